	.target	sm_90a

	.elftype	@"ET_EXEC"


//--------------------- .note.nv.tkinfo           --------------------------
	.section	.note.nv.tkinfo,"",@"SHT_NOTE"
	.sectionflags	@"SHF_NOTE_NV_TKINFO"
	.tkinfo
        /*0018*/ 	.word	0x00000002
        /*0030*/ 	.string	""
        /*0030*/ 	.string	"ptxas"
        /*0030*/ 	.string	"Cuda compilation tools, release 13.0, V13.0.88"
        /*0030*/ 	.string	"Build cuda_13.0.r13.0/compiler.36424714_0"
        /*0030*/ 	.string	"-v  -suppress-debug-info  -lineinfo  -arch sm_90a "



//--------------------- .note.nv.cuinfo           --------------------------
	.section	.note.nv.cuinfo,"",@"SHT_NOTE"
	.sectionflags	@"SHF_NOTE_NV_CUINFO"
        /*0018*/ 	.short	0x0002
        /*001a*/ 	.short	0x005a
        /*001c*/ 	.short	0x0082
	.zero		2


//--------------------- .nv.info                  --------------------------
	.section	.nv.info,"",@"SHT_CUDA_INFO"
	.align	4


	//----- nvinfo : EIATTR_REGCOUNT
	.align		4
        /*0000*/ 	.byte	0x04, 0x2f
        /*0002*/ 	.short	(.L_1 - .L_0)
	.align		4
.L_0:
        /*0004*/ 	.word	index@(matmul_kernel)
        /*0008*/ 	.word	0x000000ff


	//----- nvinfo : EIATTR_FRAME_SIZE
	.align		4
.L_1:
        /*000c*/ 	.byte	0x04, 0x11
        /*000e*/ 	.short	(.L_3 - .L_2)
	.align		4
.L_2:
        /*0010*/ 	.word	index@(matmul_kernel)
        /*0014*/ 	.word	0x00000550


	//----- nvinfo : EIATTR_MIN_STACK_SIZE
	.align		4
.L_3:
        /*0018*/ 	.byte	0x04, 0x12
        /*001a*/ 	.short	(.L_5 - .L_4)
	.align		4
.L_4:
        /*001c*/ 	.word	index@(matmul_kernel)
        /*0020*/ 	.word	0x00000550
.L_5:


//--------------------- .nv.compat                --------------------------
	.section	.nv.compat,"",@"SHT_CUDA_COMPAT_INFO"
	.align	4
        /*0000*/ 	.byte	0x02, 0x09, 0x01, 0x00, 0x02, 0x02, 0x04, 0x00, 0x02, 0x05, 0x05, 0x00, 0x03, 0x07, 0x01, 0x01
        /*0010*/ 	.byte	0x02, 0x03, 0x00, 0x00, 0x02, 0x06, 0x01, 0x00, 0x04, 0x0b, 0x08, 0x00, 0x00, 0x00, 0x00, 0x00
        /*0020*/ 	.byte	0x00, 0x00, 0x00, 0x00


//--------------------- .nv.info.matmul_kernel    --------------------------
	.section	.nv.info.matmul_kernel,"",@"SHT_CUDA_INFO"
	.sectionflags	@""
	.align	4


	//----- nvinfo : EIATTR_CUDA_API_VERSION
	.align		4
        /*0000*/ 	.byte	0x04, 0x37
        /*0002*/ 	.short	(.L_7 - .L_6)
.L_6:
        /*0004*/ 	.word	0x00000082


	//----- nvinfo : EIATTR_KPARAM_INFO
	.align		4
.L_7:
        /*0008*/ 	.byte	0x04, 0x17
        /*000a*/ 	.short	(.L_9 - .L_8)
.L_8:
        /*000c*/ 	.word	0x00000000
        /*0010*/ 	.short	0x000d
        /*0012*/ 	.short	0x0048
        /*0014*/ 	.byte	0x00, 0xf4, 0x21, 0x00


	//----- nvinfo : EIATTR_KPARAM_INFO
	.align		4
.L_9:
        /*0018*/ 	.byte	0x04, 0x17
        /*001a*/ 	.short	(.L_11 - .L_10)
.L_10:
        /*001c*/ 	.word	0x00000000
        /*0020*/ 	.short	0x000c
        /*0022*/ 	.short	0x0040
        /*0024*/ 	.byte	0x00, 0xf4, 0x21, 0x00


	//----- nvinfo : EIATTR_KPARAM_INFO
	.align		4
.L_11:
        /*0028*/ 	.byte	0x04, 0x17
        /*002a*/ 	.short	(.L_13 - .L_12)
.L_12:
        /*002c*/ 	.word	0x00000000
        /*0030*/ 	.short	0x000b
        /*0032*/ 	.short	0x0038
        /*0034*/ 	.byte	0x00, 0xf0, 0x11, 0x00


	//----- nvinfo : EIATTR_KPARAM_INFO
	.align		4
.L_13:
        /*0038*/ 	.byte	0x04, 0x17
        /*003a*/ 	.short	(.L_15 - .L_14)
.L_14:
        /*003c*/ 	.word	0x00000000
        /*0040*/ 	.short	0x000a
        /*0042*/ 	.short	0x0034
        /*0044*/ 	.byte	0x00, 0xf0, 0x11, 0x00


	//----- nvinfo : EIATTR_KPARAM_INFO
	.align		4
.L_15:
        /*0048*/ 	.byte	0x04, 0x17
        /*004a*/ 	.short	(.L_17 - .L_16)
.L_16:
        /*004c*/ 	.word	0x00000000
        /*0050*/ 	.short	0x0009
        /*0052*/ 	.short	0x0030
        /*0054*/ 	.byte	0x00, 0xf0, 0x11, 0x00


	//----- nvinfo : EIATTR_KPARAM_INFO
	.align		4
.L_17:
        /*0058*/ 	.byte	0x04, 0x17
        /*005a*/ 	.short	(.L_19 - .L_18)
.L_18:
        /*005c*/ 	.word	0x00000000
        /*0060*/ 	.short	0x0008
        /*0062*/ 	.short	0x002c
        /*0064*/ 	.byte	0x00, 0xf0, 0x11, 0x00


	//----- nvinfo : EIATTR_KPARAM_INFO
	.align		4
.L_19:
        /*0068*/ 	.byte	0x04, 0x17
        /*006a*/ 	.short	(.L_21 - .L_20)
.L_20:
        /*006c*/ 	.word	0x00000000
        /*0070*/ 	.short	0x0007
        /*0072*/ 	.short	0x0028
        /*0074*/ 	.byte	0x00, 0xf0, 0x11, 0x00


	//----- nvinfo : EIATTR_KPARAM_INFO
	.align		4
.L_21:
        /*0078*/ 	.byte	0x04, 0x17
        /*007a*/ 	.short	(.L_23 - .L_22)
.L_22:
        /*007c*/ 	.word	0x00000000
        /*0080*/ 	.short	0x0006
        /*0082*/ 	.short	0x0024
        /*0084*/ 	.byte	0x00, 0xf0, 0x11, 0x00


	//----- nvinfo : EIATTR_KPARAM_INFO
	.align		4
.L_23:
        /*0088*/ 	.byte	0x04, 0x17
        /*008a*/ 	.short	(.L_25 - .L_24)
.L_24:
        /*008c*/ 	.word	0x00000000
        /*0090*/ 	.short	0x0005
        /*0092*/ 	.short	0x0020
        /*0094*/ 	.byte	0x00, 0xf0, 0x11, 0x00


	//----- nvinfo : EIATTR_KPARAM_INFO
	.align		4
.L_25:
        /*0098*/ 	.byte	0x04, 0x17
        /*009a*/ 	.short	(.L_27 - .L_26)
.L_26:
        /*009c*/ 	.word	0x00000000
        /*00a0*/ 	.short	0x0004
        /*00a2*/ 	.short	0x001c
        /*00a4*/ 	.byte	0x00, 0xf0, 0x11, 0x00


	//----- nvinfo : EIATTR_KPARAM_INFO
	.align		4
.L_27:
        /*00a8*/ 	.byte	0x04, 0x17
        /*00aa*/ 	.short	(.L_29 - .L_28)
.L_28:
        /*00ac*/ 	.word	0x00000000
        /*00b0*/ 	.short	0x0003
        /*00b2*/ 	.short	0x0018
        /*00b4*/ 	.byte	0x00, 0xf0, 0x11, 0x00


	//----- nvinfo : EIATTR_KPARAM_INFO
	.align		4
.L_29:
        /*00b8*/ 	.byte	0x04, 0x17
        /*00ba*/ 	.short	(.L_31 - .L_30)
.L_30:
        /*00bc*/ 	.word	0x00000000
        /*00c0*/ 	.short	0x0002
        /*00c2*/ 	.short	0x0010
        /*00c4*/ 	.byte	0x00, 0xf4, 0x21, 0x00


	//----- nvinfo : EIATTR_KPARAM_INFO
	.align		4
.L_31:
        /*00c8*/ 	.byte	0x04, 0x17
        /*00ca*/ 	.short	(.L_33 - .L_32)
.L_32:
        /*00cc*/ 	.word	0x00000000
        /*00d0*/ 	.short	0x0001
        /*00d2*/ 	.short	0x0008
        /*00d4*/ 	.byte	0x00, 0xf4, 0x21, 0x00


	//----- nvinfo : EIATTR_KPARAM_INFO
	.align		4
.L_33:
        /*00d8*/ 	.byte	0x04, 0x17
        /*00da*/ 	.short	(.L_35 - .L_34)
.L_34:
        /*00dc*/ 	.word	0x00000000
        /*00e0*/ 	.short	0x0000
        /*00e2*/ 	.short	0x0000
        /*00e4*/ 	.byte	0x00, 0xf4, 0x21, 0x00


	//----- nvinfo : EIATTR_SPARSE_MMA_MASK
	.align		4
.L_35:
        /*00e8*/ 	.byte	0x03, 0x50
        /*00ea*/ 	.short	0x0000


	//----- nvinfo : EIATTR_MAXREG_COUNT
	.align		4
        /*00ec*/ 	.byte	0x03, 0x1b
        /*00ee*/ 	.short	0x00ff


	//----- nvinfo : EIATTR_NUM_BARRIERS
	.align		4
        /*00f0*/ 	.byte	0x02, 0x4c
        /*00f2*/ 	.byte	0x01
	.zero		1


	//----- nvinfo : EIATTR_ANNOTATIONS
	.align		4
        /*00f4*/ 	.byte	0x04, 0x55
        /*00f6*/ 	.short	(.L_37 - .L_36)


	//   ....[0]....
.L_36:
        /*00f8*/ 	.word	0x00000001
        /*00fc*/ 	.byte	0x40, 0x25, 0x00, 0x00, 0x01, 0x00, 0x00, 0x00, 0x80, 0x25, 0x00, 0x00, 0x01, 0x00, 0x00, 0x00
        /* <DEDUP_REMOVED lines=471> */
        /*1e7c*/ 	.byte	0x70, 0x1b, 0x01, 0x00, 0x01, 0x00, 0x00, 0x00, 0x80, 0x1b, 0x01, 0x00


	//----- nvinfo : EIATTR_MERCURY_ISA_VERSION
	.align		4
.L_37:
        /*1e88*/ 	.byte	0x03, 0x5f
        /*1e8a*/ 	.short	0x0101


	//----- nvinfo : EIATTR_EXIT_INSTR_OFFSETS
	.align		4
        /*1e8c*/ 	.byte	0x04, 0x1c
        /*1e8e*/ 	.short	(.L_39 - .L_38)


	//   ....[0]....
.L_38:
        /*1e90*/ 	.word	0x000173d0


	//   ....[1]....
        /*1e94*/ 	.word	0x000173f0


	//----- nvinfo : EIATTR_REQNTID
	.align		4
.L_39:
        /*1e98*/ 	.byte	0x04, 0x10
        /*1e9a*/ 	.short	(.L_41 - .L_40)
.L_40:
        /*1e9c*/ 	.word	0x00000080
        /*1ea0*/ 	.word	0x00000001
        /*1ea4*/ 	.word	0x00000001


	//----- nvinfo : EIATTR_CBANK_PARAM_SIZE
	.align		4
.L_41:
        /*1ea8*/ 	.byte	0x03, 0x19
        /*1eaa*/ 	.short	0x0050


	//----- nvinfo : EIATTR_PARAM_CBANK
	.align		4
        /*1eac*/ 	.byte	0x04, 0x0a
        /*1eae*/ 	.short	(.L_43 - .L_42)
	.align		4
.L_42:
        /*1eb0*/ 	.word	index@(.nv.constant0.matmul_kernel)
        /*1eb4*/ 	.short	0x0210
        /*1eb6*/ 	.short	0x0050


	//----- nvinfo : EIATTR_SW_WAR
	.align		4
.L_43:
        /*1eb8*/ 	.byte	0x04, 0x36
        /*1eba*/ 	.short	(.L_45 - .L_44)
.L_44:
        /*1ebc*/ 	.word	0x00000008
.L_45:


//--------------------- .nv.callgraph             --------------------------
	.section	.nv.callgraph,"",@"SHT_CUDA_CALLGRAPH"
	.align	4
	.sectionentsize	8
	.align		4
        /*0000*/ 	.word	0x00000000
	.align		4
        /*0004*/ 	.word	0xffffffff
	.align		4
        /*0008*/ 	.word	0x00000000
	.align		4
        /*000c*/ 	.word	0xfffffffe
	.align		4
        /*0010*/ 	.word	0x00000000
	.align		4
        /*0014*/ 	.word	0xfffffffd
	.align		4
        /*0018*/ 	.word	0x00000000
	.align		4
        /*001c*/ 	.word	0xfffffffc


//--------------------- .text.matmul_kernel       --------------------------
	.section	.text.matmul_kernel,"ax",@progbits
	.align	128
        .global         matmul_kernel
        .type           matmul_kernel,@function
        .size           matmul_kernel,(.L_x_3 - matmul_kernel)
        .other          matmul_kernel,@"STO_CUDA_ENTRY STV_DEFAULT"
matmul_kernel:
.text.matmul_kernel:
[----:B------:R-:W1:Y:S08]  /*0000*/  LDC R1, c[0x0][0x28] ;  /* 0x00000a00ff017b82 */ /* 0x000e700000000800 */
[----:B------:R-:W2:Y:S01]  /*0010*/  LDC.64 R2, c[0x0][0x228] ;  /* 0x00008a00ff027b82 */ /* 0x000ea20000000a00 */
[----:B------:R-:W3:Y:S01]  /*0020*/  S2R R7, SR_CTAID.X ;  /* 0x0000000000077919 */ /* 0x000ee20000002500 */
[----:B------:R-:W-:Y:S01]  /*0030*/  ULDC UR5, c[0x0][0x240] ;  /* 0x0000900000057ab9 */ /* 0x000fe20000000800 */
[----:B------:R-:W-:Y:S01]  /*0040*/  UMOV UR12, 0x400 ;  /* 0x00000400000c7882 */ /* 0x000fe20000000000 */
[----:B------:R-:W-:Y:S01]  /*0050*/  ULDC.64 UR6, c[0x0][0x210] ;  /* 0x0000840000067ab9 */ /* 0x000fe20000000a00 */
[----:B------:R-:W4:Y:S01]  /*0060*/  S2R R36, SR_TID.X ;  /* 0x0000000000247919 */ /* 0x000f220000002100 */
[----:B------:R-:W-:Y:S01]  /*0070*/  ULDC.64 UR16, c[0x0][0x208] ;  /* 0x0000820000107ab9 */ /* 0x000fe20000000a00 */
[----:B-1----:R-:W-:Y:S01]  /*0080*/  VIADD R1, R1, 0xfffffab0 ;  /* 0xfffffab001017836 */ /* 0x002fe20000000000 */
[----:B------:R-:W1:Y:S01]  /*0090*/  S2UR UR4, SR_CgaCtaId ;  /* 0x00000000000479c3 */ /* 0x000e620000008800 */
[----:B--2---:R-:W-:-:S05]  /*00a0*/  VIADD R0, R3, 0x7f ;  /* 0x0000007f03007836 */ /* 0x004fca0000000000 */
[----:B------:R-:W-:Y:S01]  /*00b0*/  SHF.R.S32.HI R5, RZ, 0x1f, R0 ;  /* 0x0000001fff057819 */ /* 0x000fe20000011400 */
[----:B-1----:R-:W-:-:S03]  /*00c0*/  ULEA UR12, UR4, UR12, 0x18 ;  /* 0x0000000c040c7291 */ /* 0x002fc6000f8ec03f */
[----:B------:R-:W-:Y:S02]  /*00d0*/  LEA.HI R5, R5, R0, RZ, 0x7 ;  /* 0x0000000005057211 */ /* 0x000fe400078f38ff */
[----:B---3--:R-:W-:Y:S02]  /*00e0*/  IABS R10, R7 ;  /* 0x00000007000a7213 */ /* 0x008fe40000000000 */
[----:B------:R-:W-:Y:S02]  /*00f0*/  SHF.R.S32.HI R5, RZ, 0x7, R5 ;  /* 0x00000007ff057819 */ /* 0x000fe40000011405 */
[----:B----4-:R-:W-:-:S03]  /*0100*/  LOP3.LUT R68, R36, 0x1f, RZ, 0xc0, !PT ;  /* 0x0000001f24447812 */ /* 0x010fc600078ec0ff */
[----:B------:R-:W-:-:S05]  /*0110*/  IMAD.SHL.U32 R6, R5, 0x8, RZ ;  /* 0x0000000805067824 */ /* 0x000fca00078e00ff */
[-C--:B------:R-:W-:Y:S02]  /*0120*/  IABS R9, R6.reuse ;  /* 0x0000000600097213 */ /* 0x080fe40000000000 */
[----:B------:R-:W-:Y:S02]  /*0130*/  IABS R12, R6 ;  /* 0x00000006000c7213 */ /* 0x000fe40000000000 */
[----:B------:R-:W1:Y:S08]  /*0140*/  I2F.RP R0, R9 ;  /* 0x0000000900007306 */ /* 0x000e700000209400 */
[----:B-1----:R-:W1:Y:S02]  /*0150*/  MUFU.RCP R0, R0 ;  /* 0x0000000000007308 */ /* 0x002e640000001000 */
[----:B-1----:R-:W-:-:S02]  /*0160*/  VIADD R4, R0, 0xffffffe ;  /* 0x0ffffffe00047836 */ /* 0x002fc40000000000 */
[----:B------:R-:W-:-:S04]  /*0170*/  IMAD.MOV R0, RZ, RZ, -R12 ;  /* 0x000000ffff007224 */ /* 0x000fc800078e0a0c */
[----:B------:R1:W2:Y:S02]  /*0180*/  F2I.FTZ.U32.TRUNC.NTZ R5, R4 ;  /* 0x0000000400057305 */ /* 0x0002a4000021f000 */
[----:B-1----:R-:W-:Y:S02]  /*0190*/  IMAD.MOV.U32 R4, RZ, RZ, RZ ;  /* 0x000000ffff047224 */ /* 0x002fe400078e00ff */
[----:B--2---:R-:W-:-:S04]  /*01a0*/  IMAD.MOV R8, RZ, RZ, -R5 ;  /* 0x000000ffff087224 */ /* 0x004fc800078e0a05 */
[----:B------:R-:W-:Y:S02]  /*01b0*/  IMAD R11, R8, R9, RZ ;  /* 0x00000009080b7224 */ /* 0x000fe400078e02ff */
[----:B------:R-:W-:Y:S02]  /*01c0*/  IMAD.MOV.U32 R8, RZ, RZ, R10 ;  /* 0x000000ffff087224 */ /* 0x000fe400078e000a */
[----:B------:R-:W-:-:S06]  /*01d0*/  IMAD.HI.U32 R5, R5, R11, R4 ;  /* 0x0000000b05057227 */ /* 0x000fcc00078e0004 */
[----:B------:R-:W-:-:S04]  /*01e0*/  IMAD.HI.U32 R5, R5, R8, RZ ;  /* 0x0000000805057227 */ /* 0x000fc800078e00ff */
[----:B------:R-:W-:-:S05]  /*01f0*/  IMAD R0, R5, R0, R8 ;  /* 0x0000000005007224 */ /* 0x000fca00078e0208 */
[----:B------:R-:W-:-:S13]  /*0200*/  ISETP.GT.U32.AND P1, PT, R9, R0, PT ;  /* 0x000000000900720c */ /* 0x000fda0003f24070 */
[-C--:B------:R-:W-:Y:S01]  /*0210*/  @!P1 IADD3 R0, R0, -R9.reuse, RZ ;  /* 0x8000000900009210 */ /* 0x080fe20007ffe0ff */
[----:B------:R-:W-:Y:S01]  /*0220*/  @!P1 VIADD R5, R5, 0x1 ;  /* 0x0000000105059836 */ /* 0x000fe20000000000 */
[----:B------:R-:W-:Y:S02]  /*0230*/  ISETP.NE.AND P1, PT, R6, RZ, PT ;  /* 0x000000ff0600720c */ /* 0x000fe40003f25270 */
[----:B------:R-:W-:Y:S02]  /*0240*/  ISETP.GE.U32.AND P0, PT, R0, R9, PT ;  /* 0x000000090000720c */ /* 0x000fe40003f06070 */
[----:B------:R-:W-:-:S04]  /*0250*/  LOP3.LUT R0, R7, R6, RZ, 0x3c, !PT ;  /* 0x0000000607007212 */ /* 0x000fc800078e3cff */
[----:B------:R-:W-:Y:S01]  /*0260*/  ISETP.GE.AND P2, PT, R0, RZ, PT ;  /* 0x000000ff0000720c */ /* 0x000fe20003f46270 */
[----:B------:R-:W-:-:S06]  /*0270*/  VIADD R0, R2, 0xff ;  /* 0x000000ff02007836 */ /* 0x000fcc0000000000 */
[----:B------:R-:W-:-:S04]  /*0280*/  @P0 VIADD R5, R5, 0x1 ;  /* 0x0000000105050836 */ /* 0x000fc80000000000 */
[----:B------:R-:W-:Y:S01]  /*0290*/  IMAD.MOV.U32 R4, RZ, RZ, R5 ;  /* 0x000000ffff047224 */ /* 0x000fe200078e0005 */
[----:B------:R-:W-:-:S03]  /*02a0*/  SHF.R.S32.HI R5, RZ, 0x1f, R0 ;  /* 0x0000001fff057819 */ /* 0x000fc60000011400 */
[----:B------:R-:W-:Y:S01]  /*02b0*/  @!P2 IMAD.MOV R4, RZ, RZ, -R4 ;  /* 0x000000ffff04a224 */ /* 0x000fe200078e0a04 */
[----:B------:R-:W-:Y:S02]  /*02c0*/  @!P1 LOP3.LUT R4, RZ, R6, RZ, 0x33, !PT ;  /* 0x00000006ff049212 */ /* 0x000fe400078e33ff */
[----:B------:R-:W-:-:S03]  /*02d0*/  LEA.HI R5, R5, R0, RZ, 0x8 ;  /* 0x0000000005057211 */ /* 0x000fc600078f40ff */
[----:B------:R-:W-:Y:S02]  /*02e0*/  IMAD.SHL.U32 R20, R4, 0x8, RZ ;  /* 0x0000000804147824 */ /* 0x000fe400078e00ff */
[----:B------:R-:W-:-:S03]  /*02f0*/  IMAD.MOV R4, RZ, RZ, -R4 ;  /* 0x000000ffff047224 */ /* 0x000fc600078e0a04 */
[----:B------:R-:W-:Y:S01]  /*0300*/  LEA.HI.SX32 R5, R5, -R20, 0x18 ;  /* 0x8000001405057211 */ /* 0x000fe200078fc2ff */
[----:B------:R-:W-:Y:S02]  /*0310*/  IMAD R22, R6, R4, R7 ;  /* 0x0000000406167224 */ /* 0x000fe400078e0207 */
[----:B------:R-:W-:Y:S01]  /*0320*/  IMAD.MOV.U32 R4, RZ, RZ, RZ ;  /* 0x000000ffff047224 */ /* 0x000fe200078e00ff */
[----:B------:R-:W-:Y:S02]  /*0330*/  VIMNMX R19, R5, 0x8, PT ;  /* 0x0000000805137848 */ /* 0x000fe40003fe0100 */
[----:B------:R-:W-:Y:S02]  /*0340*/  IABS R6, R22 ;  /* 0x0000001600067213 */ /* 0x000fe40000000000 */
[----:B------:R-:W-:-:S04]  /*0350*/  IABS R11, R19 ;  /* 0x00000013000b7213 */ /* 0x000fc80000000000 */
[----:B------:R-:W1:Y:S08]  /*0360*/  I2F.RP R0, R11 ;  /* 0x0000000b00007306 */ /* 0x000e700000209400 */
[----:B-1----:R-:W1:Y:S02]  /*0370*/  MUFU.RCP R0, R0 ;  /* 0x0000000000007308 */ /* 0x002e640000001000 */
[----:B-1----:R-:W-:Y:S01]  /*0380*/  VIADD R5, R0, 0xffffffe ;  /* 0x0ffffffe00057836 */ /* 0x002fe20000000000 */
[----:B------:R-:W-:-:S05]  /*0390*/  IABS R0, R3 ;  /* 0x0000000300007213 */ /* 0x000fca0000000000 */
[----:B------:R-:W1:Y:S08]  /*03a0*/  I2F.RP R9, R0 ;  /* 0x0000000000097306 */ /* 0x000e700000209400 */
[----:B------:R-:W2:Y:S08]  /*03b0*/  F2I.FTZ.U32.TRUNC.NTZ R5, R5 ;  /* 0x0000000500057305 */ /* 0x000eb0000021f000 */
[----:B-1----:R-:W1:Y:S01]  /*03c0*/  MUFU.RCP R9, R9 ;  /* 0x0000000900097308 */ /* 0x002e620000001000 */
[----:B--2---:R-:W-:-:S05]  /*03d0*/  IADD3 R8, RZ, -R5, RZ ;  /* 0x80000005ff087210 */ /* 0x004fca0007ffe0ff */
[----:B------:R-:W-:Y:S01]  /*03e0*/  IMAD R7, R8, R11, RZ ;  /* 0x0000000b08077224 */ /* 0x000fe200078e02ff */
[----:B------:R-:W-:-:S03]  /*03f0*/  IABS R8, R19 ;  /* 0x0000001300087213 */ /* 0x000fc60000000000 */
[----:B------:R-:W-:-:S04]  /*0400*/  IMAD.HI.U32 R4, R5, R7, R4 ;  /* 0x0000000705047227 */ /* 0x000fc800078e0004 */
[----:B------:R-:W-:Y:S02]  /*0410*/  IMAD.MOV R7, RZ, RZ, -R8 ;  /* 0x000000ffff077224 */ /* 0x000fe400078e0a08 */
[----:B------:R-:W-:Y:S01]  /*0420*/  IMAD.HI.U32 R5, R4, R6, RZ ;  /* 0x0000000604057227 */ /* 0x000fe200078e00ff */
[----:B------:R-:W-:-:S03]  /*0430*/  IABS R4, R2 ;  /* 0x0000000200047213 */ /* 0x000fc60000000000 */
[----:B------:R-:W-:Y:S01]  /*0440*/  IMAD R6, R5, R7, R6 ;  /* 0x0000000705067224 */ /* 0x000fe200078e0206 */
[----:B------:R-:W2:Y:S01]  /*0450*/  I2F.RP R8, R4 ;  /* 0x0000000400087306 */ /* 0x000ea20000209400 */
[----:B-1----:R-:W-:-:S03]  /*0460*/  VIADD R7, R9, 0xffffffe ;  /* 0x0ffffffe09077836 */ /* 0x002fc60000000000 */
[----:B------:R-:W-:-:S04]  /*0470*/  ISETP.GT.U32.AND P1, PT, R11, R6, PT ;  /* 0x000000060b00720c */ /* 0x000fc80003f24070 */
[----:B------:R-:W1:Y:S08]  /*0480*/  F2I.FTZ.U32.TRUNC.NTZ R7, R7 ;  /* 0x0000000700077305 */ /* 0x000e70000021f000 */
[----:B--2---:R-:W2:Y:S01]  /*0490*/  MUFU.RCP R8, R8 ;  /* 0x0000000800087308 */ /* 0x004ea20000001000 */
[----:B------:R-:W-:Y:S02]  /*04a0*/  @!P1 IMAD.IADD R6, R6, 0x1, -R11 ;  /* 0x0000000106069824 */ /* 0x000fe400078e0a0b */
[----:B------:R-:W-:Y:S01]  /*04b0*/  @!P1 VIADD R5, R5, 0x1 ;  /* 0x0000000105059836 */ /* 0x000fe20000000000 */
[----:B------:R-:W-:-:S02]  /*04c0*/  ISETP.NE.AND P1, PT, R19, RZ, PT ;  /* 0x000000ff1300720c */ /* 0x000fc40003f25270 */
[----:B------:R-:W-:Y:S02]  /*04d0*/  ISETP.GE.U32.AND P0, PT, R6, R11, PT ;  /* 0x0000000b0600720c */ /* 0x000fe40003f06070 */
[----:B------:R-:W-:Y:S02]  /*04e0*/  LOP3.LUT R6, R22, R19, RZ, 0x3c, !PT ;  /* 0x0000001316067212 */ /* 0x000fe400078e3cff */
[----:B-1----:R-:W-:Y:S02]  /*04f0*/  IADD3 R13, RZ, -R7, RZ ;  /* 0x80000007ff0d7210 */ /* 0x002fe40007ffe0ff */
[----:B------:R-:W-:Y:S01]  /*0500*/  ISETP.GE.AND P2, PT, R6, RZ, PT ;  /* 0x000000ff0600720c */ /* 0x000fe20003f46270 */
[----:B------:R-:W-:Y:S02]  /*0510*/  IMAD.MOV.U32 R6, RZ, RZ, RZ ;  /* 0x000000ffff067224 */ /* 0x000fe400078e00ff */
[----:B------:R-:W-:-:S04]  /*0520*/  IMAD R13, R13, R0, RZ ;  /* 0x000000000d0d7224 */ /* 0x000fc800078e02ff */
[----:B------:R-:W-:Y:S02]  /*0530*/  @P0 VIADD R5, R5, 0x1 ;  /* 0x0000000105050836 */ /* 0x000fe40000000000 */
[----:B------:R-:W-:-:S04]  /*0540*/  IMAD.HI.U32 R13, R7, R13, R6 ;  /* 0x0000000d070d7227 */ /* 0x000fc800078e0006 */
[----:B------:R-:W-:Y:S01]  /*0550*/  IMAD.MOV.U32 R12, RZ, RZ, R5 ;  /* 0x000000ffff0c7224 */ /* 0x000fe200078e0005 */
[----:B------:R-:W-:Y:S01]  /*0560*/  SHF.R.U32.HI R5, RZ, 0x5, R36 ;  /* 0x00000005ff057819 */ /* 0x000fe20000011624 */
[----:B--2---:R-:W-:Y:S01]  /*0570*/  VIADD R6, R8, 0xffffffe ;  /* 0x0ffffffe08067836 */ /* 0x004fe20000000000 */
[----:B------:R-:W-:Y:S01]  /*0580*/  LOP3.LUT R8, R36, 0x7f, RZ, 0xc0, !PT ;  /* 0x0000007f24087812 */ /* 0x000fe200078ec0ff */
[----:B------:R-:W-:Y:S01]  /*0590*/  @!P2 IMAD.MOV R12, RZ, RZ, -R12 ;  /* 0x000000ffff0ca224 */ /* 0x000fe200078e0a0c */
[----:B------:R-:W-:Y:S01]  /*05a0*/  @!P1 LOP3.LUT R12, RZ, R19, RZ, 0x33, !PT ;  /* 0x00000013ff0c9212 */ /* 0x000fe200078e33ff */
[----:B------:R-:W1:Y:S01]  /*05b0*/  F2I.FTZ.U32.TRUNC.NTZ R7, R6 ;  /* 0x0000000600077305 */ /* 0x000e62000021f000 */
[----:B------:R-:W-:Y:S01]  /*05c0*/  SGXT.U32 R5, R5, 0x2 ;  /* 0x000000020505781a */ /* 0x000fe20000000000 */
[----:B------:R-:W-:Y:S02]  /*05d0*/  IMAD.SHL.U32 R16, R8, 0x4, RZ ;  /* 0x0000000408107824 */ /* 0x000fe400078e00ff */
[----:B------:R-:W-:-:S02]  /*05e0*/  IMAD.SHL.U32 R10, R12, 0x80, RZ ;  /* 0x000000800c0a7824 */ /* 0x000fc400078e00ff */
[----:B------:R-:W-:-:S03]  /*05f0*/  IMAD.MOV R12, RZ, RZ, -R12 ;  /* 0x000000ffff0c7224 */ /* 0x000fc600078e0a0c */
[----:B------:R-:W-:Y:S02]  /*0600*/  LOP3.LUT R9, R10, R5, RZ, 0xfc, !PT ;  /* 0x000000050a097212 */ /* 0x000fe400078efcff */
[----:B------:R-:W-:Y:S02]  /*0610*/  LOP3.LUT R5, R36, 0x60, RZ, 0xc0, !PT ;  /* 0x0000006024057812 */ /* 0x000fe400078ec0ff */
[----:B------:R-:W-:Y:S02]  /*0620*/  IABS R14, R9 ;  /* 0x00000009000e7213 */ /* 0x000fe40000000000 */
[----:B------:R-:W-:Y:S01]  /*0630*/  LOP3.LUT R23, R9, 0x7c, RZ, 0xfc, !PT ;  /* 0x0000007c09177812 */ /* 0x000fe200078efcff */
[----:B-1----:R-:W-:Y:S01]  /*0640*/  IMAD.MOV R6, RZ, RZ, -R7 ;  /* 0x000000ffff067224 */ /* 0x002fe200078e0a07 */
[----:B------:R-:W-:Y:S01]  /*0650*/  SHF.R.U32.HI R15, RZ, 0x1, R5 ;  /* 0x00000001ff0f7819 */ /* 0x000fe20000011605 */
[----:B------:R-:W-:Y:S01]  /*0660*/  IMAD.HI.U32 R5, R13, R14, RZ ;  /* 0x0000000e0d057227 */ /* 0x000fe200078e00ff */
[----:B------:R-:W-:-:S02]  /*0670*/  IABS R18, R23 ;  /* 0x0000001700127213 */ /* 0x000fc40000000000 */
[----:B------:R-:W-:Y:S01]  /*0680*/  LOP3.LUT R16, R16, R15, RZ, 0x3c, !PT ;  /* 0x0000000f10107212 */ /* 0x000fe200078e3cff */
[----:B------:R-:W-:Y:S01]  /*0690*/  IMAD.MOV R17, RZ, RZ, -R5 ;  /* 0x000000ffff117224 */ /* 0x000fe200078e0a05 */
[----:B------:R-:W-:Y:S01]  /*06a0*/  LOP3.LUT R21, R9, 0x4, RZ, 0xfc, !PT ;  /* 0x0000000409157812 */ /* 0x000fe200078efcff */
[----:B------:R-:W-:Y:S01]  /*06b0*/  IMAD.HI.U32 R11, R13, R18, RZ ;  /* 0x000000120d0b7227 */ /* 0x000fe200078e00ff */
[----:B------:R-:W-:Y:S02]  /*06c0*/  LOP3.LUT R24, R9, 0x1c, RZ, 0xfc, !PT ;  /* 0x0000001c09187812 */ /* 0x000fe400078efcff */
[----:B------:R-:W-:Y:S01]  /*06d0*/  ISETP.GE.AND P4, PT, R21, RZ, PT ;  /* 0x000000ff1500720c */ /* 0x000fe20003f86270 */
[----:B------:R-:W-:Y:S01]  /*06e0*/  IMAD.MOV R11, RZ, RZ, -R11 ;  /* 0x000000ffff0b7224 */ /* 0x000fe200078e0a0b */
[----:B------:R-:W-:Y:S01]  /*06f0*/  IABS R31, R24 ;  /* 0x00000018001f7213 */ /* 0x000fe20000000000 */
[C---:B------:R-:W-:Y:S01]  /*0700*/  IMAD R15, R0.reuse, R17, R14 ;  /* 0x00000011000f7224 */ /* 0x040fe200078e020e */
[----:B------:R-:W-:Y:S01]  /*0710*/  IABS R14, R21 ;  /* 0x00000015000e7213 */ /* 0x000fe20000000000 */
[C---:B------:R-:W-:Y:S01]  /*0720*/  IMAD R17, R0.reuse, R11, R18 ;  /* 0x0000000b00117224 */ /* 0x040fe200078e0212 */
[----:B------:R-:W-:Y:S01]  /*0730*/  MOV R11, R6 ;  /* 0x00000006000b7202 */ /* 0x000fe20000000f00 */
[----:B------:R-:W-:Y:S01]  /*0740*/  IMAD R5, R19, R12, R22 ;  /* 0x0000000c13057224 */ /* 0x000fe200078e0216 */
[C---:B------:R-:W-:Y:S01]  /*0750*/  ISETP.GT.U32.AND P0, PT, R0.reuse, R15, PT ;  /* 0x0000000f0000720c */ /* 0x040fe20003f04070 */
[----:B------:R-:W-:Y:S01]  /*0760*/  IMAD.MOV.U32 R6, RZ, RZ, RZ ;  /* 0x000000ffff067224 */ /* 0x000fe200078e00ff */
[----:B------:R-:W-:Y:S01]  /*0770*/  ISETP.GT.U32.AND P2, PT, R0, R17, PT ;  /* 0x000000110000720c */ /* 0x000fe20003f44070 */
[----:B------:R-:W-:Y:S01]  /*0780*/  IMAD R11, R11, R4, RZ ;  /* 0x000000040b0b7224 */ /* 0x000fe200078e02ff */
[----:B------:R-:W-:Y:S01]  /*0790*/  LOP3.LUT R22, R9, 0x8, RZ, 0xfc, !PT ;  /* 0x0000000809167812 */ /* 0x000fe200078efcff */
[----:B------:R-:W-:Y:S01]  /*07a0*/  IMAD.HI.U32 R12, R13, R14, RZ ;  /* 0x0000000e0d0c7227 */ /* 0x000fe200078e00ff */
[----:B------:R-:W-:-:S02]  /*07b0*/  LOP3.LUT R25, R9, 0x20, RZ, 0xfc, !PT ;  /* 0x0000002009197812 */ /* 0x000fc400078efcff */
[----:B------:R-:W-:Y:S01]  /*07c0*/  IABS R19, R22 ;  /* 0x0000001600137213 */ /* 0x000fe20000000000 */
[----:B------:R-:W-:Y:S01]  /*07d0*/  IMAD.HI.U32 R6, R7, R11, R6 ;  /* 0x0000000b07067227 */ /* 0x000fe200078e0006 */
[----:B------:R-:W-:Y:S02]  /*07e0*/  ISETP.GE.AND P3, PT, R22, RZ, PT ;  /* 0x000000ff1600720c */ /* 0x000fe40003f66270 */
[----:B------:R-:W-:Y:S01]  /*07f0*/  LOP3.LUT R22, R9, 0x18, RZ, 0xfc, !PT ;  /* 0x0000001809167812 */ /* 0x000fe200078efcff */
[--C-:B------:R-:W-:Y:S01]  /*0800*/  @!P0 IMAD.IADD R15, R15, 0x1, -R0.reuse ;  /* 0x000000010f0f8824 */ /* 0x100fe200078e0a00 */
[----:B------:R-:W-:Y:S01]  /*0810*/  ISETP.GE.AND P0, PT, R9, RZ, PT ;  /* 0x000000ff0900720c */ /* 0x000fe20003f06270 */
[----:B------:R-:W-:Y:S01]  /*0820*/  @!P2 IMAD.IADD R17, R17, 0x1, -R0 ;  /* 0x000000011111a824 */ /* 0x000fe200078e0a00 */
[----:B------:R-:W-:Y:S01]  /*0830*/  IABS R18, R22 ;  /* 0x0000001600127213 */ /* 0x000fe20000000000 */
[----:B------:R-:W-:Y:S01]  /*0840*/  IMAD.IADD R11, R20, 0x1, R5 ;  /* 0x00000001140b7824 */ /* 0x000fe200078e0205 */
[C---:B------:R-:W-:Y:S01]  /*0850*/  ISETP.GT.U32.AND P6, PT, R0.reuse, R15, PT ;  /* 0x0000000f0000720c */ /* 0x040fe20003fc4070 */
[----:B------:R-:W-:Y:S01]  /*0860*/  IMAD.HI.U32 R5, R13, R19, RZ ;  /* 0x000000130d057227 */ /* 0x000fe200078e00ff */
[----:B------:R-:W-:-:S02]  /*0870*/  ISETP.GT.U32.AND P5, PT, R0, R17, PT ;  /* 0x000000110000720c */ /* 0x000fc40003fa4070 */
[C---:B------:R-:W-:Y:S01]  /*0880*/  LOP3.LUT R20, R9.reuse, 0x14, RZ, 0xfc, !PT ;  /* 0x0000001409147812 */ /* 0x040fe200078efcff */
[----:B------:R-:W-:Y:S01]  /*0890*/  IMAD.MOV R7, RZ, RZ, -R12 ;  /* 0x000000ffff077224 */ /* 0x000fe200078e0a0c */
[----:B------:R-:W-:Y:S01]  /*08a0*/  LOP3.LUT R12, R9, 0xc, RZ, 0xfc, !PT ;  /* 0x0000000c090c7812 */ /* 0x000fe200078efcff */
[----:B------:R-:W-:Y:S01]  /*08b0*/  IMAD.MOV R5, RZ, RZ, -R5 ;  /* 0x000000ffff057224 */ /* 0x000fe200078e0a05 */
[----:B------:R-:W-:Y:S01]  /*08c0*/  IABS R27, R20 ;  /* 0x00000014001b7213 */ /* 0x000fe20000000000 */
[----:B------:R-:W-:Y:S01]  /*08d0*/  IMAD R7, R0, R7, R14 ;  /* 0x0000000700077224 */ /* 0x000fe200078e020e */
[----:B------:R-:W-:Y:S01]  /*08e0*/  ISETP.GE.AND P1, PT, R12, RZ, PT ;  /* 0x000000ff0c00720c */ /* 0x000fe20003f26270 */
[C---:B------:R-:W-:Y:S01]  /*08f0*/  IMAD R19, R0.reuse, R5, R19 ;  /* 0x0000000500137224 */ /* 0x040fe200078e0213 */
[----:B------:R-:W-:Y:S01]  /*0900*/  IABS R12, R12 ;  /* 0x0000000c000c7213 */ /* 0x000fe20000000000 */
[--C-:B------:R-:W-:Y:S01]  /*0910*/  @!P6 IMAD.IADD R15, R15, 0x1, -R0.reuse ;  /* 0x000000010f0fe824 */ /* 0x100fe200078e0a00 */
[----:B------:R-:W-:Y:S01]  /*0920*/  LOP3.LUT R5, R9, 0x10, RZ, 0xfc, !PT ;  /* 0x0000001009057812 */ /* 0x000fe200078efcff */
[----:B------:R-:W-:Y:S01]  /*0930*/  @!P5 IMAD.IADD R17, R17, 0x1, -R0 ;  /* 0x000000011111d824 */ /* 0x000fe200078e0a00 */
[----:B------:R-:W-:Y:S01]  /*0940*/  ISETP.GT.U32.AND P6, PT, R0, R7, PT ;  /* 0x000000070000720c */ /* 0x000fe20003fc4070 */
[----:B------:R-:W-:Y:S01]  /*0950*/  IMAD R11, R11, 0x100, R8 ;  /* 0x000001000b0b7824 */ /* 0x000fe200078e0208 */
[----:B------:R-:W-:-:S02]  /*0960*/  ISETP.GE.AND P2, PT, R5, RZ, PT ;  /* 0x000000ff0500720c */ /* 0x000fc40003f46270 */
[----:B------:R-:W-:Y:S01]  /*0970*/  IABS R21, R5 ;  /* 0x0000000500157213 */ /* 0x000fe20000000000 */
[----:B------:R-:W-:Y:S01]  /*0980*/  IMAD.HI.U32 R5, R13, R12, RZ ;  /* 0x0000000c0d057227 */ /* 0x000fe200078e00ff */
[C---:B------:R-:W-:Y:S02]  /*0990*/  ISETP.GT.U32.AND P5, PT, R0.reuse, R19, PT ;  /* 0x000000130000720c */ /* 0x040fe40003fa4070 */
[----:B------:R-:W-:Y:S01]  /*09a0*/  MOV R14, R15 ;  /* 0x0000000f000e7202 */ /* 0x000fe20000000f00 */
[----:B------:R-:W-:Y:S01]  /*09b0*/  IMAD.MOV R5, RZ, RZ, -R5 ;  /* 0x000000ffff057224 */ /* 0x000fe200078e0a05 */
[C---:B------:R-:W-:Y:S02]  /*09c0*/  LOP3.LUT R26, R9.reuse, 0x28, RZ, 0xfc, !PT ;  /* 0x00000028091a7812 */ /* 0x040fe400078efcff */
[----:B------:R-:W-:Y:S01]  /*09d0*/  LOP3.LUT R30, R9, 0x34, RZ, 0xfc, !PT ;  /* 0x00000034091e7812 */ /* 0x000fe200078efcff */
[C---:B------:R-:W-:Y:S01]  /*09e0*/  IMAD R15, R0.reuse, R5, R12 ;  /* 0x00000005000f7224 */ /* 0x040fe200078e020c */
[----:B------:R-:W-:Y:S01]  /*09f0*/  IABS R37, R26 ;  /* 0x0000001a00257213 */ /* 0x000fe20000000000 */
[----:B------:R-:W-:Y:S01]  /*0a00*/  @!P6 IMAD.IADD R7, R7, 0x1, -R0 ;  /* 0x000000010707e824 */ /* 0x000fe200078e0a00 */
[----:B------:R-:W-:Y:S01]  /*0a10*/  IABS R43, R30 ;  /* 0x0000001e002b7213 */ /* 0x000fe20000000000 */
[----:B------:R-:W-:Y:S01]  /*0a20*/  IMAD.HI.U32 R12, R13, R27, RZ ;  /* 0x0000001b0d0c7227 */ /* 0x000fe200078e00ff */
[----:B------:R-:W-:-:S02]  /*0a30*/  ISETP.GT.U32.AND P6, PT, R0, R15, PT ;  /* 0x0000000f0000720c */ /* 0x000fc40003fc4070 */
[----:B------:R-:W-:Y:S01]  /*0a40*/  LOP3.LUT R28, R9, 0x30, RZ, 0xfc, !PT ;  /* 0x00000030091c7812 */ /* 0x000fe200078efcff */
[----:B------:R-:W-:Y:S01]  /*0a50*/  @!P5 IMAD.IADD R19, R19, 0x1, -R0 ;  /* 0x000000011313d824 */ /* 0x000fe200078e0a00 */
[C---:B------:R-:W-:Y:S01]  /*0a60*/  ISETP.GT.U32.AND P5, PT, R0.reuse, R7, PT ;  /* 0x000000070000720c */ /* 0x040fe20003fa4070 */
[----:B------:R-:W-:Y:S01]  /*0a70*/  IMAD.HI.U32 R5, R13, R21, RZ ;  /* 0x000000150d057227 */ /* 0x000fe200078e00ff */
[C---:B------:R-:W-:Y:S02]  /*0a80*/  LOP3.LUT R32, R9.reuse, 0x38, RZ, 0xfc, !PT ;  /* 0x0000003809207812 */ /* 0x040fe400078efcff */
[----:B------:R-:W-:Y:S01]  /*0a90*/  LOP3.LUT R34, R9, 0x58, RZ, 0xfc, !PT ;  /* 0x0000005809227812 */ /* 0x000fe200078efcff */
[----:B------:R-:W-:Y:S01]  /*0aa0*/  IMAD.MOV R12, RZ, RZ, -R12 ;  /* 0x000000ffff0c7224 */ /* 0x000fe200078e0a0c */
[----:B------:R-:W-:Y:S01]  /*0ab0*/  IABS R45, R32 ;  /* 0x00000020002d7213 */ /* 0x000fe20000000000 */
[----:B------:R-:W-:Y:S01]  /*0ac0*/  @!P0 IMAD.MOV R14, RZ, RZ, -R14 ;  /* 0x000000ffff0e8224 */ /* 0x000fe200078e0a0e */
[----:B------:R-:W-:Y:S01]  /*0ad0*/  ISETP.GE.AND P0, PT, R23, RZ, PT ;  /* 0x000000ff1700720c */ /* 0x000fe20003f06270 */
[----:B------:R-:W-:Y:S01]  /*0ae0*/  @!P6 IMAD.IADD R15, R15, 0x1, -R0 ;  /* 0x000000010f0fe824 */ /* 0x000fe200078e0a00 */
[C---:B------:R-:W-:Y:S01]  /*0af0*/  ISETP.GT.U32.AND P6, PT, R0.reuse, R19, PT ;  /* 0x000000130000720c */ /* 0x040fe20003fc4070 */
[----:B------:R-:W-:Y:S01]  /*0b00*/  IMAD.MOV R5, RZ, RZ, -R5 ;  /* 0x000000ffff057224 */ /* 0x000fe200078e0a05 */
[----:B------:R-:W-:Y:S01]  /*0b10*/  IABS R61, R34 ;  /* 0x00000022003d7213 */ /* 0x000fe20000000000 */
[----:B------:R-:W-:-:S02]  /*0b20*/  IMAD R27, R0, R12, R27 ;  /* 0x0000000c001b7224 */ /* 0x000fc400078e021b */
[----:B------:R-:W-:-:S04]  /*0b30*/  IMAD.HI.U32 R12, R13, R18, RZ ;  /* 0x000000120d0c7227 */ /* 0x000fc800078e00ff */
[----:B------:R-:W-:Y:S02]  /*0b40*/  @!P5 IMAD.IADD R7, R7, 0x1, -R0 ;  /* 0x000000010707d824 */ /* 0x000fe400078e0a00 */
[C---:B------:R-:W-:Y:S02]  /*0b50*/  IMAD R21, R0.reuse, R5, R21 ;  /* 0x0000000500157224 */ /* 0x040fe400078e0215 */
[----:B------:R-:W-:Y:S02]  /*0b60*/  IMAD.MOV.U32 R5, RZ, RZ, R17 ;  /* 0x000000ffff057224 */ /* 0x000fe400078e0011 */
[----:B------:R-:W-:Y:S01]  /*0b70*/  IMAD.MOV R23, RZ, RZ, -R12 ;  /* 0x000000ffff177224 */ /* 0x000fe200078e0a0c */
[C---:B------:R-:W-:Y:S01]  /*0b80*/  ISETP.GT.U32.AND P5, PT, R0.reuse, R21, PT ;  /* 0x000000150000720c */ /* 0x040fe20003fa4070 */
[----:B------:R-:W-:Y:S01]  /*0b90*/  IMAD.MOV.U32 R17, RZ, RZ, R7 ;  /* 0x000000ffff117224 */ /* 0x000fe200078e0007 */
[----:B------:R-:W-:Y:S01]  /*0ba0*/  @!P0 IADD3 R5, -R5, RZ, RZ ;  /* 0x000000ff05058210 */ /* 0x000fe20007ffe1ff */
[C---:B------:R-:W-:Y:S01]  /*0bb0*/  IMAD R7, R0.reuse, R23, R18 ;  /* 0x0000001700077224 */ /* 0x040fe200078e0212 */
[C---:B------:R-:W-:Y:S01]  /*0bc0*/  ISETP.GT.U32.AND P0, PT, R0.reuse, R15, PT ;  /* 0x0000000f0000720c */ /* 0x040fe20003f04070 */
[----:B------:R-:W-:Y:S01]  /*0bd0*/  @!P4 IMAD.MOV R17, RZ, RZ, -R17 ;  /* 0x000000ffff11c224 */ /* 0x000fe200078e0a11 */
[C---:B------:R-:W-:Y:S01]  /*0be0*/  ISETP.GT.U32.AND P4, PT, R0.reuse, R27, PT ;  /* 0x0000001b0000720c */ /* 0x040fe20003f84070 */
[----:B------:R-:W-:Y:S01]  /*0bf0*/  @!P6 IMAD.IADD R19, R19, 0x1, -R0 ;  /* 0x000000011313e824 */ /* 0x000fe200078e0a00 */
[----:B------:R-:W-:Y:S01]  /*0c00*/  ISETP.GT.U32.AND P6, PT, R0, R7, PT ;  /* 0x000000070000720c */ /* 0x000fe20003fc4070 */
[----:B------:R-:W-:Y:S01]  /*0c10*/  IMAD.HI.U32 R12, R13, R31, RZ ;  /* 0x0000001f0d0c7227 */ /* 0x000fe200078e00ff */
[----:B------:R-:W-:-:S03]  /*0c20*/  IABS R18, R25 ;  /* 0x0000001900127213 */ /* 0x000fc60000000000 */
[----:B------:R-:W-:Y:S02]  /*0c30*/  IMAD.MOV R12, RZ, RZ, -R12 ;  /* 0x000000ffff0c7224 */ /* 0x000fe400078e0a0c */
[--C-:B------:R-:W-:Y:S01]  /*0c40*/  @!P5 IMAD.IADD R21, R21, 0x1, -R0.reuse ;  /* 0x000000011515d824 */ /* 0x100fe200078e0a00 */
[----:B------:R-:W-:Y:S01]  /*0c50*/  ISETP.GE.AND P5, PT, R22, RZ, PT ;  /* 0x000000ff1600720c */ /* 0x000fe20003fa6270 */
[--C-:B------:R-:W-:Y:S01]  /*0c60*/  @!P0 IMAD.IADD R15, R15, 0x1, -R0.reuse ;  /* 0x000000010f0f8824 */ /* 0x100fe200078e0a00 */
[----:B------:R-:W-:Y:S01]  /*0c70*/  ISETP.GE.AND P0, PT, R20, RZ, PT ;  /* 0x000000ff1400720c */ /* 0x000fe20003f06270 */
[C---:B------:R-:W-:Y:S01]  /*0c80*/  IMAD R31, R0.reuse, R12, R31 ;  /* 0x0000000c001f7224 */ /* 0x040fe200078e021f */
[----:B------:R-:W-:Y:S01]  /*0c90*/  @!P4 IADD3 R27, R27, -R0, RZ ;  /* 0x800000001b1bc210 */ /* 0x000fe20007ffe0ff */
[----:B------:R-:W-:Y:S01]  /*0ca0*/  @!P6 IMAD.IADD R7, R7, 0x1, -R0 ;  /* 0x000000010707e824 */ /* 0x000fe200078e0a00 */
[----:B------:R-:W-:Y:S01]  /*0cb0*/  LOP3.LUT R20, R9, 0x24, RZ, 0xfc, !PT ;  /* 0x0000002409147812 */ /* 0x000fe200078efcff */
[----:B------:R-:W-:Y:S01]  /*0cc0*/  IMAD.HI.U32 R12, R13, R18, RZ ;  /* 0x000000120d0c7227 */ /* 0x000fe200078e00ff */
[----:B------:R-:W-:-:S02]  /*0cd0*/  ISETP.GT.U32.AND P6, PT, R0, R27, PT ;  /* 0x0000001b0000720c */ /* 0x000fc40003fc4070 */
[----:B------:R-:W-:Y:S01]  /*0ce0*/  IABS R35, R20 ;  /* 0x0000001400237213 */ /* 0x000fe20000000000 */
[----:B------:R-:W-:Y:S01]  /*0cf0*/  IMAD.MOV.U32 R23, RZ, RZ, R15 ;  /* 0x000000ffff177224 */ /* 0x000fe200078e000f */
[----:B------:R-:W-:Y:S01]  /*0d00*/  ISETP.GT.U32.AND P4, PT, R0, R21, PT ;  /* 0x000000150000720c */ /* 0x000fe20003f84070 */
[----:B------:R-:W-:Y:S01]  /*0d10*/  IMAD.MOV R15, RZ, RZ, -R12 ;  /* 0x000000ffff0f7224 */ /* 0x000fe200078e0a0c */
[----:B------:R-:W-:Y:S01]  /*0d20*/  IABS R22, R28 ;  /* 0x0000001c00167213 */ /* 0x000fe20000000000 */
[----:B------:R-:W-:-:S04]  /*0d30*/  IMAD.HI.U32 R12, R13, R35, RZ ;  /* 0x000000230d0c7227 */ /* 0x000fc800078e00ff */
[C---:B------:R-:W-:Y:S02]  /*0d40*/  IMAD R15, R0.reuse, R15, R18 ;  /* 0x0000000f000f7224 */ /* 0x040fe400078e0212 */
[----:B------:R-:W-:Y:S02]  /*0d50*/  @!P6 IMAD.IADD R27, R27, 0x1, -R0 ;  /* 0x000000011b1be824 */ /* 0x000fe400078e0a00 */
[----:B------:R-:W-:Y:S01]  /*0d60*/  IMAD.MOV R12, RZ, RZ, -R12 ;  /* 0x000000ffff0c7224 */ /* 0x000fe200078e0a0c */
[C---:B------:R-:W-:Y:S01]  /*0d70*/  ISETP.GT.U32.AND P6, PT, R0.reuse, R15, PT ;  /* 0x0000000f0000720c */ /* 0x040fe20003fc4070 */
[----:B------:R-:W-:Y:S01]  /*0d80*/  @!P1 IMAD.MOV R23, RZ, RZ, -R23 ;  /* 0x000000ffff179224 */ /* 0x000fe200078e0a17 */
[C---:B------:R-:W-:Y:S01]  /*0d90*/  ISETP.GT.U32.AND P1, PT, R0.reuse, R31, PT ;  /* 0x0000001f0000720c */ /* 0x040fe20003f24070 */
[C---:B------:R-:W-:Y:S02]  /*0da0*/  IMAD R35, R0.reuse, R12, R35 ;  /* 0x0000000c00237224 */ /* 0x040fe400078e0223 */
[----:B------:R-:W-:Y:S01]  /*0db0*/  @!P3 IMAD.MOV R19, RZ, RZ, -R19 ;  /* 0x000000ffff13b224 */ /* 0x000fe200078e0a13 */
[----:B------:R-:W-:Y:S01]  /*0dc0*/  ISETP.GT.U32.AND P3, PT, R0, R7, PT ;  /* 0x000000070000720c */ /* 0x000fe20003f64070 */
[----:B------:R-:W-:Y:S01]  /*0dd0*/  @!P4 IMAD.IADD R21, R21, 0x1, -R0 ;  /* 0x000000011515c824 */ /* 0x000fe200078e0a00 */
[----:B------:R-:W-:Y:S01]  /*0de0*/  ISETP.GE.AND P4, PT, R24, RZ, PT ;  /* 0x000000ff1800720c */ /* 0x000fe20003f86270 */
[----:B------:R-:W-:Y:S01]  /*0df0*/  IMAD.HI.U32 R12, R13, R37, RZ ;  /* 0x000000250d0c7227 */ /* 0x000fe200078e00ff */
[----:B------:R-:W-:-:S03]  /*0e00*/  LOP3.LUT R24, R9, 0x2c, RZ, 0xfc, !PT ;  /* 0x0000002c09187812 */ /* 0x000fc600078efcff */
[--C-:B------:R-:W-:Y:S01]  /*0e10*/  @!P6 IMAD.IADD R15, R15, 0x1, -R0.reuse ;  /* 0x000000010f0fe824 */ /* 0x100fe200078e0a00 */
[----:B------:R-:W-:Y:S01]  /*0e20*/  ISETP.GT.U32.AND P6, PT, R0, R35, PT ;  /* 0x000000230000720c */ /* 0x000fe20003fc4070 */
[----:B------:R-:W-:Y:S01]  /*0e30*/  @!P1 IMAD.IADD R31, R31, 0x1, -R0 ;  /* 0x000000011f1f9824 */ /* 0x000fe200078e0a00 */
[----:B------:R-:W-:Y:S01]  /*0e40*/  ISETP.GE.AND P1, PT, R20, RZ, PT ;  /* 0x000000ff1400720c */ /* 0x000fe20003f26270 */
[----:B------:R-:W-:Y:S01]  /*0e50*/  IMAD.MOV R12, RZ, RZ, -R12 ;  /* 0x000000ffff0c7224 */ /* 0x000fe200078e0a0c */
[----:B------:R-:W-:Y:S01]  /*0e60*/  IABS R20, R24 ;  /* 0x0000001800147213 */ /* 0x000fe20000000000 */
[----:B------:R-:W-:Y:S01]  /*0e70*/  IMAD.HI.U32 R18, R13, R22, RZ ;  /* 0x000000160d127227 */ /* 0x000fe200078e00ff */
[----:B------:R-:W-:Y:S02]  /*0e80*/  @!P3 IADD3 R7, R7, -R0, RZ ;  /* 0x800000000707b210 */ /* 0x000fe40007ffe0ff */
[----:B------:R-:W-:Y:S01]  /*0e90*/  ISETP.GE.AND P3, PT, R25, RZ, PT ;  /* 0x000000ff1900720c */ /* 0x000fe20003f66270 */
[----:B------:R-:W-:-:S02]  /*0ea0*/  IMAD R37, R0, R12, R37 ;  /* 0x0000000c00257224 */ /* 0x000fc400078e0225 */
[----:B------:R-:W-:-:S04]  /*0eb0*/  IMAD.HI.U32 R12, R13, R20, RZ ;  /* 0x000000140d0c7227 */ /* 0x000fc800078e00ff */
[----:B------:R-:W-:Y:S01]  /*0ec0*/  @!P6 IMAD.IADD R35, R35, 0x1, -R0 ;  /* 0x000000012323e824 */ /* 0x000fe200078e0a00 */
[----:B------:R-:W-:Y:S01]  /*0ed0*/  ISETP.GT.U32.AND P6, PT, R0, R31, PT ;  /* 0x0000001f0000720c */ /* 0x000fe20003fc4070 */
[----:B------:R-:W-:Y:S01]  /*0ee0*/  IMAD.MOV.U32 R29, RZ, RZ, R7 ;  /* 0x000000ffff1d7224 */ /* 0x000fe200078e0007 */
[----:B------:R-:W-:Y:S01]  /*0ef0*/  IADD3 R7, -R12, RZ, RZ ;  /* 0x000000ff0c077210 */ /* 0x000fe20007ffe1ff */
[----:B------:R-:W-:-:S04]  /*0f00*/  IMAD.HI.U32 R12, R13, R43, RZ ;  /* 0x0000002b0d0c7227 */ /* 0x000fc800078e00ff */
[----:B------:R-:W-:Y:S01]  /*0f10*/  @!P5 IMAD.MOV R29, RZ, RZ, -R29 ;  /* 0x000000ffff1dd224 */ /* 0x000fe200078e0a1d */
[C---:B------:R-:W-:Y:S01]  /*0f20*/  ISETP.GT.U32.AND P5, PT, R0.reuse, R37, PT ;  /* 0x000000250000720c */ /* 0x040fe20003fa4070 */
[C---:B------:R-:W-:Y:S01]  /*0f30*/  IMAD R7, R0.reuse, R7, R20 ;  /* 0x0000000700077224 */ /* 0x040fe200078e0214 */
[----:B------:R-:W-:Y:S01]  /*0f40*/  LOP3.LUT R20, R9, 0x3c, RZ, 0xfc, !PT ;  /* 0x0000003c09147812 */ /* 0x000fe200078efcff */
[----:B------:R-:W-:Y:S02]  /*0f50*/  IMAD.MOV.U32 R25, RZ, RZ, R21 ;  /* 0x000000ffff197224 */ /* 0x000fe400078e0015 */
[----:B------:R-:W-:Y:S02]  /*0f60*/  IMAD.MOV R12, RZ, RZ, -R12 ;  /* 0x000000ffff0c7224 */ /* 0x000fe400078e0a0c */
[----:B------:R-:W-:Y:S01]  /*0f70*/  @!P6 IMAD.IADD R31, R31, 0x1, -R0 ;  /* 0x000000011f1fe824 */ /* 0x000fe200078e0a00 */
[C---:B------:R-:W-:Y:S01]  /*0f80*/  ISETP.GT.U32.AND P6, PT, R0.reuse, R7, PT ;  /* 0x000000070000720c */ /* 0x040fe20003fc4070 */
[----:B------:R-:W-:Y:S01]  /*0f90*/  @!P2 IMAD.MOV R25, RZ, RZ, -R25 ;  /* 0x000000ffff19a224 */ /* 0x000fe200078e0a19 */
[C---:B------:R-:W-:Y:S01]  /*0fa0*/  ISETP.GT.U32.AND P2, PT, R0.reuse, R15, PT ;  /* 0x0000000f0000720c */ /* 0x040fe20003f44070 */
[----:B------:R-:W-:-:S02]  /*0fb0*/  IMAD R43, R0, R12, R43 ;  /* 0x0000000c002b7224 */ /* 0x000fc400078e022b */
[----:B------:R-:W-:Y:S02]  /*0fc0*/  @!P4 IMAD.MOV R31, RZ, RZ, -R31 ;  /* 0x000000ffff1fc224 */ /* 0x000fe400078e0a1f */
[----:B------:R-:W-:Y:S01]  /*0fd0*/  @!P5 IMAD.IADD R37, R37, 0x1, -R0 ;  /* 0x000000012525d824 */ /* 0x000fe200078e0a00 */
[C---:B------:R-:W-:Y:S01]  /*0fe0*/  ISETP.GT.U32.AND P4, PT, R0.reuse, R43, PT ;  /* 0x0000002b0000720c */ /* 0x040fe20003f84070 */
[----:B------:R-:W-:Y:S01]  /*0ff0*/  @!P0 IMAD.MOV R27, RZ, RZ, -R27 ;  /* 0x000000ffff1b8224 */ /* 0x000fe200078e0a1b */
[----:B------:R-:W-:Y:S01]  /*1000*/  ISETP.GT.U32.AND P0, PT, R0, R35, PT ;  /* 0x000000230000720c */ /* 0x000fe20003f04070 */
[----:B------:R-:W-:Y:S01]  /*1010*/  IMAD.MOV R21, RZ, RZ, -R18 ;  /* 0x000000ffff157224 */ /* 0x000fe200078e0a12 */
[----:B------:R-:W-:Y:S01]  /*1020*/  ISETP.GE.AND P5, PT, R24, RZ, PT ;  /* 0x000000ff1800720c */ /* 0x000fe20003fa6270 */
[----:B------:R-:W-:Y:S01]  /*1030*/  @!P6 IMAD.IADD R7, R7, 0x1, -R0 ;  /* 0x000000010707e824 */ /* 0x000fe200078e0a00 */
[----:B------:R-:W-:Y:S01]  /*1040*/  ISETP.GT.U32.AND P6, PT, R0, R37, PT ;  /* 0x000000250000720c */ /* 0x000fe20003fc4070 */
[----:B------:R-:W-:Y:S01]  /*1050*/  IMAD.HI.U32 R18, R13, R45, RZ ;  /* 0x0000002d0d127227 */ /* 0x000fe200078e00ff */
[----:B------:R-:W-:-:S03]  /*1060*/  LOP3.LUT R24, R9, 0x44, RZ, 0xfc, !PT ;  /* 0x0000004409187812 */ /* 0x000fc600078efcff */
[----:B------:R-:W-:Y:S01]  /*1070*/  @!P2 IMAD.IADD R15, R15, 0x1, -R0 ;  /* 0x000000010f0fa824 */ /* 0x000fe200078e0a00 */
[----:B------:R-:W-:Y:S01]  /*1080*/  ISETP.GE.AND P2, PT, R26, RZ, PT ;  /* 0x000000ff1a00720c */ /* 0x000fe20003f46270 */
[----:B------:R-:W-:Y:S01]  /*1090*/  IMAD.MOV R18, RZ, RZ, -R18 ;  /* 0x000000ffff127224 */ /* 0x000fe200078e0a12 */
[----:B------:R-:W-:Y:S01]  /*10a0*/  IABS R51, R24 ;  /* 0x0000001800337213 */ /* 0x000fe20000000000 */
[----:B------:R-:W-:Y:S01]  /*10b0*/  @!P4 IMAD.IADD R43, R43, 0x1, -R0 ;  /* 0x000000012b2bc824 */ /* 0x000fe200078e0a00 */
[----:B------:R-:W-:Y:S01]  /*10c0*/  MOV R33, R15 ;  /* 0x0000000f00217202 */ /* 0x000fe20000000f00 */
[C---:B------:R-:W-:Y:S01]  /*10d0*/  IMAD R21, R0.reuse, R21, R22 ;  /* 0x0000001500157224 */ /* 0x040fe200078e0216 */
[----:B------:R-:W-:Y:S01]  /*10e0*/  IABS R15, R20 ;  /* 0x00000014000f7213 */ /* 0x000fe20000000000 */
[C---:B------:R-:W-:Y:S01]  /*10f0*/  IMAD R45, R0.reuse, R18, R45 ;  /* 0x00000012002d7224 */ /* 0x040fe200078e022d */
[C---:B------:R-:W-:Y:S01]  /*1100*/  ISETP.GT.U32.AND P4, PT, R0.reuse, R43, PT ;  /* 0x0000002b0000720c */ /* 0x040fe20003f84070 */
[----:B------:R-:W-:Y:S01]  /*1110*/  @!P0 IMAD.IADD R35, R35, 0x1, -R0 ;  /* 0x0000000123238824 */ /* 0x000fe200078e0a00 */
[----:B------:R-:W-:Y:S01]  /*1120*/  ISETP.GT.U32.AND P0, PT, R0, R21, PT ;  /* 0x000000150000720c */ /* 0x000fe20003f04070 */
[----:B------:R-:W-:Y:S01]  /*1130*/  IMAD.HI.U32 R12, R13, R15, RZ ;  /* 0x0000000f0d0c7227 */ /* 0x000fe200078e00ff */
[----:B------:R-:W-:-:S02]  /*1140*/  LOP3.LUT R22, R9, 0x40, RZ, 0xfc, !PT ;  /* 0x0000004009167812 */ /* 0x000fc400078efcff */
[----:B------:R-:W-:Y:S01]  /*1150*/  LOP3.LUT R26, R9, 0x48, RZ, 0xfc, !PT ;  /* 0x00000048091a7812 */ /* 0x000fe200078efcff */
[----:B------:R-:W-:Y:S01]  /*1160*/  @!P6 IMAD.IADD R37, R37, 0x1, -R0 ;  /* 0x000000012525e824 */ /* 0x000fe200078e0a00 */
[C---:B------:R-:W-:Y:S01]  /*1170*/  ISETP.GT.U32.AND P6, PT, R0.reuse, R45, PT ;  /* 0x0000002d0000720c */ /* 0x040fe20003fc4070 */
[----:B------:R-:W-:Y:S01]  /*1180*/  IMAD.MOV R18, RZ, RZ, -R12 ;  /* 0x000000ffff127224 */ /* 0x000fe200078e0a0c */
[----:B------:R-:W-:Y:S01]  /*1190*/  IABS R49, R22 ;  /* 0x0000001600317213 */ /* 0x000fe20000000000 */
[----:B------:R-:W-:Y:S01]  /*11a0*/  @!P3 IMAD.MOV R33, RZ, RZ, -R33 ;  /* 0x000000ffff21b224 */ /* 0x000fe200078e0a21 */
[C---:B------:R-:W-:Y:S01]  /*11b0*/  ISETP.GT.U32.AND P3, PT, R0.reuse, R7, PT ;  /* 0x000000070000720c */ /* 0x040fe20003f64070 */
[C---:B------:R-:W-:Y:S01]  /*11c0*/  IMAD R15, R0.reuse, R18, R15 ;  /* 0x00000012000f7224 */ /* 0x040fe200078e020f */
[----:B------:R-:W-:Y:S01]  /*11d0*/  IABS R53, R26 ;  /* 0x0000001a00357213 */ /* 0x000fe20000000000 */
[--C-:B------:R-:W-:Y:S02]  /*11e0*/  @!P4 IMAD.IADD R43, R43, 0x1, -R0.reuse ;  /* 0x000000012b2bc824 */ /* 0x100fe400078e0a00 */
[----:B------:R-:W-:Y:S01]  /*11f0*/  @!P0 IMAD.IADD R21, R21, 0x1, -R0 ;  /* 0x0000000115158824 */ /* 0x000fe200078e0a00 */
[----:B------:R-:W-:Y:S01]  /*1200*/  ISETP.GT.U32.AND P4, PT, R0, R15, PT ;  /* 0x0000000f0000720c */ /* 0x000fe20003f84070 */
[----:B------:R-:W-:-:S03]  /*1210*/  IMAD.HI.U32 R12, R13, R49, RZ ;  /* 0x000000310d0c7227 */ /* 0x000fc600078e00ff */
[----:B------:R-:W-:Y:S01]  /*1220*/  ISETP.GT.U32.AND P0, PT, R0, R21, PT ;  /* 0x000000150000720c */ /* 0x000fe20003f04070 */
[--C-:B------:R-:W-:Y:S02]  /*1230*/  @!P6 IMAD.IADD R45, R45, 0x1, -R0.reuse ;  /* 0x000000012d2de824 */ /* 0x100fe400078e0a00 */
[----:B------:R-:W-:Y:S01]  /*1240*/  @!P3 IMAD.IADD R7, R7, 0x1, -R0 ;  /* 0x000000010707b824 */ /* 0x000fe200078e0a00 */
[----:B------:R-:W-:Y:S01]  /*1250*/  ISETP.GE.AND P3, PT, R30, RZ, PT ;  /* 0x000000ff1e00720c */ /* 0x000fe20003f66270 */
[----:B------:R-:W-:Y:S01]  /*1260*/  IMAD.MOV R18, RZ, RZ, -R12 ;  /* 0x000000ffff127224 */ /* 0x000fe200078e0a0c */
[----:B------:R-:W-:Y:S01]  /*1270*/  ISETP.GT.U32.AND P6, PT, R0, R45, PT ;  /* 0x0000002d0000720c */ /* 0x000fe20003fc4070 */
[----:B------:R-:W-:Y:S01]  /*1280*/  IMAD.HI.U32 R12, R13, R51, RZ ;  /* 0x000000330d0c7227 */ /* 0x000fe200078e00ff */
[----:B------:R-:W-:-:S03]  /*1290*/  LOP3.LUT R30, R9, 0x50, RZ, 0xfc, !PT ;  /* 0x00000050091e7812 */ /* 0x000fc600078efcff */
[----:B------:R-:W-:Y:S01]  /*12a0*/  IMAD.MOV R12, RZ, RZ, -R12 ;  /* 0x000000ffff0c7224 */ /* 0x000fe200078e0a0c */
[----:B------:R-:W-:Y:S01]  /*12b0*/  IABS R57, R30 ;  /* 0x0000001e00397213 */ /* 0x000fe20000000000 */
[----:B------:R-:W-:Y:S01]  /*12c0*/  @!P4 IMAD.IADD R15, R15, 0x1, -R0 ;  /* 0x000000010f0fc824 */ /* 0x000fe200078e0a00 */
[----:B------:R-:W-:Y:S01]  /*12d0*/  @!P0 IADD3 R21, R21, -R0, RZ ;  /* 0x8000000015158210 */ /* 0x000fe20007ffe0ff */
[----:B------:R-:W-:Y:S01]  /*12e0*/  IMAD.MOV.U32 R39, RZ, RZ, R7 ;  /* 0x000000ffff277224 */ /* 0x000fe200078e0007 */
[----:B------:R-:W-:Y:S01]  /*12f0*/  ISETP.GE.AND P0, PT, R32, RZ, PT ;  /* 0x000000ff2000720c */ /* 0x000fe20003f06270 */
[----:B------:R-:W-:Y:S01]  /*1300*/  IMAD R49, R0, R18, R49 ;  /* 0x0000001200317224 */ /* 0x000fe200078e0231 */
[----:B------:R-:W-:Y:S01]  /*1310*/  LOP3.LUT R32, R9, 0x54, RZ, 0xfc, !PT ;  /* 0x0000005409207812 */ /* 0x000fe200078efcff */
[----:B------:R-:W-:Y:S01]  /*1320*/  @!P2 IMAD.MOV R37, RZ, RZ, -R37 ;  /* 0x000000ffff25a224 */ /* 0x000fe200078e0a25 */
[----:B------:R-:W-:Y:S01]  /*1330*/  ISETP.GE.AND P2, PT, R20, RZ, PT ;  /* 0x000000ff1400720c */ /* 0x000fe20003f46270 */
[----:B------:R-:W-:Y:S01]  /*1340*/  IMAD R51, R0, R12, R51 ;  /* 0x0000000c00337224 */ /* 0x000fe200078e0233 */
[----:B------:R-:W-:Y:S01]  /*1350*/  ISETP.GE.AND P4, PT, R22, RZ, PT ;  /* 0x000000ff1600720c */ /* 0x000fe20003f86270 */
[----:B------:R-:W-:Y:S01]  /*1360*/  @!P5 IMAD.MOV R39, RZ, RZ, -R39 ;  /* 0x000000ffff27d224 */ /* 0x000fe200078e0a27 */
[----:B------:R-:W-:Y:S01]  /*1370*/  ISETP.GT.U32.AND P5, PT, R0, R15, PT ;  /* 0x0000000f0000720c */ /* 0x000fe20003fa4070 */
[----:B------:R-:W-:Y:S01]  /*1380*/  IMAD.HI.U32 R12, R13, R53, RZ ;  /* 0x000000350d0c7227 */ /* 0x000fe200078e00ff */
[----:B------:R-:W-:-:S03]  /*1390*/  IABS R22, R32 ;  /* 0x0000002000167213 */ /* 0x000fc60000000000 */
[----:B------:R-:W-:Y:S01]  /*13a0*/  IMAD.HI.U32 R20, R13, R57, RZ ;  /* 0x000000390d147227 */ /* 0x000fe200078e00ff */
[----:B------:R-:W-:-:S03]  /*13b0*/  IADD3 R12, -R12, RZ, RZ ;  /* 0x000000ff0c0c7210 */ /* 0x000fc60007ffe1ff */
[----:B------:R-:W-:Y:S01]  /*13c0*/  @!P6 IMAD.IADD R45, R45, 0x1, -R0 ;  /* 0x000000012d2de824 */ /* 0x000fe200078e0a00 */
[C---:B------:R-:W-:Y:S01]  /*13d0*/  ISETP.GT.U32.AND P6, PT, R0.reuse, R49, PT ;  /* 0x000000310000720c */ /* 0x040fe20003fc4070 */
[----:B------:R-:W-:Y:S02]  /*13e0*/  IMAD.MOV R20, RZ, RZ, -R20 ;  /* 0x000000ffff147224 */ /* 0x000fe400078e0a14 */
[C---:B------:R-:W-:Y:S02]  /*13f0*/  IMAD R53, R0.reuse, R12, R53 ;  /* 0x0000000c00357224 */ /* 0x040fe400078e0235 */
[----:B------:R-:W-:Y:S01]  /*1400*/  IMAD R57, R0, R20, R57 ;  /* 0x0000001400397224 */ /* 0x000fe200078e0239 */
[C---:B------:R-:W-:Y:S01]  /*1410*/  LOP3.LUT R20, R9.reuse, 0x5c, RZ, 0xfc, !PT ;  /* 0x0000005c09147812 */ /* 0x040fe200078efcff */
[----:B------:R-:W-:Y:S01]  /*1420*/  IMAD.MOV.U32 R12, RZ, RZ, R22 ;  /* 0x000000ffff0c7224 */ /* 0x000fe200078e0016 */
[----:B------:R-:W-:Y:S01]  /*1430*/  LOP3.LUT R22, R9, 0x60, RZ, 0xfc, !PT ;  /* 0x0000006009167812 */ /* 0x000fe200078efcff */
[----:B------:R-:W-:Y:S01]  /*1440*/  @!P1 IMAD.MOV R35, RZ, RZ, -R35 ;  /* 0x000000ffff239224 */ /* 0x000fe200078e0a23 */
[----:B------:R-:W-:Y:S01]  /*1450*/  ISETP.GE.AND P1, PT, R28, RZ, PT ;  /* 0x000000ff1c00720c */ /* 0x000fe20003f26270 */
[----:B------:R-:W-:Y:S01]  /*1460*/  @!P5 IMAD.IADD R15, R15, 0x1, -R0 ;  /* 0x000000010f0fd824 */ /* 0x000fe200078e0a00 */
[----:B------:R-:W-:Y:S01]  /*1470*/  LOP3.LUT R28, R9, 0x4c, RZ, 0xfc, !PT ;  /* 0x0000004c091c7812 */ /* 0x000fe200078efcff */
[----:B------:R-:W-:Y:S01]  /*1480*/  IMAD.HI.U32 R7, R13, R12, RZ ;  /* 0x0000000c0d077227 */ /* 0x000fe200078e00ff */
[----:B------:R-:W-:-:S02]  /*1490*/  ISETP.GT.U32.AND P5, PT, R0, R57, PT ;  /* 0x000000390000720c */ /* 0x000fc40003fa4070 */
[----:B------:R-:W-:Y:S01]  /*14a0*/  IABS R55, R28 ;  /* 0x0000001c00377213 */ /* 0x000fe20000000000 */
[----:B------:R-:W-:Y:S01]  /*14b0*/  @!P6 IMAD.IADD R49, R49, 0x1, -R0 ;  /* 0x000000013131e824 */ /* 0x000fe200078e0a00 */
[----:B------:R-:W-:Y:S01]  /*14c0*/  ISETP.GT.U32.AND P6, PT, R0, R51, PT ;  /* 0x000000330000720c */ /* 0x000fe20003fc4070 */
[----:B------:R-:W-:Y:S01]  /*14d0*/  IMAD.MOV R7, RZ, RZ, -R7 ;  /* 0x000000ffff077224 */ /* 0x000fe200078e0a07 */
[----:B------:R-:W-:Y:S01]  /*14e0*/  IABS R63, R20 ;  /* 0x00000014003f7213 */ /* 0x000fe20000000000 */
[----:B------:R-:W-:Y:S01]  /*14f0*/  IMAD.MOV.U32 R41, RZ, RZ, R21 ;  /* 0x000000ffff297224 */ /* 0x000fe200078e0015 */
[----:B------:R-:W-:Y:S01]  /*1500*/  IABS R65, R22 ;  /* 0x0000001600417213 */ /* 0x000fe20000000000 */
[----:B------:R-:W-:-:S03]  /*1510*/  IMAD.HI.U32 R18, R13, R55, RZ ;  /* 0x000000370d127227 */ /* 0x000fc600078e00ff */
[----:B------:R-:W-:Y:S01]  /*1520*/  @!P1 IADD3 R41, -R41, RZ, RZ ;  /* 0x000000ff29299210 */ /* 0x000fe20007ffe1ff */
[C---:B------:R-:W-:Y:S01]  /*1530*/  IMAD R21, R0.reuse, R7, R12 ;  /* 0x0000000700157224 */ /* 0x040fe200078e020c */
[----:B------:R-:W-:Y:S01]  /*1540*/  ISETP.GT.U32.AND P1, PT, R0, R49, PT ;  /* 0x000000310000720c */ /* 0x000fe20003f24070 */
[----:B------:R-:W-:-:S04]  /*1550*/  IMAD.HI.U32 R7, R13, R61, RZ ;  /* 0x0000003d0d077227 */ /* 0x000fc800078e00ff */
[----:B------:R-:W-:Y:S02]  /*1560*/  IMAD.MOV R18, RZ, RZ, -R18 ;  /* 0x000000ffff127224 */ /* 0x000fe400078e0a12 */
[--C-:B------:R-:W-:Y:S02]  /*1570*/  @!P5 IMAD.IADD R57, R57, 0x1, -R0.reuse ;  /* 0x000000013939d824 */ /* 0x100fe400078e0a00 */
[----:B------:R-:W-:Y:S02]  /*1580*/  IMAD.MOV.U32 R47, RZ, RZ, R15 ;  /* 0x000000ffff2f7224 */ /* 0x000fe400078e000f */
[----:B------:R-:W-:Y:S02]  /*1590*/  IMAD.MOV R7, RZ, RZ, -R7 ;  /* 0x000000ffff077224 */ /* 0x000fe400078e0a07 */
[----:B------:R-:W-:Y:S02]  /*15a0*/  @!P6 IMAD.IADD R51, R51, 0x1, -R0 ;  /* 0x000000013333e824 */ /* 0x000fe400078e0a00 */
[C---:B------:R-:W-:Y:S01]  /*15b0*/  IMAD R55, R0.reuse, R18, R55 ;  /* 0x0000001200377224 */ /* 0x040fe200078e0237 */
[----:B------:R-:W-:Y:S01]  /*15c0*/  LOP3.LUT R18, R9, 0x78, RZ, 0xfc, !PT ;  /* 0x0000007809127812 */ /* 0x000fe200078efcff */
[----:B------:R-:W-:Y:S01]  /*15d0*/  @!P2 IMAD.MOV R47, RZ, RZ, -R47 ;  /* 0x000000ffff2fa224 */ /* 0x000fe200078e0a2f */
[C---:B------:R-:W-:Y:S01]  /*15e0*/  ISETP.GT.U32.AND P2, PT, R0.reuse, R57, PT ;  /* 0x000000390000720c */ /* 0x040fe20003f44070 */
[C---:B------:R-:W-:Y:S01]  /*15f0*/  IMAD R61, R0.reuse, R7, R61 ;  /* 0x00000007003d7224 */ /* 0x040fe200078e023d */
[----:B------:R-:W-:Y:S01]  /*1600*/  ISETP.GT.U32.AND P6, PT, R0, R51, PT ;  /* 0x000000330000720c */ /* 0x000fe20003fc4070 */
[----:B------:R-:W-:Y:S01]  /*1610*/  IMAD.HI.U32 R7, R13, R63, RZ ;  /* 0x0000003f0d077227 */ /* 0x000fe200078e00ff */
[----:B------:R-:W-:-:S03]  /*1620*/  IABS R77, R18 ;  /* 0x00000012004d7213 */ /* 0x000fc60000000000 */
[----:B------:R-:W-:Y:S01]  /*1630*/  @!P0 IMAD.MOV R45, RZ, RZ, -R45 ;  /* 0x000000ffff2d8224 */ /* 0x000fe200078e0a2d */
[C---:B------:R-:W-:Y:S01]  /*1640*/  ISETP.GT.U32.AND P0, PT, R0.reuse, R55, PT ;  /* 0x000000370000720c */ /* 0x040fe20003f04070 */
[----:B------:R-:W-:Y:S02]  /*1650*/  IMAD.MOV R7, RZ, RZ, -R7 ;  /* 0x000000ffff077224 */ /* 0x000fe400078e0a07 */
[----:B------:R-:W-:Y:S01]  /*1660*/  @!P3 IMAD.MOV R43, RZ, RZ, -R43 ;  /* 0x000000ffff2bb224 */ /* 0x000fe200078e0a2b */
[C---:B------:R-:W-:Y:S01]  /*1670*/  ISETP.GT.U32.AND P3, PT, R0.reuse, R53, PT ;  /* 0x000000350000720c */ /* 0x040fe20003f64070 */
[----:B------:R-:W-:Y:S01]  /*1680*/  IMAD R63, R0, R7, R63 ;  /* 0x00000007003f7224 */ /* 0x000fe200078e023f */
[----:B------:R-:W-:Y:S01]  /*1690*/  @!P2 IADD3 R57, R57, -R0, RZ ;  /* 0x800000003939a210 */ /* 0x000fe20007ffe0ff */
[----:B------:R-:W-:-:S03]  /*16a0*/  IMAD.HI.U32 R7, R13, R65, RZ ;  /* 0x000000410d077227 */ /* 0x000fc600078e00ff */
[C---:B------:R-:W-:Y:S01]  /*16b0*/  ISETP.GT.U32.AND P2, PT, R0.reuse, R63, PT ;  /* 0x0000003f0000720c */ /* 0x040fe20003f44070 */
[--C-:B------:R-:W-:Y:S01]  /*16c0*/  @!P6 IMAD.IADD R51, R51, 0x1, -R0.reuse ;  /* 0x000000013333e824 */ /* 0x100fe200078e0a00 */
[----:B------:R-:W-:Y:S01]  /*16d0*/  ISETP.GT.U32.AND P6, PT, R0, R21, PT ;  /* 0x000000150000720c */ /* 0x000fe20003fc4070 */
[--C-:B------:R-:W-:Y:S01]  /*16e0*/  @!P1 IMAD.IADD R49, R49, 0x1, -R0.reuse ;  /* 0x0000000131319824 */ /* 0x100fe200078e0a00 */
[----:B------:R-:W-:Y:S01]  /*16f0*/  @!P0 IADD3 R55, R55, -R0, RZ ;  /* 0x8000000037378210 */ /* 0x000fe20007ffe0ff */
[----:B------:R-:W-:Y:S01]  /*1700*/  IMAD.MOV R7, RZ, RZ, -R7 ;  /* 0x000000ffff077224 */ /* 0x000fe200078e0a07 */
[----:B------:R-:W-:Y:S01]  /*1710*/  ISETP.GE.AND P1, PT, R24, RZ, PT ;  /* 0x000000ff1800720c */ /* 0x000fe20003f26270 */
[--C-:B------:R-:W-:Y:S01]  /*1720*/  @!P3 IMAD.IADD R53, R53, 0x1, -R0.reuse ;  /* 0x000000013535b824 */ /* 0x100fe200078e0a00 */
[----:B------:R-:W-:Y:S01]  /*1730*/  LOP3.LUT R24, R9, 0x64, RZ, 0xfc, !PT ;  /* 0x0000006409187812 */ /* 0x000fe200078efcff */
[C---:B------:R-:W-:Y:S01]  /*1740*/  IMAD R65, R0.reuse, R7, R65 ;  /* 0x0000000700417224 */ /* 0x040fe200078e0241 */
[----:B------:R-:W-:Y:S01]  /*1750*/  ISETP.GT.U32.AND P5, PT, R0, R55, PT ;  /* 0x000000370000720c */ /* 0x000fe20003fa4070 */
[----:B------:R-:W-:Y:S01]  /*1760*/  IMAD.SHL.U32 R12, R36, 0x10, RZ ;  /* 0x00000010240c7824 */ /* 0x000fe200078e00ff */
[----:B------:R-:W-:Y:S01]  /*1770*/  IABS R67, R24 ;  /* 0x0000001800437213 */ /* 0x000fe20000000000 */
[--C-:B------:R-:W-:Y:S01]  /*1780*/  @!P2 IMAD.IADD R63, R63, 0x1, -R0.reuse ;  /* 0x000000013f3fa824 */ /* 0x100fe200078e0a00 */
[----:B------:R-:W-:Y:S01]  /*1790*/  ISETP.GT.U32.AND P2, PT, R0, R65, PT ;  /* 0x000000410000720c */ /* 0x000fe20003f44070 */
[----:B------:R-:W-:Y:S01]  /*17a0*/  @!P6 IMAD.IADD R21, R21, 0x1, -R0 ;  /* 0x000000011515e824 */ /* 0x000fe200078e0a00 */
[----:B------:R-:W-:Y:S01]  /*17b0*/  ISETP.GE.AND P3, PT, R26, RZ, PT ;  /* 0x000000ff1a00720c */ /* 0x000fe20003f66270 */
[----:B------:R-:W-:Y:S01]  /*17c0*/  IMAD.HI.U32 R7, R13, R67, RZ ;  /* 0x000000430d077227 */ /* 0x000fe200078e00ff */
[----:B------:R-:W-:-:S02]  /*17d0*/  LOP3.LUT R26, R9, 0x68, RZ, 0xfc, !PT ;  /* 0x00000068091a7812 */ /* 0x000fc400078efcff */
[C---:B------:R-:W-:Y:S01]  /*17e0*/  ISETP.GT.U32.AND P0, PT, R0.reuse, R53, PT ;  /* 0x000000350000720c */ /* 0x040fe20003f04070 */
[----:B------:R-:W-:Y:S01]  /*17f0*/  IMAD.MOV R7, RZ, RZ, -R7 ;  /* 0x000000ffff077224 */ /* 0x000fe200078e0a07 */
[C---:B------:R-:W-:Y:S01]  /*1800*/  ISETP.GT.U32.AND P6, PT, R0.reuse, R21, PT ;  /* 0x000000150000720c */ /* 0x040fe20003fc4070 */
[--C-:B------:R-:W-:Y:S01]  /*1810*/  @!P5 IMAD.IADD R55, R55, 0x1, -R0.reuse ;  /* 0x000000013737d824 */ /* 0x100fe200078e0a00 */
[C---:B------:R-:W-:Y:S01]  /*1820*/  ISETP.GT.U32.AND P5, PT, R0.reuse, R61, PT ;  /* 0x0000003d0000720c */ /* 0x040fe20003fa4070 */
[----:B------:R-:W-:Y:S01]  /*1830*/  IMAD R67, R0, R7, R67 ;  /* 0x0000000700437224 */ /* 0x000fe200078e0243 */
[----:B------:R-:W-:Y:S01]  /*1840*/  LOP3.LUT R15, R12, 0x70, RZ, 0xc0, !PT ;  /* 0x000000700c0f7812 */ /* 0x000fe200078ec0ff */
[----:B------:R-:W-:Y:S01]  /*1850*/  @!P2 IMAD.IADD R65, R65, 0x1, -R0 ;  /* 0x000000014141a824 */ /* 0x000fe200078e0a00 */
[----:B------:R-:W-:Y:S01]  /*1860*/  IABS R12, R26 ;  /* 0x0000001a000c7213 */ /* 0x000fe20000000000 */
[----:B------:R-:W-:Y:S01]  /*1870*/  @!P4 IMAD.MOV R49, RZ, RZ, -R49 ;  /* 0x000000ffff31c224 */ /* 0x000fe200078e0a31 */
[----:B------:R-:W-:Y:S01]  /*1880*/  ISETP.GT.U32.AND P2, PT, R0, R67, PT ;  /* 0x000000430000720c */ /* 0x000fe20003f44070 */
[----:B------:R-:W-:Y:S01]  /*1890*/  IMAD R15, R8, 0x80, R15 ;  /* 0x00000080080f7824 */ /* 0x000fe200078e020f */
[----:B------:R-:W-:Y:S01]  /*18a0*/  @!P1 IADD3 R51, -R51, RZ, RZ ;  /* 0x000000ff33339210 */ /* 0x000fe20007ffe1ff */
[----:B------:R-:W-:Y:S01]  /*18b0*/  IMAD.HI.U32 R7, R13, R12, RZ ;  /* 0x0000000c0d077227 */ /* 0x000fe200078e00ff */
[----:B------:R-:W-:-:S02]  /*18c0*/  ISETP.GT.U32.AND P1, PT, R0, R63, PT ;  /* 0x0000003f0000720c */ /* 0x000fc40003f24070 */
[----:B------:R-:W-:Y:S01]  /*18d0*/  LOP3.LUT R76, R15, 0x70, RZ, 0x3c, !PT ;  /* 0x000000700f4c7812 */ /* 0x000fe200078e3cff */
[--C-:B------:R-:W-:Y:S01]  /*18e0*/  @!P0 IMAD.IADD R53, R53, 0x1, -R0.reuse ;  /* 0x0000000135358824 */ /* 0x100fe200078e0a00 */
[----:B------:R-:W-:Y:S01]  /*18f0*/  IADD3 R59, -R7, RZ, RZ ;  /* 0x000000ff073b7210 */ /* 0x000fe20007ffe1ff */
[--C-:B------:R-:W-:Y:S01]  /*1900*/  @!P6 IMAD.IADD R21, R21, 0x1, -R0.reuse ;  /* 0x000000011515e824 */ /* 0x100fe200078e0a00 */
[----:B------:R-:W-:Y:S01]  /*1910*/  ISETP.GE.AND P0, PT, R28, RZ, PT ;  /* 0x000000ff1c00720c */ /* 0x000fe20003f06270 */
[--C-:B------:R-:W-:Y:S01]  /*1920*/  @!P5 IMAD.IADD R61, R61, 0x1, -R0.reuse ;  /* 0x000000013d3dd824 */ /* 0x100fe200078e0a00 */
[----:B------:R-:W-:Y:S01]  /*1930*/  ISETP.GE.AND P6, PT, R30, RZ, PT ;  /* 0x000000ff1e00720c */ /* 0x000fe20003fc6270 */
[--C-:B------:R-:W-:Y:S01]  /*1940*/  @!P2 IMAD.IADD R67, R67, 0x1, -R0.reuse ;  /* 0x000000014343a824 */ /* 0x100fe200078e0a00 */
[----:B------:R-:W-:Y:S01]  /*1950*/  ISETP.GE.AND P5, PT, R32, RZ, PT ;  /* 0x000000ff2000720c */ /* 0x000fe20003fa6270 */
[----:B------:R-:W-:Y:S01]  /*1960*/  @!P3 IMAD.MOV R53, RZ, RZ, -R53 ;  /* 0x000000ffff35b224 */ /* 0x000fe200078e0a35 */
[----:B------:R-:W-:Y:S01]  /*1970*/  LOP3.LUT R28, R9, 0x6c, RZ, 0xfc, !PT ;  /* 0x0000006c091c7812 */ /* 0x000fe200078efcff */
[----:B------:R-:W-:Y:S01]  /*1980*/  @!P1 IMAD.IADD R63, R63, 0x1, -R0 ;  /* 0x000000013f3f9824 */ /* 0x000fe200078e0a00 */
[----:B------:R-:W-:-:S02]  /*1990*/  LOP3.LUT R30, R9, 0x70, RZ, 0xfc, !PT ;  /* 0x00000070091e7812 */ /* 0x000fc400078efcff */
[----:B------:R-:W-:Y:S01]  /*19a0*/  LOP3.LUT R32, R9, 0x74, RZ, 0xfc, !PT ;  /* 0x0000007409207812 */ /* 0x000fe200078efcff */
[C---:B------:R-:W-:Y:S01]  /*19b0*/  IMAD R9, R0.reuse, R59, R12 ;  /* 0x0000003b00097224 */ /* 0x040fe200078e020c */
[----:B------:R-:W-:Y:S01]  /*19c0*/  IABS R71, R28 ;  /* 0x0000001c00477213 */ /* 0x000fe20000000000 */
[----:B------:R-:W-:Y:S01]  /*19d0*/  @!P0 IMAD.MOV R55, RZ, RZ, -R55 ;  /* 0x000000ffff378224 */ /* 0x000fe200078e0a37 */
[----:B------:R-:W-:Y:S01]  /*19e0*/  IABS R73, R30 ;  /* 0x0000001e00497213 */ /* 0x000fe20000000000 */
[----:B------:R-:W-:Y:S01]  /*19f0*/  @!P6 IMAD.MOV R57, RZ, RZ, -R57 ;  /* 0x000000ffff39e224 */ /* 0x000fe200078e0a39 */
[C---:B------:R-:W-:Y:S01]  /*1a00*/  ISETP.GT.U32.AND P2, PT, R0.reuse, R9, PT ;  /* 0x000000090000720c */ /* 0x040fe20003f44070 */
[C---:B------:R-:W-:Y:S01]  /*1a10*/  IMAD.HI.U32 R7, R13.reuse, R71, RZ ;  /* 0x000000470d077227 */ /* 0x040fe200078e00ff */
[----:B------:R-:W-:Y:S02]  /*1a20*/  IABS R75, R32 ;  /* 0x00000020004b7213 */ /* 0x000fe40000000000 */
[C---:B------:R-:W-:Y:S01]  /*1a30*/  ISETP.GT.U32.AND P3, PT, R0.reuse, R65, PT ;  /* 0x000000410000720c */ /* 0x040fe20003f64070 */
[----:B------:R-:W-:Y:S01]  /*1a40*/  IMAD.MOV R12, RZ, RZ, -R7 ;  /* 0x000000ffff0c7224 */ /* 0x000fe200078e0a07 */
[----:B------:R-:W-:Y:S01]  /*1a50*/  ISETP.GT.U32.AND P0, PT, R0, R67, PT ;  /* 0x000000430000720c */ /* 0x000fe20003f04070 */
[----:B------:R-:W-:Y:S01]  /*1a60*/  IMAD.HI.U32 R8, R13, R73, RZ ;  /* 0x000000490d087227 */ /* 0x000fe200078e00ff */
[----:B------:R-:W-:-:S03]  /*1a70*/  IABS R59, R11 ;  /* 0x0000000b003b7213 */ /* 0x000fc60000000000 */
[----:B------:R-:W-:Y:S02]  /*1a80*/  IMAD R71, R0, R12, R71 ;  /* 0x0000000c00477224 */ /* 0x000fe400078e0247 */
[----:B------:R-:W-:-:S04]  /*1a90*/  IMAD.HI.U32 R7, R13, R75, RZ ;  /* 0x0000004b0d077227 */ /* 0x000fc800078e00ff */
[----:B------:R-:W-:Y:S02]  /*1aa0*/  IMAD.MOV R8, RZ, RZ, -R8 ;  /* 0x000000ffff087224 */ /* 0x000fe400078e0a08 */
[----:B------:R-:W-:Y:S02]  /*1ab0*/  VIADD R12, R11, 0x80 ;  /* 0x000000800b0c7836 */ /* 0x000fe40000000000 */
[----:B------:R-:W-:Y:S01]  /*1ac0*/  @!P2 IMAD.IADD R9, R9, 0x1, -R0 ;  /* 0x000000010909a824 */ /* 0x000fe200078e0a00 */
[----:B------:R-:W-:Y:S01]  /*1ad0*/  ISETP.GT.U32.AND P2, PT, R0, R61, PT ;  /* 0x0000003d0000720c */ /* 0x000fe20003f44070 */
[----:B------:R-:W-:-:S03]  /*1ae0*/  IMAD.HI.U32 R13, R13, R77, RZ ;  /* 0x0000004d0d0d7227 */ /* 0x000fc600078e00ff */
[C---:B------:R-:W-:Y:S01]  /*1af0*/  ISETP.GT.U32.AND P4, PT, R0.reuse, R9, PT ;  /* 0x000000090000720c */ /* 0x040fe20003f84070 */
[C---:B------:R-:W-:Y:S01]  /*1b00*/  IMAD R73, R0.reuse, R8, R73 ;  /* 0x0000000800497224 */ /* 0x040fe200078e0249 */
[----:B------:R-:W-:Y:S01]  /*1b10*/  IABS R8, R12 ;  /* 0x0000000c00087213 */ /* 0x000fe20000000000 */
[----:B------:R-:W-:Y:S02]  /*1b20*/  IMAD.MOV R13, RZ, RZ, -R13 ;  /* 0x000000ffff0d7224 */ /* 0x000fe400078e0a0d */
[----:B------:R-:W-:Y:S01]  /*1b30*/  IMAD.MOV R7, RZ, RZ, -R7 ;  /* 0x000000ffff077224 */ /* 0x000fe200078e0a07 */
[C---:B------:R-:W-:Y:S01]  /*1b40*/  ISETP.GT.U32.AND P1, PT, R0.reuse, R73, PT ;  /* 0x000000490000720c */ /* 0x040fe20003f24070 */
[C---:B------:R-:W-:Y:S02]  /*1b50*/  IMAD R77, R0.reuse, R13, R77 ;  /* 0x0000000d004d7224 */ /* 0x040fe400078e024d */
[----:B------:R-:W-:Y:S02]  /*1b60*/  IMAD R75, R0, R7, R75 ;  /* 0x00000007004b7224 */ /* 0x000fe400078e024b */
[----:B------:R-:W-:-:S02]  /*1b70*/  IMAD.MOV.U32 R13, RZ, RZ, R8 ;  /* 0x000000ffff0d7224 */ /* 0x000fc400078e0008 */
[----:B------:R-:W-:-:S04]  /*1b80*/  IMAD.HI.U32 R7, R6, R59, RZ ;  /* 0x0000003b06077227 */ /* 0x000fc800078e00ff */
[----:B------:R-:W-:Y:S01]  /*1b90*/  @!P2 IMAD.IADD R61, R61, 0x1, -R0 ;  /* 0x000000013d3da824 */ /* 0x000fe200078e0a00 */
[----:B------:R-:W-:Y:S01]  /*1ba0*/  ISETP.GT.U32.AND P2, PT, R0, R71, PT ;  /* 0x000000470000720c */ /* 0x000fe20003f44070 */
[----:B------:R-:W-:-:S04]  /*1bb0*/  IMAD.HI.U32 R6, R6, R13, RZ ;  /* 0x0000000d06067227 */ /* 0x000fc800078e00ff */
[--C-:B------:R-:W-:Y:S01]  /*1bc0*/  @!P3 IMAD.IADD R65, R65, 0x1, -R0.reuse ;  /* 0x000000014141b824 */ /* 0x100fe200078e0a00 */
[----:B------:R-:W-:Y:S01]  /*1bd0*/  ISETP.GT.U32.AND P3, PT, R0, R75, PT ;  /* 0x0000004b0000720c */ /* 0x000fe20003f64070 */
[--C-:B------:R-:W-:Y:S01]  /*1be0*/  @!P0 IMAD.IADD R67, R67, 0x1, -R0.reuse ;  /* 0x0000000143438824 */ /* 0x100fe200078e0a00 */
[----:B------:R-:W-:Y:S01]  /*1bf0*/  ISETP.GE.AND P0, PT, R34, RZ, PT ;  /* 0x000000ff2200720c */ /* 0x000fe20003f06270 */
[--C-:B------:R-:W-:Y:S01]  /*1c00*/  @!P4 IMAD.IADD R9, R9, 0x1, -R0.reuse ;  /* 0x000000010909c824 */ /* 0x100fe200078e0a00 */
[----:B------:R-:W-:Y:S01]  /*1c10*/  IADD3 R6, -R6, RZ, RZ ;  /* 0x000000ff06067210 */ /* 0x000fe20007ffe1ff */
[----:B------:R-:W-:Y:S01]  /*1c20*/  IMAD.MOV R7, RZ, RZ, -R7 ;  /* 0x000000ffff077224 */ /* 0x000fe200078e0a07 */
[----:B------:R-:W-:Y:S01]  /*1c30*/  ISETP.GT.U32.AND P4, PT, R0, R77, PT ;  /* 0x0000004d0000720c */ /* 0x000fe20003f84070 */
[----:B------:R-:W-:Y:S01]  /*1c40*/  @!P2 IMAD.IADD R71, R71, 0x1, -R0 ;  /* 0x000000014747a824 */ /* 0x000fe200078e0a00 */
[----:B------:R-:W-:Y:S01]  /*1c50*/  ISETP.GE.AND P2, PT, R20, RZ, PT ;  /* 0x000000ff1400720c */ /* 0x000fe20003f46270 */
[----:B------:R-:W-:-:S02]  /*1c60*/  IMAD R7, R4, R7, R59 ;  /* 0x0000000704077224 */ /* 0x000fc400078e023b */
[C---:B------:R-:W-:Y:S02]  /*1c70*/  IMAD R13, R4.reuse, R6, R13 ;  /* 0x00000006040d7224 */ /* 0x040fe400078e020d */
[--C-:B------:R-:W-:Y:S01]  /*1c80*/  @!P1 IMAD.IADD R73, R73, 0x1, -R0.reuse ;  /* 0x0000000149499824 */ /* 0x100fe200078e0a00 */
[C---:B------:R-:W-:Y:S01]  /*1c90*/  ISETP.GT.U32.AND P1, PT, R4.reuse, R7, PT ;  /* 0x000000070400720c */ /* 0x040fe20003f24070 */
[--C-:B------:R-:W-:Y:S01]  /*1ca0*/  @!P3 IMAD.IADD R75, R75, 0x1, -R0.reuse ;  /* 0x000000014b4bb824 */ /* 0x100fe200078e0a00 */
[----:B------:R-:W-:Y:S01]  /*1cb0*/  ISETP.GT.U32.AND P6, PT, R4, R13, PT ;  /* 0x0000000d0400720c */ /* 0x000fe20003fc4070 */
[----:B------:R-:W-:Y:S01]  /*1cc0*/  IMAD.MOV.U32 R59, RZ, RZ, R21 ;  /* 0x000000ffff3b7224 */ /* 0x000fe200078e0015 */
[----:B------:R-:W-:Y:S01]  /*1cd0*/  @!P0 IADD3 R61, -R61, RZ, RZ ;  /* 0x000000ff3d3d8210 */ /* 0x000fe20007ffe1ff */
[----:B------:R-:W-:Y:S01]  /*1ce0*/  @!P4 IMAD.IADD R77, R77, 0x1, -R0 ;  /* 0x000000014d4dc824 */ /* 0x000fe200078e0a00 */
[----:B------:R-:W-:Y:S01]  /*1cf0*/  ISETP.GE.AND P3, PT, R22, RZ, PT ;  /* 0x000000ff1600720c */ /* 0x000fe20003f66270 */
[----:B------:R-:W-:Y:S01]  /*1d00*/  @!P5 IMAD.MOV R59, RZ, RZ, -R59 ;  /* 0x000000ffff3bd224 */ /* 0x000fe200078e0a3b */
[C---:B------:R-:W-:Y:S01]  /*1d10*/  ISETP.GT.U32.AND P4, PT, R0.reuse, R71, PT ;  /* 0x000000470000720c */ /* 0x040fe20003f84070 */
[----:B------:R-:W-:Y:S01]  /*1d20*/  @!P2 IMAD.MOV R63, RZ, RZ, -R63 ;  /* 0x000000ffff3fa224 */ /* 0x000fe200078e0a3f */
[C---:B------:R-:W-:Y:S01]  /*1d30*/  ISETP.GT.U32.AND P5, PT, R0.reuse, R73, PT ;  /* 0x000000490000720c */ /* 0x040fe20003fa4070 */
[----:B------:R-:W1:Y:S01]  /*1d40*/  LDC.64 R20, c[0x0][0x230] ;  /* 0x00008c00ff147b82 */ /* 0x000e620000000a00 */
[C---:B------:R-:W-:Y:S01]  /*1d50*/  ISETP.GT.U32.AND P0, PT, R0.reuse, R75, PT ;  /* 0x0000004b0000720c */ /* 0x040fe20003f04070 */
[--C-:B------:R-:W-:Y:S01]  /*1d60*/  @!P1 IMAD.IADD R7, R7, 0x1, -R4.reuse ;  /* 0x0000000107079824 */ /* 0x100fe200078e0a04 */
[----:B------:R-:W-:Y:S01]  /*1d70*/  ISETP.GT.U32.AND P1, PT, R0, R77, PT ;  /* 0x0000004d0000720c */ /* 0x000fe20003f24070 */
[----:B------:R-:W-:Y:S01]  /*1d80*/  @!P6 IMAD.IADD R13, R13, 0x1, -R4 ;  /* 0x000000010d0de824 */ /* 0x000fe200078e0a04 */
[----:B------:R-:W-:Y:S01]  /*1d90*/  ISETP.GE.AND P6, PT, R24, RZ, PT ;  /* 0x000000ff1800720c */ /* 0x000fe20003fc6270 */
[----:B------:R-:W-:Y:S01]  /*1da0*/  IMAD.MOV.U32 R69, RZ, RZ, R9 ;  /* 0x000000ffff457224 */ /* 0x000fe200078e0009 */
[C---:B------:R-:W-:Y:S01]  /*1db0*/  ISETP.GT.U32.AND P2, PT, R4.reuse, R7, PT ;  /* 0x000000070400720c */ /* 0x040fe20003f44070 */
[----:B------:R-:W-:Y:S01]  /*1dc0*/  @!P3 IMAD.MOV R65, RZ, RZ, -R65 ;  /* 0x000000ffff41b224 */ /* 0x000fe200078e0a41 */
[----:B------:R-:W-:Y:S01]  /*1dd0*/  ISETP.GT.U32.AND P3, PT, R4, R13, PT ;  /* 0x0000000d0400720c */ /* 0x000fe20003f64070 */
[--C-:B------:R-:W-:Y:S01]  /*1de0*/  @!P4 IMAD.IADD R71, R71, 0x1, -R0.reuse ;  /* 0x000000014747c824 */ /* 0x100fe200078e0a00 */
[----:B------:R-:W-:Y:S01]  /*1df0*/  ISETP.GE.AND P4, PT, R26, RZ, PT ;  /* 0x000000ff1a00720c */ /* 0x000fe20003f86270 */
[--C-:B------:R-:W-:Y:S01]  /*1e00*/  @!P5 IMAD.IADD R73, R73, 0x1, -R0.reuse ;  /* 0x000000014949d824 */ /* 0x100fe200078e0a00 */
[----:B------:R-:W-:Y:S01]  /*1e10*/  ISETP.GE.AND P5, PT, R28, RZ, PT ;  /* 0x000000ff1c00720c */ /* 0x000fe20003fa6270 */
[--C-:B------:R-:W-:Y:S01]  /*1e20*/  @!P0 IMAD.IADD R75, R75, 0x1, -R0.reuse ;  /* 0x000000014b4b8824 */ /* 0x100fe200078e0a00 */
[----:B------:R-:W-:Y:S01]  /*1e30*/  ISETP.GE.AND P0, PT, R30, RZ, PT ;  /* 0x000000ff1e00720c */ /* 0x000fe20003f06270 */
[----:B------:R-:W-:Y:S01]  /*1e40*/  @!P1 IMAD.IADD R77, R77, 0x1, -R0 ;  /* 0x000000014d4d9824 */ /* 0x000fe200078e0a00 */
[----:B------:R-:W-:Y:S01]  /*1e50*/  ISETP.GE.AND P1, PT, R32, RZ, PT ;  /* 0x000000ff2000720c */ /* 0x000fe20003f26270 */
[----:B------:R-:W2:Y:S01]  /*1e60*/  LDC.64 R8, c[0x0][0x218] ;  /* 0x00008600ff087b82 */ /* 0x000ea20000000a00 */
[----:B------:R-:W-:Y:S01]  /*1e70*/  LOP3.LUT R0, RZ, R2, RZ, 0x33, !PT ;  /* 0x00000002ff007212 */ /* 0x000fe200078e33ff */
[----:B------:R-:W-:Y:S01]  /*1e80*/  @!P6 IMAD.MOV R67, RZ, RZ, -R67 ;  /* 0x000000ffff43e224 */ /* 0x000fe200078e0a43 */
[----:B------:R-:W-:Y:S01]  /*1e90*/  @!P2 IADD3 R7, R7, -R4, RZ ;  /* 0x800000040707a210 */ /* 0x000fe20007ffe0ff */
[----:B------:R-:W-:Y:S01]  /*1ea0*/  @!P3 IMAD.IADD R13, R13, 0x1, -R4 ;  /* 0x000000010d0db824 */ /* 0x000fe200078e0a04 */
[----:B------:R-:W-:Y:S01]  /*1eb0*/  ISETP.GE.AND P2, PT, R18, RZ, PT ;  /* 0x000000ff1200720c */ /* 0x000fe20003f46270 */
[----:B------:R-:W-:Y:S01]  /*1ec0*/  @!P4 IMAD.MOV R69, RZ, RZ, -R69 ;  /* 0x000000ffff45c224 */ /* 0x000fe200078e0a45 */
[----:B------:R-:W-:Y:S01]  /*1ed0*/  ISETP.NE.AND P3, PT, R3, RZ, PT ;  /* 0x000000ff0300720c */ /* 0x000fe20003f65270 */
[----:B------:R-:W-:Y:S01]  /*1ee0*/  @!P5 IMAD.MOV R71, RZ, RZ, -R71 ;  /* 0x000000ffff47d224 */ /* 0x000fe200078e0a47 */
[----:B------:R-:W-:Y:S01]  /*1ef0*/  LOP3.LUT R4, RZ, R3, RZ, 0x33, !PT ;  /* 0x00000003ff047212 */ /* 0x000fe200078e33ff */
[----:B------:R-:W-:Y:S01]  /*1f00*/  @!P0 IMAD.MOV R73, RZ, RZ, -R73 ;  /* 0x000000ffff498224 */ /* 0x000fe200078e0a49 */
[----:B------:R-:W-:Y:S01]  /*1f10*/  ISETP.NE.AND P4, PT, R2, RZ, PT ;  /* 0x000000ff0200720c */ /* 0x000fe20003f85270 */
[----:B------:R-:W-:Y:S01]  /*1f20*/  @!P1 IMAD.MOV R75, RZ, RZ, -R75 ;  /* 0x000000ffff4b9224 */ /* 0x000fe200078e0a4b */
[----:B------:R-:W-:Y:S01]  /*1f30*/  ISETP.GE.AND P5, PT, R11, RZ, PT ;  /* 0x000000ff0b00720c */ /* 0x000fe20003fa6270 */
[----:B------:R-:W3:Y:S01]  /*1f40*/  LDC.64 R2, c[0x0][0x238] ;  /* 0x00008e00ff027b82 */ /* 0x000ee20000000a00 */
[----:B------:R-:W-:Y:S01]  /*1f50*/  ISETP.GE.AND P0, PT, R12, RZ, PT ;  /* 0x000000ff0c00720c */ /* 0x000fe20003f06270 */
[----:B-1----:R-:W-:Y:S01]  /*1f60*/  VIADD R18, R20, 0xffffffff ;  /* 0xffffffff14127836 */ /* 0x002fe20000000000 */
[----:B------:R-:W-:Y:S01]  /*1f70*/  SEL R252, R4, R14, !P3 ;  /* 0x0000000e04fc7207 */ /* 0x000fe20005800000 */
[----:B------:R-:W-:Y:S01]  /*1f80*/  VIADD R28, R15, UR12 ;  /* 0x0000000c0f1c7c36 */ /* 0x000fe20008000000 */
[----:B------:R-:W-:Y:S01]  /*1f90*/  @!P2 IADD3 R77, -R77, RZ, RZ ;  /* 0x000000ff4d4da210 */ /* 0x000fe20007ffe1ff */
[----:B------:R-:W-:Y:S01]  /*1fa0*/  VIADD R14, R20, 0xfffffffb ;  /* 0xfffffffb140e7836 */ /* 0x000fe20000000000 */
[----:B------:R-:W-:Y:S01]  /*1fb0*/  SEL R251, R4, R17, !P3 ;  /* 0x0000001104fb7207 */ /* 0x000fe20005800000 */
[----:B------:R-:W-:Y:S01]  /*1fc0*/  IMAD R252, R252, UR5, RZ ;  /* 0x00000005fcfc7c24 */ /* 0x000fe2000f8e02ff */
[----:B------:R-:W-:-:S02]  /*1fd0*/  SEL R250, R4, R19, !P3 ;  /* 0x0000001304fa7207 */ /* 0x000fc40005800000 */
[C---:B------:R-:W-:Y:S01]  /*1fe0*/  SEL R249, R4.reuse, R23, !P3 ;  /* 0x0000001704f97207 */ /* 0x040fe20005800000 */
[----:B------:R-:W-:Y:S01]  /*1ff0*/  @!P5 IMAD.MOV R7, RZ, RZ, -R7 ;  /* 0x000000ffff07d224 */ /* 0x000fe200078e0a07 */
[C---:B------:R-:W-:Y:S01]  /*2000*/  SEL R248, R4.reuse, R25, !P3 ;  /* 0x0000001904f87207 */ /* 0x040fe20005800000 */
[----:B------:R-:W-:Y:S01]  /*2010*/  @!P0 IMAD.MOV R13, RZ, RZ, -R13 ;  /* 0x000000ffff0d8224 */ /* 0x000fe200078e0a0d */
[C---:B------:R-:W-:Y:S01]  /*2020*/  SEL R247, R4.reuse, R27, !P3 ;  /* 0x0000001b04f77207 */ /* 0x040fe20005800000 */
[----:B------:R-:W-:Y:S01]  /*2030*/  IMAD R251, R251, UR5, RZ ;  /* 0x00000005fbfb7c24 */ /* 0x000fe2000f8e02ff */
[----:B------:R-:W-:Y:S01]  /*2040*/  SEL R246, R4, R29, !P3 ;  /* 0x0000001d04f67207 */ /* 0x000fe20005800000 */
[----:B------:R-:W-:Y:S01]  /*2050*/  IMAD R250, R250, UR5, RZ ;  /* 0x00000005fafa7c24 */ /* 0x000fe2000f8e02ff */
        /* <DEDUP_REMOVED lines=48> */
[----:B------:R-:W-:Y:S01]  /*2360*/  SEL R5, R4, R5, !P3 ;  /* 0x0000000504057207 */ /* 0x000fe20005800000 */
[----:B------:R-:W-:Y:S01]  /*2370*/  IMAD R219, R219, UR5, RZ ;  /* 0x00000005dbdb7c24 */ /* 0x000fe2000f8e02ff */
[----:B------:R-:W-:Y:S01]  /*2380*/  SEL R6, R0, R7, !P4 ;  /* 0x0000000700067207 */ /* 0x000fe20006000000 */
[----:B------:R-:W-:Y:S01]  /*2390*/  VIADD R7, R20, 0xfffffffd ;  /* 0xfffffffd14077836 */ /* 0x000fe20000000000 */
[----:B------:R-:W-:Y:S01]  /*23a0*/  SEL R4, R0, R13, !P4 ;  /* 0x0000000d00047207 */ /* 0x000fe20006000000 */
[----:B------:R-:W-:Y:S01]  /*23b0*/  VIADD R0, R20, 0xfffffffe ;  /* 0xfffffffe14007836 */ /* 0x000fe20000000000 */
[----:B------:R-:W-:Y:S01]  /*23c0*/  ISETP.GE.U32.AND P2, PT, R18, 0x7fffffe0, PT ;  /* 0x7fffffe01200780c */ /* 0x000fe20003f46070 */
[----:B------:R-:W-:Y:S01]  /*23d0*/  IMAD R218, R218, UR5, RZ ;  /* 0x00000005dada7c24 */ /* 0x000fe2000f8e02ff */
[----:B------:R-:W-:Y:S01]  /*23e0*/  ISETP.GE.U32.AND P5, PT, R7, 0x7fffffde, PT ;  /* 0x7fffffde0700780c */ /* 0x000fe20003fa6070 */
[----:B------:R-:W-:Y:S01]  /*23f0*/  IMAD R217, R217, UR5, RZ ;  /* 0x00000005d9d97c24 */ /* 0x000fe2000f8e02ff */
[----:B------:R-:W-:Y:S01]  /*2400*/  ISETP.GE.U32.AND P6, PT, R0, 0x7fffffdf, PT ;  /* 0x7fffffdf0000780c */ /* 0x000fe20003fc6070 */
[----:B---3--:R-:W-:Y:S01]  /*2410*/  IMAD R0, R68, R3, RZ ;  /* 0x0000000344007224 */ /* 0x008fe200078e02ff */
[----:B------:R-:W-:Y:S01]  /*2420*/  ISETP.GE.U32.AND P4, PT, R14, 0x7fffffdc, PT ;  /* 0x7fffffdc0e00780c */ /* 0x000fe20003f86070 */
[----:B------:R-:W-:Y:S01]  /*2430*/  IMAD R216, R216, UR5, RZ ;  /* 0x00000005d8d87c24 */ /* 0x000fe2000f8e02ff */
[----:B------:R-:W-:Y:S01]  /*2440*/  LOP3.LUT R22, R15, 0x60, RZ, 0x3c, !PT ;  /* 0x000000600f167812 */ /* 0x000fe200078e3cff */
[----:B------:R-:W-:Y:S01]  /*2450*/  IMAD R5, R5, UR5, RZ ;  /* 0x0000000505057c24 */ /* 0x000fe2000f8e02ff */
[----:B--2---:R-:W-:Y:S01]  /*2460*/  LEA R154, P0, R0, R8, 0x2 ;  /* 0x00000008009a7211 */ /* 0x004fe200078010ff */
[----:B------:R-:W-:-:S02]  /*2470*/  IMAD R6, R6, R21, RZ ;  /* 0x0000001506067224 */ /* 0x000fc400078e02ff */
[----:B------:R-:W-:Y:S01]  /*2480*/  IMAD R4, R4, R21, RZ ;  /* 0x0000001504047224 */ /* 0x000fe200078e02ff */
[----:B------:R-:W-:Y:S01]  /*2490*/  LEA.HI.X.SX32 R7, R0, R9, 0x2, P0 ;  /* 0x0000000900077211 */ /* 0x000fe200000f16ff */
[----:B------:R-:W-:Y:S01]  /*24a0*/  IMAD.SHL.U32 R19, R6, 0x4, RZ ;  /* 0x0000000406137824 */ /* 0x000fe200078e00ff */
[-C--:B------:R-:W-:Y:S01]  /*24b0*/  LEA R92, P0, R252, R154.reuse, 0x2 ;  /* 0x0000009afc5c7211 */ /* 0x080fe200078010ff */
[----:B------:R-:W-:Y:S01]  /*24c0*/  VIADD R13, R20, 0xfffffffc ;  /* 0xfffffffc140d7836 */ /* 0x000fe20000000000 */
[CC--:B------:R-:W-:Y:S01]  /*24d0*/  LEA R124, P3, R251.reuse, R154.reuse, 0x2 ;  /* 0x0000009afb7c7211 */ /* 0x0c0fe200078610ff */
[----:B------:R-:W-:Y:S01]  /*24e0*/  IMAD.SHL.U32 R17, R2, 0x2, RZ ;  /* 0x0000000202117824 */ /* 0x000fe200078e00ff */
[-C--:B------:R-:W-:Y:S01]  /*24f0*/  LEA.HI.X.SX32 R93, R252, R7.reuse, 0x2, P0 ;  /* 0x00000007fc5d7211 */ /* 0x080fe200000f16ff */
[----:B------:R-:W-:Y:S01]  /*2500*/  IMAD R21, R2, 0x3, RZ ;  /* 0x0000000302157824 */ /* 0x000fe200078e02ff */
[-C--:B------:R-:W-:Y:S01]  /*2510*/  LEA R94, P0, R250, R154.reuse, 0x2 ;  /* 0x0000009afa5e7211 */ /* 0x080fe200078010ff */
[----:B------:R-:W-:Y:S01]  /*2520*/  IMAD.SHL.U32 R14, R2, 0x4, RZ ;  /* 0x00000004020e7824 */ /* 0x000fe200078e00ff */
[-C--:B------:R-:W-:Y:S01]  /*2530*/  LEA.HI.X.SX32 R125, R251, R7.reuse, 0x2, P3 ;  /* 0x00000007fb7d7211 */ /* 0x080fe200018f16ff */
[----:B------:R1:W-:Y:S01]  /*2540*/  STL [R1+0x218], R17 ;  /* 0x0002181101007387 */ /* 0x0003e20000100800 */
[CC--:B------:R-:W-:Y:S01]  /*2550*/  LEA R126, P3, R249.reuse, R154.reuse, 0x2 ;  /* 0x0000009af97e7211 */ /* 0x0c0fe200078610ff */
[----:B------:R-:W-:Y:S01]  /*2560*/  VIADD R22, R22, UR12 ;  /* 0x0000000c16167c36 */ /* 0x000fe20008000000 */
[-C--:B------:R-:W-:Y:S01]  /*2570*/  LEA.HI.X.SX32 R95, R250, R7.reuse, 0x2, P0 ;  /* 0x00000007fa5f7211 */ /* 0x080fe200000f16ff */
[----:B------:R-:W-:Y:S01]  /*2580*/  STL [R1+0x214], R21 ;  /* 0x0002141501007387 */ /* 0x000fe20000100800 */
[-C--:B------:R-:W-:Y:S01]  /*2590*/  LEA R96, P0, R248, R154.reuse, 0x2 ;  /* 0x0000009af8607211 */ /* 0x080fe200078010ff */
[C---:B------:R-:W-:Y:S01]  /*25a0*/  IMAD R29, R2.reuse, 0x1a, RZ ;  /* 0x0000001a021d7824 */ /* 0x040fe200078e02ff */
[-C--:B------:R-:W-:Y:S01]  /*25b0*/  LEA.HI.X.SX32 R127, R249, R7.reuse, 0x2, P3 ;  /* 0x00000007f97f7211 */ /* 0x080fe200018f16ff */
[----:B------:R2:W-:Y:S01]  /*25c0*/  STL [R1+0x210], R14 ;  /* 0x0002100e01007387 */ /* 0x0005e20000100800 */
[CC--:B------:R-:W-:Y:S01]  /*25d0*/  LEA R128, P3, R247.reuse, R154.reuse, 0x2 ;  /* 0x0000009af7807211 */ /* 0x0c0fe200078610ff */
[----:B------:R-:W-:Y:S01]  /*25e0*/  IMAD R74, R2, 0x1b, RZ ;  /* 0x0000001b024a7824 */ /* 0x000fe200078e02ff */
[-C--:B------:R-:W-:Y:S01]  /*25f0*/  LEA.HI.X.SX32 R97, R248, R7.reuse, 0x2, P0 ;  /* 0x00000007f8617211 */ /* 0x080fe200000f16ff */
[----:B------:R-:W-:Y:S01]  /*2600*/  IMAD R78, R2, 0x1c, RZ ;  /* 0x0000001c024e7824 */ /* 0x000fe200078e02ff */
[-C--:B------:R-:W-:Y:S01]  /*2610*/  LEA R98, P0, R246, R154.reuse, 0x2 ;  /* 0x0000009af6627211 */ /* 0x080fe200078010ff */
[C---:B------:R-:W-:Y:S01]  /*2620*/  IMAD R82, R2.reuse, 0x1d, RZ ;  /* 0x0000001d02527824 */ /* 0x040fe200078e02ff */
[-C--:B------:R-:W-:Y:S01]  /*2630*/  LEA.HI.X.SX32 R129, R247, R7.reuse, 0x2, P3 ;  /* 0x00000007f7817211 */ /* 0x080fe200018f16ff */
[C---:B------:R-:W-:Y:S01]  /*2640*/  IMAD R86, R2.reuse, 0x1e, RZ ;  /* 0x0000001e02567824 */ /* 0x040fe200078e02ff */
[----:B------:R-:W-:Y:S01]  /*2650*/  LEA R130, P3, R245, R154, 0x2 ;  /* 0x0000009af5827211 */ /* 0x000fe200078610ff */
[----:B------:R-:W-:Y:S01]  /*2660*/  IMAD R90, R2, 0x1f, RZ ;  /* 0x0000001f025a7824 */ /* 0x000fe200078e02ff */
[----:B------:R-:W-:-:S02]  /*2670*/  LEA.HI.X.SX32 R99, R246, R7, 0x2, P0 ;  /* 0x00000007f6637211 */ /* 0x000fc400000f16ff */
[CC--:B------:R-:W-:Y:S02]  /*2680*/  LEA R100, P0, R244.reuse, R154.reuse, 0x2 ;  /* 0x0000009af4647211 */ /* 0x0c0fe400078010ff */
[-C--:B------:R-:W-:Y:S02]  /*2690*/  LEA.HI.X.SX32 R131, R245, R7.reuse, 0x2, P3 ;  /* 0x00000007f5837211 */ /* 0x080fe400018f16ff */
[CC--:B------:R-:W-:Y:S02]  /*26a0*/  LEA R132, P3, R243.reuse, R154.reuse, 0x2 ;  /* 0x0000009af3847211 */ /* 0x0c0fe400078610ff */
[-C--:B------:R-:W-:Y:S02]  /*26b0*/  LEA.HI.X.SX32 R101, R244, R7.reuse, 0x2, P0 ;  /* 0x00000007f4657211 */ /* 0x080fe400000f16ff */
[----:B------:R-:W-:Y:S02]  /*26c0*/  LEA R102, P0, R242, R154, 0x2 ;  /* 0x0000009af2667211 */ /* 0x000fe400078010ff */
        /* <DEDUP_REMOVED lines=39> */
[-C--:B------:R-:W-:Y:S02]  /*2940*/  LEA R122, P0, R216, R154.reuse, 0x2 ;  /* 0x0000009ad87a7211 */ /* 0x080fe400078010ff */
[----:B------:R-:W-:Y:S02]  /*2950*/  LEA.HI.X.SX32 R153, R217, R7, 0x2, P3 ;  /* 0x00000007d9997211 */ /* 0x000fe400018f16ff */
[----:B------:R-:W-:Y:S02]  /*2960*/  LEA R154, P3, R5, R154, 0x2 ;  /* 0x0000009a059a7211 */ /* 0x000fe400078610ff */
[----:B------:R-:W-:-:S02]  /*2970*/  SHF.L.U32 R18, R4, 0x2, RZ ;  /* 0x0000000204127819 */ /* 0x000fc400000006ff */
[-C--:B------:R-:W-:Y:S02]  /*2980*/  LEA.HI.X.SX32 R123, R216, R7.reuse, 0x2, P0 ;  /* 0x00000007d87b7211 */ /* 0x080fe400000f16ff */
[----:B------:R-:W-:Y:S01]  /*2990*/  LEA.HI.X.SX32 R155, R5, R7, 0x2, P3 ;  /* 0x00000007059b7211 */ /* 0x000fe200018f16ff */
[----:B------:R-:W-:Y:S01]  /*29a0*/  VIADD R7, R20, 0xfffffff9 ;  /* 0xfffffff914077836 */ /* 0x000fe20000000000 */
[----:B------:R-:W-:Y:S02]  /*29b0*/  IADD3 R156, P0, R19, UR6, RZ ;  /* 0x00000006139c7c10 */ /* 0x000fe4000ff1e0ff */
[----:B------:R-:W-:Y:S02]  /*29c0*/  IADD3 R158, P3, R18, UR6, RZ ;  /* 0x00000006129e7c10 */ /* 0x000fe4000ff7e0ff */
[----:B------:R-:W-:Y:S02]  /*29d0*/  LEA.HI.X.SX32 R157, R6, UR7, 0x2, P0 ;  /* 0x00000007069d7c11 */ /* 0x000fe400080f16ff */
[----:B------:R-:W-:-:S02]  /*29e0*/  LEA.HI.X.SX32 R159, R4, UR7, 0x2, P3 ;  /* 0x00000007049f7c11 */ /* 0x000fc400098f16ff */
[----:B------:R-:W-:Y:S01]  /*29f0*/  ISETP.GE.U32.AND P3, PT, R7, 0x7fffffda, PT ;  /* 0x7fffffda0700780c */ /* 0x000fe20003f66070 */
[----:B------:R-:W-:Y:S01]  /*2a00*/  VIADD R7, R20, 0xfffffff8 ;  /* 0xfffffff814077836 */ /* 0x000fe20000000000 */
[----:B------:R-:W-:Y:S01]  /*2a10*/  ISETP.GE.U32.AND P1, PT, R13, 0x7fffffdd, PT ;  /* 0x7fffffdd0d00780c */ /* 0x000fe20003f26070 */
[----:B------:R-:W-:Y:S01]  /*2a20*/  @!PT LDS RZ, [RZ] ;  /* 0x00000000fffff984 */ /* 0x000fe20000000800 */
[----:B------:R-:W-:Y:S01]  /*2a30*/  @!PT LDS RZ, [RZ] ;  /* 0x00000000fffff984 */ /* 0x000fe20000000800 */
[----:B------:R-:W-:Y:S01]  /*2a40*/  @!PT LDS RZ, [RZ] ;  /* 0x00000000fffff984 */ /* 0x000fe20000000800 */
[----:B------:R3:W-:Y:S01]  /*2a50*/  LDGSTS.E [R28], desc[UR16][R156.64], !P2 ;  /* 0x000000009c1c7fae */ /* 0x0007e2000d121850 */
[----:B------:R-:W-:-:S03]  /*2a60*/  IMAD.WIDE R160, R2, 0x4, R156 ;  /* 0x0000000402a07825 */ /* 0x000fc600078e029c */
[----:B------:R4:W-:Y:S01]  /*2a70*/  LDGSTS.E [R28+0x4000], desc[UR16][R158.64], !P2 ;  /* 0x040000009e1c7fae */ /* 0x0009e2000d121850 */
[----:B------:R-:W-:Y:S01]  /*2a80*/  ISETP.GE.U32.AND P2, PT, R7, 0x7fffffd9, PT ;  /* 0x7fffffd90700780c */ /* 0x000fe20003f46070 */
[----:B------:R-:W-:Y:S02]  /*2a90*/  IMAD.WIDE R162, R2, 0x4, R158 ;  /* 0x0000000402a27825 */ /* 0x000fe400078e029e */
[----:B------:R5:W-:Y:S02]  /*2aa0*/  LDGSTS.E [R28+0x4], desc[UR16][R160.64], !P6 ;  /* 0x00004000a01c7fae */ /* 0x000be4000f121850 */
[C---:B------:R-:W-:Y:S02]  /*2ab0*/  VIADD R13, R20.reuse, 0xfffffffa ;  /* 0xfffffffa140d7836 */ /* 0x040fe40000000000 */
[----:B------:R-:W-:Y:S01]  /*2ac0*/  VIADD R7, R20, 0xfffffff7 ;  /* 0xfffffff714077836 */ /* 0x000fe20000000000 */
[----:B------:R5:W-:Y:S01]  /*2ad0*/  LDGSTS.E [R28+0x4004], desc[UR16][R162.64], !P6 ;  /* 0x04004000a21c7fae */ /* 0x000be2000f121850 */
[----:B------:R-:W-:Y:S01]  /*2ae0*/  IMAD.WIDE R164, R17, 0x4, R156 ;  /* 0x0000000411a47825 */ /* 0x000fe200078e029c */
[----:B------:R-:W-:-:S02]  /*2af0*/  ISETP.GE.U32.AND P0, PT, R13, 0x7fffffdb, PT ;  /* 0x7fffffdb0d00780c */ /* 0x000fc40003f06070 */
[----:B------:R-:W-:Y:S01]  /*2b00*/  ISETP.GE.U32.AND P6, PT, R7, 0x7fffffd8, PT ;  /* 0x7fffffd80700780c */ /* 0x000fe20003fc6070 */
[----:B------:R-:W-:Y:S01]  /*2b10*/  IMAD.WIDE R166, R17, 0x4, R158 ;  /* 0x0000000411a67825 */ /* 0x000fe200078e029e */
[----:B-1----:R-:W-:Y:S01]  /*2b20*/  LOP3.LUT R17, R15, 0x10, RZ, 0x3c, !PT ;  /* 0x000000100f117812 */ /* 0x002fe200078e3cff */
[----:B------:R1:W-:Y:S02]  /*2b30*/  LDGSTS.E [R28+0x8], desc[UR16][R164.64], !P5 ;  /* 0x00008000a41c7fae */ /* 0x0003e4000e921850 */
[----:B------:R-:W-:Y:S01]  /*2b40*/  IMAD.WIDE R168, R21, 0x4, R156 ;  /* 0x0000000415a87825 */ /* 0x000fe200078e029c */
[----:B------:R-:W-:Y:S01]  /*2b50*/  IADD3 R27, R17, UR12, RZ ;  /* 0x0000000c111b7c10 */ /* 0x000fe2000fffe0ff */
[----:B------:R1:W-:Y:S01]  /*2b60*/  LDGSTS.E [R28+0x4008], desc[UR16][R166.64], !P5 ;  /* 0x04008000a61c7fae */ /* 0x0003e2000e921850 */
[----:B------:R-:W-:Y:S01]  /*2b70*/  LOP3.LUT R17, R15, 0x20, RZ, 0x3c, !PT ;  /* 0x000000200f117812 */ /* 0x000fe200078e3cff */
[----:B------:R-:W-:Y:S02]  /*2b80*/  IMAD.WIDE R170, R21, 0x4, R158 ;  /* 0x0000000415aa7825 */ /* 0x000fe400078e029e */
[----:B------:R1:W-:Y:S02]  /*2b90*/  LDGSTS.E [R28+0xc], desc[UR16][R168.64], !P1 ;  /* 0x0000c000a81c7fae */ /* 0x0003e4000c921850 */
[----:B------:R-:W-:-:S02]  /*2ba0*/  VIADD R13, R20, 0xfffffff6 ;  /* 0xfffffff6140d7836 */ /* 0x000fc40000000000 */
[----:B------:R-:W-:Y:S01]  /*2bb0*/  VIADD R7, R20, 0xfffffff5 ;  /* 0xfffffff514077836 */ /* 0x000fe20000000000 */
[----:B------:R1:W-:Y:S01]  /*2bc0*/  LDGSTS.E [R28+0x400c], desc[UR16][R170.64], !P1 ;  /* 0x0400c000aa1c7fae */ /* 0x0003e2000c921850 */
[C---:B------:R-:W-:Y:S01]  /*2bd0*/  IMAD.WIDE R172, R14.reuse, 0x4, R156 ;  /* 0x000000040eac7825 */ /* 0x040fe200078e029c */
[----:B------:R-:W-:Y:S02]  /*2be0*/  ISETP.GE.U32.AND P5, PT, R13, 0x7fffffd7, PT ;  /* 0x7fffffd70d00780c */ /* 0x000fe40003fa6070 */
[----:B------:R-:W-:Y:S01]  /*2bf0*/  ISETP.GE.U32.AND P1, PT, R7, 0x7fffffd6, PT ;  /* 0x7fffffd60700780c */ /* 0x000fe20003f26070 */
[----:B------:R-:W-:Y:S01]  /*2c00*/  IMAD.WIDE R174, R14, 0x4, R158 ;  /* 0x000000040eae7825 */ /* 0x000fe200078e029e */
[----:B------:R1:W-:Y:S03]  /*2c10*/  LDGSTS.E [R27], desc[UR16][R172.64], !P4 ;  /* 0x00000000ac1b7fae */ /* 0x0003e6000e121850 */
[----:B------:R-:W-:Y:S01]  /*2c20*/  VIADD R7, R20, 0xfffffff4 ;  /* 0xfffffff414077836 */ /* 0x000fe20000000000 */
[----:B------:R1:W-:Y:S01]  /*2c30*/  LDGSTS.E [R27+0x4000], desc[UR16][R174.64], !P4 ;  /* 0x04000000ae1b7fae */ /* 0x0003e2000e121850 */
[----:B------:R-:W-:-:S02]  /*2c40*/  IMAD R13, R2, 0x5, RZ ;  /* 0x00000005020d7824 */ /* 0x000fc400078e02ff */
[----:B--2---:R-:W-:Y:S01]  /*2c50*/  IMAD R14, R2, 0x6, RZ ;  /* 0x00000006020e7824 */ /* 0x004fe200078e02ff */
[----:B------:R-:W-:Y:S01]  /*2c60*/  ISETP.GE.U32.AND P4, PT, R7, 0x7fffffd5, PT ;  /* 0x7fffffd50700780c */ /* 0x000fe20003f86070 */
[C---:B------:R-:W-:Y:S01]  /*2c70*/  IMAD.WIDE R176, R13.reuse, 0x4, R156 ;  /* 0x000000040db07825 */ /* 0x040fe200078e029c */
[----:B------:R2:W-:Y:S03]  /*2c80*/  STL [R1+0x20c], R13 ;  /* 0x00020c0d01007387 */ /* 0x0005e60000100800 */
[----:B------:R-:W-:Y:S01]  /*2c90*/  IMAD.WIDE R178, R13, 0x4, R158 ;  /* 0x000000040db27825 */ /* 0x000fe200078e029e */
[----:B------:R1:W-:Y:S03]  /*2ca0*/  LDGSTS.E [R27+0x4], desc[UR16][R176.64], !P0 ;  /* 0x00004000b01b7fae */ /* 0x0003e6000c121850 */
[----:B------:R-:W-:Y:S01]  /*2cb0*/  VIADD R7, R20, 0xfffffff3 ;  /* 0xfffffff314077836 */ /* 0x000fe20000000000 */
[----:B------:R1:W-:Y:S01]  /*2cc0*/  LDGSTS.E [R27+0x4004], desc[UR16][R178.64], !P0 ;  /* 0x04004000b21b7fae */ /* 0x0003e2000c121850 */
[----:B------:R-:W-:-:S02]  /*2cd0*/  IMAD R21, R2, 0x7, RZ ;  /* 0x0000000702157824 */ /* 0x000fc400078e02ff */
[C---:B------:R-:W-:Y:S01]  /*2ce0*/  IMAD.WIDE R180, R14.reuse, 0x4, R156 ;  /* 0x000000040eb47825 */ /* 0x040fe200078e029c */
[----:B------:R3:W-:Y:S01]  /*2cf0*/  STL [R1+0x208], R14 ;  /* 0x0002080e01007387 */ /* 0x0007e20000100800 */
[----:B------:R-:W-:Y:S02]  /*2d00*/  ISETP.GE.U32.AND P0, PT, R7, 0x7fffffd4, PT ;  /* 0x7fffffd40700780c */ /* 0x000fe40003f06070 */
[----:B------:R-:W-:Y:S01]  /*2d10*/  IMAD.WIDE R182, R14, 0x4, R158 ;  /* 0x000000040eb67825 */ /* 0x000fe200078e029e */
[----:B------:R1:W-:Y:S03]  /*2d20*/  LDGSTS.E [R27+0x8], desc[UR16][R180.64], !P3 ;  /* 0x00008000b41b7fae */ /* 0x0003e6000d921850 */
[C---:B------:R-:W-:Y:S01]  /*2d30*/  IMAD.WIDE R184, R21.reuse, 0x4, R156 ;  /* 0x0000000415b87825 */ /* 0x040fe200078e029c */
[----:B------:R1:W-:Y:S03]  /*2d40*/  LDGSTS.E [R27+0x4008], desc[UR16][R182.64], !P3 ;  /* 0x04008000b61b7fae */ /* 0x0003e6000d921850 */
[----:B------:R-:W-:Y:S01]  /*2d50*/  IMAD.WIDE R186, R21, 0x4, R158 ;  /* 0x0000000415ba7825 */ /* 0x000fe200078e029e */
[----:B------:R1:W-:Y:S03]  /*2d60*/  LDGSTS.E [R27+0xc], desc[UR16][R184.64], !P2 ;  /* 0x0000c000b81b7fae */ /* 0x0003e6000d121850 */
[----:B--2---:R-:W-:Y:S01]  /*2d70*/  VIADD R13, R20, 0xfffffff2 ;  /* 0xfffffff2140d7836 */ /* 0x004fe20000000000 */
[----:B------:R2:W-:Y:S01]  /*2d80*/  LDGSTS.E [R27+0x400c], desc[UR16][R186.64], !P2 ;  /* 0x0400c000ba1b7fae */ /* 0x0005e2000d121850 */
[----:B---3--:R-:W-:-:S02]  /*2d90*/  IMAD.SHL.U32 R14, R2, 0x8, RZ ;  /* 0x00000008020e7824 */ /* 0x008fc400078e00ff */
[----:B------:R-:W-:Y:S01]  /*2da0*/  VIADD R7, R20, 0xfffffff1 ;  /* 0xfffffff114077836 */ /* 0x000fe20000000000 */
[----:B------:R-:W-:Y:S01]  /*2db0*/  ISETP.GE.U32.AND P3, PT, R13, 0x7fffffd3, PT ;  /* 0x7fffffd30d00780c */ /* 0x000fe20003f66070 */
[----:B------:R-:W-:Y:S01]  /*2dc0*/  VIADD R26, R17, UR12 ;  /* 0x0000000c111a7c36 */ /* 0x000fe20008000000 */
[----:B------:R3:W-:Y:S01]  /*2dd0*/  STL [R1+0x204], R21 ;  /* 0x0002041501007387 */ /* 0x0007e20000100800 */
[C---:B------:R-:W-:Y:S01]  /*2de0*/  IMAD.WIDE R188, R14.reuse, 0x4, R156 ;  /* 0x000000040ebc7825 */ /* 0x040fe200078e029c */
[----:B------:R-:W-:Y:S02]  /*2df0*/  ISETP.GE.U32.AND P2, PT, R7, 0x7fffffd2, PT ;  /* 0x7fffffd20700780c */ /* 0x000fe40003f46070 */
[----:B------:R4:W-:Y:S01]  /*2e00*/  STL [R1+0x200], R14 ;  /* 0x0002000e01007387 */ /* 0x0009e20000100800 */
[----:B------:R-:W-:Y:S01]  /*2e10*/  IMAD.WIDE R190, R14, 0x4, R158 ;  /* 0x000000040ebe7825 */ /* 0x000fe200078e029e */
[----:B------:R-:W-:Y:S02]  /*2e20*/  LOP3.LUT R17, R15, 0x30, RZ, 0x3c, !PT ;  /* 0x000000300f117812 */ /* 0x000fe400078e3cff */
[----:B------:R2:W-:Y:S01]  /*2e30*/  LDGSTS.E [R26], desc[UR16][R188.64], !P6 ;  /* 0x00000000bc1a7fae */ /* 0x0005e2000f121850 */
[----:B------:R-:W-:-:S02]  /*2e40*/  VIADD R7, R20, 0xfffffff0 ;  /* 0xfffffff014077836 */ /* 0x000fc40000000000 */
[C---:B------:R-:W-:Y:S01]  /*2e50*/  IMAD R13, R2.reuse, 0x9, RZ ;  /* 0x00000009020d7824 */ /* 0x040fe200078e02ff */
[----:B------:R2:W-:Y:S01]  /*2e60*/  LDGSTS.E [R26+0x4000], desc[UR16][R190.64], !P6 ;  /* 0x04000000be1a7fae */ /* 0x0005e2000f121850 */
[C---:B---3--:R-:W-:Y:S01]  /*2e70*/  IMAD R21, R2.reuse, 0xb, RZ ;  /* 0x0000000b02157824 */ /* 0x048fe200078e02ff */
[----:B------:R-:W-:Y:S01]  /*2e80*/  ISETP.GE.U32.AND P6, PT, R7, 0x7fffffd1, PT ;  /* 0x7fffffd10700780c */ /* 0x000fe20003fc6070 */
[----:B----4-:R-:W-:Y:S01]  /*2e90*/  IMAD R14, R2, 0xa, RZ ;  /* 0x0000000a020e7824 */ /* 0x010fe200078e02ff */
[----:B------:R3:W-:Y:S01]  /*2ea0*/  STL [R1+0x1fc], R13 ;  /* 0x0001fc0d01007387 */ /* 0x0007e20000100800 */
[----:B------:R-:W-:-:S03]  /*2eb0*/  IMAD.WIDE R192, R13, 0x4, R156 ;  /* 0x000000040dc07825 */ /* 0x000fc600078e029c */
[----:B------:R4:W-:Y:S01]  /*2ec0*/  STL [R1+0x1f8], R14 ;  /* 0x0001f80e01007387 */ /* 0x0009e20000100800 */
[----:B------:R-:W-:-:S03]  /*2ed0*/  IMAD.WIDE R194, R13, 0x4, R158 ;  /* 0x000000040dc27825 */ /* 0x000fc600078e029e */
[----:B------:R2:W-:Y:S01]  /*2ee0*/  LDGSTS.E [R26+0x4], desc[UR16][R192.64], !P5 ;  /* 0x00004000c01a7fae */ /* 0x0005e2000e921850 */
[C---:B------:R-:W-:Y:S01]  /*2ef0*/  VIADD R7, R20.reuse, 0xffffffef ;  /* 0xffffffef14077836 */ /* 0x040fe20000000000 */
[----:B---3--:R-:W-:Y:S01]  /*2f00*/  IADD3 R13, R20, -0x12, RZ ;  /* 0xffffffee140d7810 */ /* 0x008fe20007ffe0ff */
[C---:B------:R-:W-:Y:S01]  /*2f10*/  IMAD.WIDE R196, R14.reuse, 0x4, R156 ;  /* 0x000000040ec47825 */ /* 0x040fe200078e029c */
[----:B------:R3:W-:Y:S02]  /*2f20*/  LDGSTS.E [R26+0x4004], desc[UR16][R194.64], !P5 ;  /* 0x04004000c21a7fae */ /* 0x0007e4000e921850 */
[----:B------:R-:W-:Y:S01]  /*2f30*/  ISETP.GE.U32.AND P5, PT, R7, 0x7fffffd0, PT ;  /* 0x7fffffd00700780c */ /* 0x000fe20003fa6070 */
[----:B------:R-:W-:Y:S01]  /*2f40*/  IMAD.WIDE R198, R14, 0x4, R158 ;  /* 0x000000040ec67825 */ /* 0x000fe200078e029e */
[----:B------:R3:W-:Y:S03]  /*2f50*/  LDGSTS.E [R26+0x8], desc[UR16][R196.64], !P1 ;  /* 0x00008000c41a7fae */ /* 0x0007e6000c921850 */
[----:B------:R-:W-:Y:S01]  /*2f60*/  IMAD.WIDE R200, R21, 0x4, R156 ;  /* 0x0000000415c87825 */ /* 0x000fe200078e029c */
[----:B------:R3:W-:Y:S01]  /*2f70*/  LDGSTS.E [R26+0x4008], desc[UR16][R198.64], !P1 ;  /* 0x04008000c61a7fae */ /* 0x0007e2000c921850 */
[----:B------:R-:W-:-:S02]  /*2f80*/  ISETP.GE.U32.AND P1, PT, R13, 0x7fffffcf, PT ;  /* 0x7fffffcf0d00780c */ /* 0x000fc40003f26070 */
[----:B------:R-:W-:Y:S01]  /*2f90*/  IMAD.WIDE R202, R21, 0x4, R158 ;  /* 0x0000000415ca7825 */ /* 0x000fe200078e029e */
[----:B------:R3:W-:Y:S03]  /*2fa0*/  LDGSTS.E [R26+0xc], desc[UR16][R200.64], !P4 ;  /* 0x0000c000c81a7fae */ /* 0x0007e6000e121850 */
[----:B------:R-:W-:Y:S01]  /*2fb0*/  VIADD R7, R20, 0xffffffed ;  /* 0xffffffed14077836 */ /* 0x000fe20000000000 */
[----:B------:R3:W-:Y:S01]  /*2fc0*/  LDGSTS.E [R26+0x400c], desc[UR16][R202.64], !P4 ;  /* 0x0400c000ca1a7fae */ /* 0x0007e2000e121850 */
[----:B----4-:R-:W-:Y:S02]  /*2fd0*/  IMAD R14, R2, 0xc, RZ ;  /* 0x0000000c020e7824 */ /* 0x010fe400078e02ff */
[----:B------:R-:W-:Y:S01]  /*2fe0*/  VIADD R25, R17, UR12 ;  /* 0x0000000c11197c36 */ /* 0x000fe20008000000 */
[----:B------:R-:W-:Y:S01]  /*2ff0*/  ISETP.GE.U32.AND P4, PT, R7, 0x7fffffce, PT ;  /* 0x7fffffce0700780c */ /* 0x000fe20003f86070 */
[----:B------:R-:W-:Y:S01]  /*3000*/  IMAD.WIDE R204, R14, 0x4, R156 ;  /* 0x000000040ecc7825 */ /* 0x000fe200078e029c */
[----:B------:R4:W-:Y:S01]  /*3010*/  STL [R1+0x1f4], R21 ;  /* 0x0001f41501007387 */ /* 0x0009e20000100800 */
[----:B------:R-:W-:-:S02]  /*3020*/  LOP3.LUT R17, R15, 0x40, RZ, 0x3c, !PT ;  /* 0x000000400f117812 */ /* 0x000fc400078e3cff */
[----:B------:R-:W-:Y:S01]  /*3030*/  IMAD.WIDE R206, R14, 0x4, R158 ;  /* 0x000000040ece7825 */ /* 0x000fe200078e029e */
[----:B------:R5:W-:Y:S03]  /*3040*/  STL [R1+0x1f0], R14 ;  /* 0x0001f00e01007387 */ /* 0x000be60000100800 */
[----:B------:R-:W-:Y:S01]  /*3050*/  VIADD R7, R20, 0xffffffec ;  /* 0xffffffec14077836 */ /* 0x000fe20000000000 */
[----:B------:R3:W-:Y:S01]  /*3060*/  LDGSTS.E [R25], desc[UR16][R204.64], !P0 ;  /* 0x00000000cc197fae */ /* 0x0007e2000c121850 */
[C---:B------:R-:W-:Y:S02]  /*3070*/  IMAD R13, R2.reuse, 0xd, RZ ;  /* 0x0000000d020d7824 */ /* 0x040fe400078e02ff */
[----:B----4-:R-:W-:Y:S01]  /*3080*/  IMAD R21, R2, 0xf, RZ ;  /* 0x0000000f02157824 */ /* 0x010fe200078e02ff */
[----:B------:R4:W-:Y:S01]  /*3090*/  LDGSTS.E [R25+0x4000], desc[UR16][R206.64], !P0 ;  /* 0x04000000ce197fae */ /* 0x0009e2000c121850 */
[----:B------:R-:W-:Y:S01]  /*30a0*/  IMAD.WIDE R208, R13, 0x4, R156 ;  /* 0x000000040dd07825 */ /* 0x000fe200078e029c */
[----:B------:R-:W-:-:S02]  /*30b0*/  ISETP.GE.U32.AND P0, PT, R7, 0x7fffffcd, PT ;  /* 0x7fffffcd0700780c */ /* 0x000fc40003f06070 */
[----:B------:R-:W-:Y:S01]  /*30c0*/  STL [R1+0x1ec], R13 ;  /* 0x0001ec0d01007387 */ /* 0x000fe20000100800 */
[----:B-----5:R-:W-:Y:S02]  /*30d0*/  IMAD R14, R2, 0xe, RZ ;  /* 0x0000000e020e7824 */ /* 0x020fe400078e02ff */
[----:B------:R-:W-:Y:S01]  /*30e0*/  IMAD.WIDE R210, R13, 0x4, R158 ;  /* 0x000000040dd27825 */ /* 0x000fe200078e029e */
[----:B------:R5:W-:Y:S03]  /*30f0*/  LDGSTS.E [R25+0x4], desc[UR16][R208.64], !P3 ;  /* 0x00004000d0197fae */ /* 0x000be6000d921850 */
[----:B------:R-:W-:Y:S01]  /*3100*/  VIADD R7, R20, 0xffffffeb ;  /* 0xffffffeb14077836 */ /* 0x000fe20000000000 */
[----:B------:R1:W-:Y:S01]  /*3110*/  STL [R1+0x1e8], R14 ;  /* 0x0001e80e01007387 */ /* 0x0003e20000100800 */
[----:B------:R-:W-:-:S03]  /*3120*/  IMAD.WIDE R212, R14, 0x4, R156 ;  /* 0x000000040ed47825 */ /* 0x000fc600078e029c */
[----:B------:R5:W-:Y:S01]  /*3130*/  LDGSTS.E [R25+0x4004], desc[UR16][R210.64], !P3 ;  /* 0x04004000d2197fae */ /* 0x000be2000d921850 */
[----:B------:R-:W-:Y:S01]  /*3140*/  IMAD.WIDE R214, R14, 0x4, R158 ;  /* 0x000000040ed67825 */ /* 0x000fe200078e029e */
[----:B------:R-:W-:Y:S02]  /*3150*/  ISETP.GE.U32.AND P3, PT, R7, 0x7fffffcc, PT ;  /* 0x7fffffcc0700780c */ /* 0x000fe40003f66070 */
[----:B------:R5:W-:Y:S01]  /*3160*/  LDGSTS.E [R25+0x8], desc[UR16][R212.64], !P2 ;  /* 0x00008000d4197fae */ /* 0x000be2000d121850 */
[----:B------:R-:W-:-:S03]  /*3170*/  IMAD.WIDE R220, R21, 0x4, R156 ;  /* 0x0000000415dc7825 */ /* 0x000fc600078e029c */
[----:B------:R5:W-:Y:S01]  /*3180*/  LDGSTS.E [R25+0x4008], desc[UR16][R214.64], !P2 ;  /* 0x04008000d6197fae */ /* 0x000be2000d121850 */
[----:B-1----:R-:W-:Y:S02]  /*3190*/  IMAD.SHL.U32 R14, R2, 0x10, RZ ;  /* 0x00000010020e7824 */ /* 0x002fe400078e00ff */
[----:B------:R-:W-:Y:S01]  /*31a0*/  IMAD.WIDE R222, R21, 0x4, R158 ;  /* 0x0000000415de7825 */ /* 0x000fe200078e029e */
[----:B------:R1:W-:Y:S03]  /*31b0*/  STL [R1+0x1e4], R21 ;  /* 0x0001e41501007387 */ /* 0x0003e60000100800 */
[----:B------:R-:W-:Y:S01]  /*31c0*/  VIADD R7, R20, 0xffffffe9 ;  /* 0xffffffe914077836 */ /* 0x000fe20000000000 */
[----:B------:R5:W-:Y:S01]  /*31d0*/  LDGSTS.E [R25+0xc], desc[UR16][R220.64], !P6 ;  /* 0x0000c000dc197fae */ /* 0x000be2000f121850 */
[----:B------:R-:W-:Y:S01]  /*31e0*/  VIADD R24, R17, UR12 ;  /* 0x0000000c11187c36 */ /* 0x000fe20008000000 */
[----:B------:R-:W-:Y:S01]  /*31f0*/  LOP3.LUT R17, R15, 0x50, RZ, 0x3c, !PT ;  /* 0x000000500f117812 */ /* 0x000fe200078e3cff */
[C---:B------:R-:W-:Y:S01]  /*3200*/  IMAD.WIDE R224, R14.reuse, 0x4, R156 ;  /* 0x000000040ee07825 */ /* 0x040fe200078e029c */
[----:B------:R2:W-:Y:S01]  /*3210*/  STL [R1+0x1e0], R14 ;  /* 0x0001e00e01007387 */ /* 0x0005e20000100800 */
[----:B-1----:R-:W1:Y:S02]  /*3220*/  LDC R21, c[0x0][0x230] ;  /* 0x00008c00ff157b82 */ /* 0x002e640000000800 */
[----:B------:R-:W-:Y:S01]  /*3230*/  IMAD.WIDE R30, R14, 0x4, R158 ;  /* 0x000000040e1e7825 */ /* 0x000fe200078e029e */
[----:B------:R5:W-:Y:S01]  /*3240*/  LDGSTS.E [R25+0x400c], desc[UR16][R222.64], !P6 ;  /* 0x0400c000de197fae */ /* 0x000be2000f121850 */
[----:B------:R-:W-:-:S02]  /*3250*/  ISETP.GE.U32.AND P6, PT, R7, 0x7fffffca, PT ;  /* 0x7fffffca0700780c */ /* 0x000fc40003fc6070 */
[C---:B------:R-:W-:Y:S01]  /*3260*/  VIADD R13, R20.reuse, 0xffffffea ;  /* 0xffffffea140d7836 */ /* 0x040fe20000000000 */
[----:B------:R-:W-:Y:S01]  /*3270*/  IADD3 R7, R20, -0x18, RZ ;  /* 0xffffffe814077810 */ /* 0x000fe20007ffe0ff */
[----:B------:R5:W-:Y:S01]  /*3280*/  LDGSTS.E [R24], desc[UR16][R224.64], !P5 ;  /* 0x00000000e0187fae */ /* 0x000be2000e921850 */
[----:B--2---:R-:W-:Y:S02]  /*3290*/  IMAD R14, R2, 0x11, RZ ;  /* 0x00000011020e7824 */ /* 0x004fe400078e02ff */
[----:B------:R-:W-:Y:S01]  /*32a0*/  ISETP.GE.U32.AND P2, PT, R13, 0x7fffffcb, PT ;  /* 0x7fffffcb0d00780c */ /* 0x000fe20003f46070 */
[----:B------:R2:W-:Y:S01]  /*32b0*/  LDGSTS.E [R24+0x4000], desc[UR16][R30.64], !P5 ;  /* 0x040000001e187fae */ /* 0x0005e2000e921850 */
[C---:B------:R-:W-:Y:S01]  /*32c0*/  IMAD.WIDE R32, R14.reuse, 0x4, R156 ;  /* 0x000000040e207825 */ /* 0x040fe200078e029c */
[----:B------:R-:W-:Y:S02]  /*32d0*/  ISETP.GE.U32.AND P5, PT, R7, 0x7fffffc9, PT ;  /* 0x7fffffc90700780c */ /* 0x000fe40003fa6070 */
[----:B------:R3:W-:Y:S01]  /*32e0*/  STL [R1+0x1dc], R14 ;  /* 0x0001dc0e01007387 */ /* 0x0007e20000100800 */
[----:B------:R-:W-:-:S03]  /*32f0*/  IMAD.WIDE R34, R14, 0x4, R158 ;  /* 0x000000040e227825 */ /* 0x000fc600078e029e */
[----:B------:R2:W-:Y:S01]  /*3300*/  LDGSTS.E [R24+0x4], desc[UR16][R32.64], !P1 ;  /* 0x0000400020187fae */ /* 0x0005e2000c921850 */
[----:B------:R-:W-:Y:S02]  /*3310*/  IMAD R13, R2, 0x12, RZ ;  /* 0x00000012020d7824 */ /* 0x000fe400078e02ff */
[----:B------:R-:W-:Y:S01]  /*3320*/  VIADD R7, R20, 0xffffffe7 ;  /* 0xffffffe714077836 */ /* 0x000fe20000000000 */
[----:B------:R2:W-:Y:S01]  /*3330*/  LDGSTS.E [R24+0x4004], desc[UR16][R34.64], !P1 ;  /* 0x0400400022187fae */ /* 0x0005e2000c921850 */
[----:B------:R-:W-:-:S03]  /*3340*/  IMAD.WIDE R36, R13, 0x4, R156 ;  /* 0x000000040d247825 */ /* 0x000fc600078e029c */
[----:B------:R4:W-:Y:S01]  /*3350*/  STL [R1+0x1d8], R13 ;  /* 0x0001d80d01007387 */ /* 0x0009e20000100800 */
[----:B------:R-:W-:Y:S01]  /*3360*/  IMAD.WIDE R38, R13, 0x4, R158 ;  /* 0x000000040d267825 */ /* 0x000fe200078e029e */
[----:B------:R-:W-:Y:S02]  /*3370*/  ISETP.GE.U32.AND P1, PT, R7, 0x7fffffc8, PT ;  /* 0x7fffffc80700780c */ /* 0x000fe40003f26070 */
[----:B------:R2:W-:Y:S01]  /*3380*/  LDGSTS.E [R24+0x8], desc[UR16][R36.64], !P4 ;  /* 0x0000800024187fae */ /* 0x0005e2000e121850 */
[----:B------:R-:W-:Y:S02]  /*3390*/  VIADD R7, R20, 0xffffffe6 ;  /* 0xffffffe614077836 */ /* 0x000fe40000000000 */
[C---:B---3--:R-:W-:Y:S01]  /*33a0*/  IMAD R14, R2.reuse, 0x14, RZ ;  /* 0x00000014020e7824 */ /* 0x048fe200078e02ff */
[----:B------:R3:W-:Y:S01]  /*33b0*/  LDGSTS.E [R24+0x4008], desc[UR16][R38.64], !P4 ;  /* 0x0400800026187fae */ /* 0x0007e2000e121850 */
[----:B------:R-:W-:Y:S01]  /*33c0*/  VIADD R23, R17, UR12 ;  /* 0x0000000c11177c36 */ /* 0x000fe20008000000 */
[----:B------:R-:W-:Y:S01]  /*33d0*/  ISETP.GE.U32.AND P4, PT, R7, 0x7fffffc7, PT ;  /* 0x7fffffc70700780c */ /* 0x000fe20003f86070 */
[----:B----4-:R-:W-:-:S02]  /*33e0*/  IMAD R13, R2, 0x13, RZ ;  /* 0x00000013020d7824 */ /* 0x010fc400078e02ff */
[----:B------:R-:W-:Y:S02]  /*33f0*/  VIADD R7, R20, 0xffffffe5 ;  /* 0xffffffe514077836 */ /* 0x000fe40000000000 */
[C---:B------:R-:W-:Y:S01]  /*3400*/  IMAD.WIDE R40, R13.reuse, 0x4, R156 ;  /* 0x000000040d287825 */ /* 0x040fe200078e029c */
[----:B------:R4:W-:Y:S03]  /*3410*/  STL [R1+0x1d4], R13 ;  /* 0x0001d40d01007387 */ /* 0x0009e60000100800 */
[----:B------:R-:W-:Y:S01]  /*3420*/  IMAD.WIDE R42, R13, 0x4, R158 ;  /* 0x000000040d2a7825 */ /* 0x000fe200078e029e */
[----:B------:R3:W-:Y:S03]  /*3430*/  LDGSTS.E [R24+0xc], desc[UR16][R40.64], !P0 ;  /* 0x0000c00028187fae */ /* 0x0007e6000c121850 */
[----:B------:R-:W-:Y:S01]  /*3440*/  IMAD.WIDE R44, R14, 0x4, R156 ;  /* 0x000000040e2c7825 */ /* 0x000fe200078e029c */
[----:B------:R3:W-:Y:S01]  /*3450*/  LDGSTS.E [R24+0x400c], desc[UR16][R42.64], !P0 ;  /* 0x0400c0002a187fae */ /* 0x0007e2000c121850 */
[----:B------:R-:W-:-:S02]  /*3460*/  ISETP.GE.U32.AND P0, PT, R7, 0x7fffffc6, PT ;  /* 0x7fffffc60700780c */ /* 0x000fc40003f06070 */
[----:B----4-:R-:W-:Y:S01]  /*3470*/  IMAD R13, R2, 0x15, RZ ;  /* 0x00000015020d7824 */ /* 0x010fe200078e02ff */
[----:B------:R-:W-:Y:S01]  /*3480*/  STL [R1+0x1d0], R14 ;  /* 0x0001d00e01007387 */ /* 0x000fe20000100800 */
[----:B------:R-:W-:-:S03]  /*3490*/  IMAD.WIDE R46, R14, 0x4, R158 ;  /* 0x000000040e2e7825 */ /* 0x000fc600078e029e */
[----:B------:R4:W-:Y:S01]  /*34a0*/  STL [R1+0x1cc], R13 ;  /* 0x0001cc0d01007387 */ /* 0x0009e20000100800 */
[----:B------:R-:W-:Y:S02]  /*34b0*/  VIADD R7, R20, 0xffffffe4 ;  /* 0xffffffe414077836 */ /* 0x000fe40000000000 */
[C---:B------:R-:W-:Y:S01]  /*34c0*/  IMAD.WIDE R48, R13.reuse, 0x4, R156 ;  /* 0x000000040d307825 */ /* 0x040fe200078e029c */
[----:B------:R3:W-:Y:S03]  /*34d0*/  LDGSTS.E [R23], desc[UR16][R44.64], !P3 ;  /* 0x000000002c177fae */ /* 0x0007e6000d921850 */
[----:B------:R-:W-:Y:S01]  /*34e0*/  IMAD.WIDE R50, R13, 0x4, R158 ;  /* 0x000000040d327825 */ /* 0x000fe200078e029e */
[----:B------:R3:W-:Y:S01]  /*34f0*/  LDGSTS.E [R23+0x4000], desc[UR16][R46.64], !P3 ;  /* 0x040000002e177fae */ /* 0x0007e2000d921850 */
[----:B------:R-:W-:Y:S02]  /*3500*/  ISETP.GE.U32.AND P3, PT, R7, 0x7fffffc5, PT ;  /* 0x7fffffc50700780c */ /* 0x000fe40003f66070 */
[C---:B----4-:R-:W-:Y:S01]  /*3510*/  IMAD R13, R2.reuse, 0x16, RZ ;  /* 0x00000016020d7824 */ /* 0x050fe200078e02ff */
[----:B------:R4:W-:Y:S01]  /*3520*/  LDGSTS.E [R23+0x4], desc[UR16][R48.64], !P2 ;  /* 0x0000400030177fae */ /* 0x0009e2000d121850 */
[----:B------:R-:W-:-:S02]  /*3530*/  IMAD R14, R2, 0x17, RZ ;  /* 0x00000017020e7824 */ /* 0x000fc400078e02ff */
[----:B------:R-:W-:Y:S01]  /*3540*/  VIADD R7, R20, 0xffffffe3 ;  /* 0xffffffe314077836 */ /* 0x000fe20000000000 */
[----:B------:R-:W-:Y:S01]  /*3550*/  STL [R1+0x1c4], R13 ;  /* 0x0001c40d01007387 */ /* 0x000fe20000100800 */
[----:B------:R-:W-:-:S03]  /*3560*/  IMAD.WIDE R52, R13, 0x4, R156 ;  /* 0x000000040d347825 */ /* 0x000fc600078e029c */
[----:B------:R4:W-:Y:S01]  /*3570*/  LDGSTS.E [R23+0x4004], desc[UR16][R50.64], !P2 ;  /* 0x0400400032177fae */ /* 0x0009e2000d121850 */
[C---:B------:R-:W-:Y:S01]  /*3580*/  IMAD.WIDE R56, R14.reuse, 0x4, R156 ;  /* 0x000000040e387825 */ /* 0x040fe200078e029c */
[----:B------:R-:W-:Y:S02]  /*3590*/  ISETP.GE.U32.AND P2, PT, R7, 0x7fffffc4, PT ;  /* 0x7fffffc40700780c */ /* 0x000fe40003f46070 */
[----:B------:R5:W-:Y:S01]  /*35a0*/  STL [R1+0x1bc], R14 ;  /* 0x0001bc0e01007387 */ /* 0x000be20000100800 */
[----:B------:R-:W-:-:S03]  /*35b0*/  IMAD.WIDE R58, R14, 0x4, R158 ;  /* 0x000000040e3a7825 */ /* 0x000fc600078e029e */
[----:B------:R4:W-:Y:S01]  /*35c0*/  LDGSTS.E [R23+0x8], desc[UR16][R52.64], !P6 ;  /* 0x0000800034177fae */ /* 0x0009e2000f121850 */
[----:B------:R-:W-:-:S04]  /*35d0*/  IMAD.WIDE R54, R13, 0x4, R158 ;  /* 0x000000040d367825 */ /* 0x000fc800078e029e */
[----:B------:R-:W-:Y:S01]  /*35e0*/  VIADD R7, R20, 0xffffffe2 ;  /* 0xffffffe214077836 */ /* 0x000fe20000000000 */
[----:B------:R4:W-:Y:S01]  /*35f0*/  LDGSTS.E [R23+0x4008], desc[UR16][R54.64], !P6 ;  /* 0x0400800036177fae */ /* 0x0009e2000f121850 */
[C---:B-----5:R-:W-:Y:S02]  /*3600*/  IMAD R14, R2.reuse, 0x18, RZ ;  /* 0x00000018020e7824 */ /* 0x060fe400078e02ff */
[----:B------:R-:W-:Y:S01]  /*3610*/  IMAD R17, R2, 0x19, RZ ;  /* 0x0000001902117824 */ /* 0x000fe200078e02ff */
[----:B------:R-:W-:Y:S01]  /*3620*/  ISETP.GE.U32.AND P6, PT, R7, 0x7fffffc3, PT ;  /* 0x7fffffc30700780c */ /* 0x000fe20003fc6070 */
[----:B------:R-:W-:Y:S01]  /*3630*/  IMAD.WIDE R60, R14, 0x4, R156 ;  /* 0x000000040e3c7825 */ /* 0x000fe200078e029c */
[----:B------:R5:W-:Y:S01]  /*3640*/  LDGSTS.E [R23+0xc], desc[UR16][R56.64], !P5 ;  /* 0x0000c00038177fae */ /* 0x000be2000e921850 */
[----:B------:R-:W-:Y:S02]  /*3650*/  IADD3 R7, R20, -0x20, RZ ;  /* 0xffffffe014077810 */ /* 0x000fe40007ffe0ff */
[----:B------:R-:W-:Y:S01]  /*3660*/  IMAD.WIDE R62, R14, 0x4, R158 ;  /* 0x000000040e3e7825 */ /* 0x000fe200078e029e */
[----:B------:R5:W-:Y:S03]  /*3670*/  LDGSTS.E [R23+0x400c], desc[UR16][R58.64], !P5 ;  /* 0x0400c0003a177fae */ /* 0x000be6000e921850 */
[----:B------:R-:W-:Y:S01]  /*3680*/  VIADD R13, R20, 0xffffffe1 ;  /* 0xffffffe1140d7836 */ /* 0x000fe20000000000 */
[----:B------:R5:W-:Y:S01]  /*3690*/  LDGSTS.E [R22], desc[UR16][R60.64], !P1 ;  /* 0x000000003c167fae */ /* 0x000be2000c921850 */
[----:B------:R-:W-:-:S03]  /*36a0*/  IMAD.WIDE R64, R17, 0x4, R156 ;  /* 0x0000000411407825 */ /* 0x000fc600078e029c */
[----:B------:R2:W-:Y:S01]  /*36b0*/  STL [R1+0x1b4], R14 ;  /* 0x0001b40e01007387 */ /* 0x0005e20000100800 */
[--C-:B------:R-:W-:Y:S01]  /*36c0*/  IMAD.WIDE R66, R17, 0x4, R158.reuse ;  /* 0x0000000411427825 */ /* 0x100fe200078e029e */
[----:B------:R-:W-:Y:S02]  /*36d0*/  ISETP.GE.U32.AND P5, PT, R13, 0x7fffffc2, PT ;  /* 0x7fffffc20d00780c */ /* 0x000fe40003fa6070 */
[----:B------:R5:W-:Y:S01]  /*36e0*/  LDGSTS.E [R22+0x4000], desc[UR16][R62.64], !P1 ;  /* 0x040000003e167fae */ /* 0x000be2000c921850 */
[----:B------:R-:W-:Y:S01]  /*36f0*/  ISETP.GE.AND P1, PT, R68, R7, PT ;  /* 0x000000074400720c */ /* 0x000fe20003f26270 */
[C---:B------:R-:W-:Y:S02]  /*3700*/  IMAD.WIDE R70, R29.reuse, 0x4, R158 ;  /* 0x000000041d467825 */ /* 0x040fe400078e029e */
[----:B------:R5:W-:Y:S01]  /*3710*/  LDGSTS.E [R22+0x4], desc[UR16][R64.64], !P4 ;  /* 0x0000400040167fae */ /* 0x000be2000e121850 */
[----:B------:R-:W-:Y:S01]  /*3720*/  SEL R13, RZ, 0x4, P1 ;  /* 0x00000004ff0d7807 */ /* 0x000fe20000800000 */
[----:B--2---:R-:W-:Y:S01]  /*3730*/  VIADD R14, R20, 0x1f ;  /* 0x0000001f140e7836 */ /* 0x004fe20000000000 */
[----:B------:R-:W-:Y:S01]  /*3740*/  ISETP.GE.AND P1, PT, R68, R20, PT ;  /* 0x000000144400720c */ /* 0x000fe20003f26270 */
[----:B------:R2:W-:Y:S01]  /*3750*/  LDGSTS.E [R22+0x4004], desc[UR16][R66.64], !P4 ;  /* 0x0400400042167fae */ /* 0x0005e2000e121850 */
[----:B------:R-:W3:Y:S01]  /*3760*/  LDC R20, c[0x0][0x230] ;  /* 0x00008c00ff147b82 */ /* 0x000ee20000000800 */
[--C-:B------:R-:W-:Y:S01]  /*3770*/  IMAD.WIDE R68, R29, 0x4, R156.reuse ;  /* 0x000000041d447825 */ /* 0x100fe200078e029c */
[----:B------:R-:W-:Y:S01]  /*3780*/  ISETP.GT.AND P4, PT, R14, 0x1f, PT ;  /* 0x0000001f0e00780c */ /* 0x000fe20003f84270 */
[----:B------:R1:W-:Y:S02]  /*3790*/  STL [R1+0x1ac], R17 ;  /* 0x0001ac1101007387 */ /* 0x0003e40000100800 */
[----:B------:R-:W-:-:S02]  /*37a0*/  IMAD.WIDE R72, R74, 0x4, R156 ;  /* 0x000000044a487825 */ /* 0x000fc400078e029c */
[----:B------:R4:W-:Y:S02]  /*37b0*/  STL [R1+0x1a4], R29 ;  /* 0x0001a41d01007387 */ /* 0x0009e40000100800 */
[--C-:B------:R-:W-:Y:S02]  /*37c0*/  IMAD.WIDE R80, R82, 0x4, R156.reuse ;  /* 0x0000000452507825 */ /* 0x100fe400078e029c */
[----:B------:R5:W-:Y:S01]  /*37d0*/  STL [R1+0x19c], R74 ;  /* 0x00019c4a01007387 */ /* 0x000be20000100800 */
[----:B-1----:R-:W-:Y:S01]  /*37e0*/  SEL R17, RZ, 0x4, !P4 ;  /* 0x00000004ff117807 */ /* 0x002fe20006000000 */
[----:B------:R-:W-:Y:S01]  /*37f0*/  IMAD.WIDE R84, R86, 0x4, R156 ;  /* 0x0000000456547825 */ /* 0x000fe200078e029c */
[----:B------:R-:W-:Y:S01]  /*3800*/  ISETP.GT.AND P4, PT, R14, 0x3f, PT ;  /* 0x0000003f0e00780c */ /* 0x000fe20003f84270 */
[----:B------:R1:W-:Y:S01]  /*3810*/  LDGSTS.E [R22+0x8], desc[UR16][R68.64], !P0 ;  /* 0x0000800044167fae */ /* 0x0003e2000c121850 */
[----:B------:R-:W-:Y:S01]  /*3820*/  SEL R17, R17, RZ, !P1 ;  /* 0x000000ff11117207 */ /* 0x000fe20004800000 */
[----:B----4-:R-:W4:Y:S01]  /*3830*/  LDC R29, c[0x0][0x230] ;  /* 0x00008c00ff1d7b82 */ /* 0x010f220000000800 */
[----:B------:R-:W-:Y:S01]  /*3840*/  SEL R13, R13, RZ, P4 ;  /* 0x000000ff0d0d7207 */ /* 0x000fe20002000000 */
[----:B------:R1:W-:Y:S01]  /*3850*/  LDGSTS.E [R22+0x4008], desc[UR16][R70.64], !P0 ;  /* 0x0400800046167fae */ /* 0x0003e2000c121850 */
[----:B------:R-:W-:Y:S01]  /*3860*/  ISETP.NE.U32.AND P4, PT, R17, RZ, PT ;  /* 0x000000ff1100720c */ /* 0x000fe20003f85070 */
[----:B-----5:R-:W-:Y:S01]  /*3870*/  IMAD.WIDE R74, R74, 0x4, R158 ;  /* 0x000000044a4a7825 */ /* 0x020fe200078e029e */
[----:B------:R-:W-:Y:S01]  /*3880*/  ISETP.GE.U32.AND P1, PT, R7, 0x7fffffc1, PT ;  /* 0x7fffffc10700780c */ /* 0x000fe20003f26070 */
[----:B------:R5:W-:Y:S01]  /*3890*/  LDGSTS.E [R22+0xc], desc[UR16][R72.64], !P3 ;  /* 0x0000c00048167fae */ /* 0x000be2000d921850 */
[----:B------:R-:W-:Y:S01]  /*38a0*/  ISETP.NE.U32.AND P0, PT, R13, RZ, PT ;  /* 0x000000ff0d00720c */ /* 0x000fe20003f05070 */
[----:B------:R-:W2:Y:S01]  /*38b0*/  LDC R17, c[0x0][0x230] ;  /* 0x00008c00ff117b82 */ /* 0x000ea20000000800 */
[----:B------:R-:W-:Y:S01]  /*38c0*/  VIADD R7, R21, 0xffffffdf ;  /* 0xffffffdf15077836 */ /* 0x000fe20000000000 */
[----:B------:R5:W-:Y:S01]  /*38d0*/  LDGSTS.E [R22+0x400c], desc[UR16][R74.64], !P3 ;  /* 0x0400c0004a167fae */ /* 0x000be2000d921850 */
[----:B------:R-:W-:-:S02]  /*38e0*/  VIADD R21, R76, UR12 ;  /* 0x0000000c4c157c36 */ /* 0x000fc40008000000 */
[--C-:B------:R-:W-:Y:S01]  /*38f0*/  IMAD.WIDE R76, R78, 0x4, R156.reuse ;  /* 0x000000044e4c7825 */ /* 0x100fe200078e029c */
[----:B------:R-:W-:Y:S01]  /*3900*/  ISETP.GE.U32.AND P3, PT, R7, 0x7fffffc0, PT ;  /* 0x7fffffc00700780c */ /* 0x000fe20003f66070 */
[----:B------:R1:W-:Y:S01]  /*3910*/  STL [R1+0x194], R78 ;  /* 0x0001944e01007387 */ /* 0x0003e20000100800 */
[----:B------:R-:W5:Y:S01]  /*3920*/  LDC R13, c[0x0][0x230] ;  /* 0x00008c00ff0d7b82 */ /* 0x000f620000000800 */
[----:B---3--:R-:W-:Y:S02]  /*3930*/  VIADD R7, R20, 0xffffffde ;  /* 0xffffffde14077836 */ /* 0x008fe40000000000 */
[----:B------:R3:W-:Y:S01]  /*3940*/  LDGSTS.E [R21], desc[UR16][R76.64], !P2 ;  /* 0x000000004c157fae */ /* 0x0007e2000d121850 */
[----:B------:R-:W-:-:S03]  /*3950*/  IMAD.WIDE R88, R90, 0x4, R156 ;  /* 0x000000045a587825 */ /* 0x000fc600078e029c */
[----:B------:R3:W-:Y:S01]  /*3960*/  STL [R1+0x18c], R82 ;  /* 0x00018c5201007387 */ /* 0x0007e20000100800 */
[----:B------:R-:W5:Y:S01]  /*3970*/  LDC R20, c[0x0][0x230] ;  /* 0x00008c00ff147b82 */ /* 0x000f620000000800 */
[--C-:B-1----:R-:W-:Y:S02]  /*3980*/  IMAD.WIDE R78, R78, 0x4, R158.reuse ;  /* 0x000000044e4e7825 */ /* 0x102fe400078e029e */
[----:B------:R1:W-:Y:S02]  /*3990*/  STL [R1+0x104], R86 ;  /* 0x0001045601007387 */ /* 0x0003e40000100800 */
[--C-:B------:R-:W-:Y:S02]  /*39a0*/  IMAD.WIDE R90, R90, 0x4, R158.reuse ;  /* 0x000000045a5a7825 */ /* 0x100fe400078e029e */
[----:B------:R5:W-:Y:S01]  /*39b0*/  LDGSTS.E [R21+0x4000], desc[UR16][R78.64], !P2 ;  /* 0x040000004e157fae */ /* 0x000be2000d121850 */
[----:B------:R-:W-:Y:S01]  /*39c0*/  ISETP.GE.U32.AND P2, PT, R7, 0x7fffffbf, PT ;  /* 0x7fffffbf0700780c */ /* 0x000fe20003f46070 */
[----:B---3--:R-:W-:-:S02]  /*39d0*/  IMAD.WIDE R82, R82, 0x4, R158 ;  /* 0x0000000452527825 */ /* 0x008fc400078e029e */
[----:B------:R3:W-:Y:S02]  /*39e0*/  LDGSTS.E [R21+0x4], desc[UR16][R80.64], !P6 ;  /* 0x0000400050157fae */ /* 0x0007e4000f121850 */
[----:B--2---:R-:W-:Y:S01]  /*39f0*/  VIADD R7, R17, 0xffffffdd ;  /* 0xffffffdd11077836 */ /* 0x004fe20000000000 */
[----:B------:R-:W-:Y:S01]  /*3a00*/  LOP3.LUT R17, R16, 0x40, RZ, 0x3c, !PT ;  /* 0x0000004010117812 */ /* 0x000fe200078e3cff */
[----:B-1----:R-:W-:Y:S01]  /*3a10*/  IMAD.WIDE R86, R86, 0x4, R158 ;  /* 0x0000000456567825 */ /* 0x002fe200078e029e */
[----:B------:R1:W-:Y:S02]  /*3a20*/  LDGSTS.E [R21+0x4004], desc[UR16][R82.64], !P6 ;  /* 0x0400400052157fae */ /* 0x0003e4000f121850 */
[----:B------:R-:W-:Y:S01]  /*3a30*/  ISETP.GE.U32.AND P6, PT, R7, 0x7fffffbe, PT ;  /* 0x7fffffbe0700780c */ /* 0x000fe20003fc6070 */
[----:B----4-:R-:W-:Y:S01]  /*3a40*/  VIADD R7, R29, 0xffffffdb ;  /* 0xffffffdb1d077836 */ /* 0x010fe20000000000 */
[----:B------:R2:W-:Y:S01]  /*3a50*/  LDGSTS.E [R21+0x8], desc[UR16][R84.64], !P5 ;  /* 0x0000800054157fae */ /* 0x0005e2000e921850 */
[----:B------:R-:W-:Y:S01]  /*3a60*/  VIADD R17, R17, UR12 ;  /* 0x0000000c11117c36 */ /* 0x000fe20008000000 */
[----:B------:R-:W4:Y:S01]  /*3a70*/  LDC R29, c[0x0][0x230] ;  /* 0x00008c00ff1d7b82 */ /* 0x000f220000000800 */
[----:B-----5:R-:W-:Y:S01]  /*3a80*/  VIADD R13, R13, 0xffffffdc ;  /* 0xffffffdc0d0d7836 */ /* 0x020fe20000000000 */
[----:B------:R5:W-:Y:S04]  /*3a90*/  LDGSTS.E [R21+0x4008], desc[UR16][R86.64], !P5 ;  /* 0x0400800056157fae */ /* 0x000be8000e921850 */
[----:B------:R5:W-:Y:S01]  /*3aa0*/  LDGSTS.E [R21+0xc], desc[UR16][R88.64], !P1 ;  /* 0x0000c00058157fae */ /* 0x000be2000c921850 */
[----:B------:R-:W-:-:S02]  /*3ab0*/  ISETP.GE.U32.AND P5, PT, R13, 0x7fffffbd, PT ;  /* 0x7fffffbd0d00780c */ /* 0x000fc40003fa6070 */
[----:B------:R-:W3:Y:S01]  /*3ac0*/  LDC R13, c[0x0][0x230] ;  /* 0x00008c00ff0d7b82 */ /* 0x000ee20000000800 */
[----:B------:R5:W-:Y:S01]  /*3ad0*/  LDGSTS.E [R21+0x400c], desc[UR16][R90.64], !P1 ;  /* 0x0400c0005a157fae */ /* 0x000be2000c921850 */
[----:B------:R-:W-:Y:S02]  /*3ae0*/  ISETP.GE.U32.AND P1, PT, R7, 0x7fffffbc, PT ;  /* 0x7fffffbc0700780c */ /* 0x000fe40003f26070 */
[----:B------:R-:W-:Y:S01]  /*3af0*/  IADD3 R7, R20, -0x26, RZ ;  /* 0xffffffda14077810 */ /* 0x000fe20007ffe0ff */
[----:B------:R-:W-:Y:S01]  /*3b00*/  VIADD R20, R16, UR12 ;  /* 0x0000000c10147c36 */ /* 0x000fe20008000000 */
[----:B------:R-:W0:Y:S04]  /*3b10*/  LDGDEPBAR ;  /* 0x00000000000079af */ /* 0x000e280000000000 */
[----:B------:R-:W-:Y:S04]  /*3b20*/  LDGSTS.E [R20+0x28000], desc[UR16][R92.64], P4 ;  /* 0x280000005c147fae */ /* 0x000fe8000a121850 */
[----:B------:R-:W-:Y:S01]  /*3b30*/  LDGSTS.E [R20+0x28400], desc[UR16][R94.64], P4 ;  /* 0x284000005e147fae */ /* 0x000fe2000a121850 */
[----:B----4-:R-:W-:-:S03]  /*3b40*/  VIADD R29, R29, 0xffffffd9 ;  /* 0xffffffd91d1d7836 */ /* 0x010fc60000000000 */
[----:B------:R-:W-:Y:S04]  /*3b50*/  LDGSTS.E [R20+0x28800], desc[UR16][R96.64], P4 ;  /* 0x2880000060147fae */ /* 0x000fe8000a121850 */
[----:B------:R-:W-:Y:S01]  /*3b60*/  LDGSTS.E [R20+0x28c00], desc[UR16][R98.64], P4 ;  /* 0x28c0000062147fae */ /* 0x000fe2000a121850 */
[----:B---3--:R-:W-:-:S03]  /*3b70*/  VIADD R13, R13, 0xffffffd8 ;  /* 0xffffffd80d0d7836 */ /* 0x008fc60000000000 */
[----:B------:R-:W-:Y:S04]  /*3b80*/  LDGSTS.E [R20+0x29000], desc[UR16][R100.64], P4 ;  /* 0x2900000064147fae */ /* 0x000fe8000a121850 */
        /* <DEDUP_REMOVED lines=26> */
[----:B------:R-:W-:Y:S01]  /*3d30*/  LDGSTS.E [R17+0x2be00], desc[UR16][R154.64], P4 ;  /* 0x2be000009a117fae */ /* 0x000fe2000a121850 */
[----:B------:R-:W-:Y:S01]  /*3d40*/  ISETP.GE.U32.AND P4, PT, R7, 0x7fffffbb, PT ;  /* 0x7fffffbb0700780c */ /* 0x000fe20003f86070 */
[----:B------:R-:W-:-:S02]  /*3d50*/  IMAD.SHL.U32 R7, R2, 0x20, RZ ;  /* 0x0000002002077824 */ /* 0x000fc400078e00ff */
[----:B------:R-:W0:Y:S02]  /*3d60*/  LDGDEPBAR ;  /* 0x00000000000079af */ /* 0x000e240000000000 */
[C---:B------:R-:W-:Y:S01]  /*3d70*/  IMAD.WIDE R156, R7.reuse, 0x4, R156 ;  /* 0x00000004079c7825 */ /* 0x040fe200078e029c */
[----:B------:R-:W-:Y:S03]  /*3d80*/  BAR.SYNC.DEFER_BLOCKING 0x0 ;  /* 0x0000000000007b1d */ /* 0x000fe60000010000 */
[----:B------:R-:W-:-:S04]  /*3d90*/  IMAD.WIDE R158, R7, 0x4, R158 ;  /* 0x00000004079e7825 */ /* 0x000fc800078e029e */
[C---:B------:R-:W-:Y:S01]  /*3da0*/  IMAD.WIDE R160, R7.reuse, 0x4, R160 ;  /* 0x0000000407a07825 */ /* 0x040fe200078e02a0 */
[----:B------:R3:W-:Y:S03]  /*3db0*/  STL [R1], RZ ;  /* 0x000000ff01007387 */ /* 0x0007e60000100800 */
[C---:B------:R-:W-:Y:S01]  /*3dc0*/  IMAD.WIDE R162, R7.reuse, 0x4, R162 ;  /* 0x0000000407a27825 */ /* 0x040fe200078e02a2 */
[----:B------:R3:W-:Y:S03]  /*3dd0*/  STL [R1+0x4], RZ ;  /* 0x000004ff01007387 */ /* 0x0007e60000100800 */
[C---:B------:R-:W-:Y:S01]  /*3de0*/  IMAD.WIDE R164, R7.reuse, 0x4, R164 ;  /* 0x0000000407a47825 */ /* 0x040fe200078e02a4 */
[----:B------:R3:W-:Y:S03]  /*3df0*/  STL [R1+0x8], RZ ;  /* 0x000008ff01007387 */ /* 0x0007e60000100800 */
[C---:B------:R-:W-:Y:S01]  /*3e00*/  IMAD.WIDE R166, R7.reuse, 0x4, R166 ;  /* 0x0000000407a67825 */ /* 0x040fe200078e02a6 */
[----:B------:R3:W-:Y:S03]  /*3e10*/  STL [R1+0xc], RZ ;  /* 0x00000cff01007387 */ /* 0x0007e60000100800 */
[C---:B------:R-:W-:Y:S01]  /*3e20*/  IMAD.WIDE R168, R7.reuse, 0x4, R168 ;  /* 0x0000000407a87825 */ /* 0x040fe200078e02a8 */
[----:B------:R-:W-:Y:S01]  /*3e30*/  @!PT LDS RZ, [RZ] ;  /* 0x00000000fffff984 */ /* 0x000fe20000000800 */
[----:B------:R-:W-:Y:S01]  /*3e40*/  @!PT LDS RZ, [RZ] ;  /* 0x00000000fffff984 */ /* 0x000fe20000000800 */
[----:B------:R-:W-:Y:S01]  /*3e50*/  @!PT LDS RZ, [RZ] ;  /* 0x00000000fffff984 */ /* 0x000fe20000000800 */
[----:B------:R4:W-:Y:S03]  /*3e60*/  LDGSTS.E [R28+0x8000], desc[UR16][R156.64], !P3 ;  /* 0x080000009c1c7fae */ /* 0x0009e6000d921850 */
[----:B------:R-:W-:Y:S01]  /*3e70*/  IMAD.WIDE R170, R7, 0x4, R170 ;  /* 0x0000000407aa7825 */ /* 0x000fe200078e02aa */
[----:B------:R3:W-:Y:S01]  /*3e80*/  LDGSTS.E [R28+0xc000], desc[UR16][R158.64], !P3 ;  /* 0x0c0000009e1c7fae */ /* 0x0007e2000d921850 */
[----:B------:R-:W-:-:S02]  /*3e90*/  ISETP.GE.U32.AND P3, PT, R29, 0x7fffffba, PT ;  /* 0x7fffffba1d00780c */ /* 0x000fc40003f66070 */
[C---:B------:R-:W-:Y:S01]  /*3ea0*/  IMAD.WIDE R172, R7.reuse, 0x4, R172 ;  /* 0x0000000407ac7825 */ /* 0x040fe200078e02ac */
[----:B------:R-:W1:Y:S01]  /*3eb0*/  LDC R29, c[0x0][0x230] ;  /* 0x00008c00ff1d7b82 */ /* 0x000e620000000800 */
[----:B------:R3:W-:Y:S02]  /*3ec0*/  LDGSTS.E [R28+0x8004], desc[UR16][R160.64], !P2 ;  /* 0x08004000a01c7fae */ /* 0x0007e4000d121850 */
[----:B------:R-:W-:Y:S02]  /*3ed0*/  IMAD.WIDE R174, R7, 0x4, R174 ;  /* 0x0000000407ae7825 */ /* 0x000fe400078e02ae */
[----:B------:R3:W-:Y:S01]  /*3ee0*/  LDGSTS.E [R28+0xc004], desc[UR16][R162.64], !P2 ;  /* 0x0c004000a21c7fae */ /* 0x0007e2000d121850 */
[----:B------:R-:W-:Y:S01]  /*3ef0*/  ISETP.GE.U32.AND P2, PT, R13, 0x7fffffb9, PT ;  /* 0x7fffffb90d00780c */ /* 0x000fe20003f46070 */
[C---:B------:R-:W-:Y:S01]  /*3f00*/  IMAD.WIDE R176, R7.reuse, 0x4, R176 ;  /* 0x0000000407b07825 */ /* 0x040fe200078e02b0 */
[----:B------:R-:W2:Y:S01]  /*3f10*/  LDC R13, c[0x0][0x230] ;  /* 0x00008c00ff0d7b82 */ /* 0x000ea20000000800 */
[----:B------:R3:W-:Y:S02]  /*3f20*/  LDGSTS.E [R28+0x8008], desc[UR16][R164.64], !P6 ;  /* 0x08008000a41c7fae */ /* 0x0007e4000f121850 */
[----:B------:R-:W-:-:S02]  /*3f30*/  IMAD.WIDE R178, R7, 0x4, R178 ;  /* 0x0000000407b27825 */ /* 0x000fc400078e02b2 */
[----:B------:R3:W-:Y:S02]  /*3f40*/  LDGSTS.E [R28+0xc008], desc[UR16][R166.64], !P6 ;  /* 0x0c008000a61c7fae */ /* 0x0007e4000f121850 */
[C---:B------:R-:W-:Y:S02]  /*3f50*/  IMAD.WIDE R180, R7.reuse, 0x4, R180 ;  /* 0x0000000407b47825 */ /* 0x040fe400078e02b4 */
[----:B------:R3:W-:Y:S02]  /*3f60*/  LDGSTS.E [R28+0x800c], desc[UR16][R168.64], !P5 ;  /* 0x0800c000a81c7fae */ /* 0x0007e4000e921850 */
[C---:B------:R-:W-:Y:S02]  /*3f70*/  IMAD.WIDE R182, R7.reuse, 0x4, R182 ;  /* 0x0000000407b67825 */ /* 0x040fe400078e02b6 */
[----:B------:R3:W-:Y:S02]  /*3f80*/  LDGSTS.E [R28+0xc00c], desc[UR16][R170.64], !P5 ;  /* 0x0c00c000aa1c7fae */ /* 0x0007e4000e921850 */
[----:B------:R-:W-:-:S02]  /*3f90*/  IMAD.WIDE R184, R7, 0x4, R184 ;  /* 0x0000000407b87825 */ /* 0x000fc400078e02b8 */
[----:B------:R3:W-:Y:S02]  /*3fa0*/  LDGSTS.E [R27+0x8000], desc[UR16][R172.64], !P1 ;  /* 0x08000000ac1b7fae */ /* 0x0007e4000c921850 */
[----:B-1----:R-:W-:Y:S02]  /*3fb0*/  VIADD R29, R29, 0xffffffd7 ;  /* 0xffffffd71d1d7836 */ /* 0x002fe40000000000 */
[----:B------:R1:W-:Y:S01]  /*3fc0*/  LDGSTS.E [R27+0xc000], desc[UR16][R174.64], !P1 ;  /* 0x0c000000ae1b7fae */ /* 0x0003e2000c921850 */
[----:B------:R-:W-:Y:S02]  /*3fd0*/  IMAD.WIDE R186, R7, 0x4, R186 ;  /* 0x0000000407ba7825 */ /* 0x000fe400078e02ba */
[----:B------:R-:W-:Y:S01]  /*3fe0*/  ISETP.GE.U32.AND P6, PT, R29, 0x7fffffb8, PT ;  /* 0x7fffffb81d00780c */ /* 0x000fe20003fc6070 */
[----:B------:R1:W-:Y:S01]  /*3ff0*/  LDGSTS.E [R27+0x8004], desc[UR16][R176.64], !P4 ;  /* 0x08004000b01b7fae */ /* 0x0003e2000e121850 */
[----:B--2---:R-:W-:Y:S01]  /*4000*/  VIADD R13, R13, 0xffffffd6 ;  /* 0xffffffd60d0d7836 */ /* 0x004fe20000000000 */
[----:B------:R-:W2:Y:S01]  /*4010*/  LDC R29, c[0x0][0x230] ;  /* 0x00008c00ff1d7b82 */ /* 0x000ea20000000800 */
[----:B------:R-:W-:Y:S01]  /*4020*/  IMAD.WIDE R188, R7, 0x4, R188 ;  /* 0x0000000407bc7825 */ /* 0x000fe200078e02bc */
[----:B------:R1:W-:Y:S02]  /*4030*/  LDGSTS.E [R27+0xc004], desc[UR16][R178.64], !P4 ;  /* 0x0c004000b21b7fae */ /* 0x0003e4000e121850 */
[----:B------:R-:W-:Y:S01]  /*4040*/  ISETP.GE.U32.AND P5, PT, R13, 0x7fffffb7, PT ;  /* 0x7fffffb70d00780c */ /* 0x000fe20003fa6070 */
[C---:B------:R-:W-:Y:S01]  /*4050*/  IMAD.WIDE R190, R7.reuse, 0x4, R190 ;  /* 0x0000000407be7825 */ /* 0x040fe200078e02be */
[----:B------:R1:W-:Y:S02]  /*4060*/  LDGSTS.E [R27+0x8008], desc[UR16][R180.64], !P3 ;  /* 0x08008000b41b7fae */ /* 0x0003e4000d921850 */
[----:B------:R-:W5:Y:S01]  /*4070*/  LDC R13, c[0x0][0x230] ;  /* 0x00008c00ff0d7b82 */ /* 0x000f620000000800 */
[C---:B------:R-:W-:Y:S01]  /*4080*/  IMAD.WIDE R192, R7.reuse, 0x4, R192 ;  /* 0x0000000407c07825 */ /* 0x040fe200078e02c0 */
[----:B------:R1:W-:Y:S03]  /*4090*/  LDGSTS.E [R27+0xc008], desc[UR16][R182.64], !P3 ;  /* 0x0c008000b61b7fae */ /* 0x0003e6000d921850 */
[C---:B------:R-:W-:Y:S01]  /*40a0*/  IMAD.WIDE R194, R7.reuse, 0x4, R194 ;  /* 0x0000000407c27825 */ /* 0x040fe200078e02c2 */
[----:B------:R1:W-:Y:S03]  /*40b0*/  LDGSTS.E [R27+0x800c], desc[UR16][R184.64], !P2 ;  /* 0x0800c000b81b7fae */ /* 0x0003e6000d121850 */
[C---:B------:R-:W-:Y:S01]  /*40c0*/  IMAD.WIDE R196, R7.reuse, 0x4, R196 ;  /* 0x0000000407c47825 */ /* 0x040fe200078e02c4 */
[----:B------:R1:W-:Y:S03]  /*40d0*/  LDGSTS.E [R27+0xc00c], desc[UR16][R186.64], !P2 ;  /* 0x0c00c000ba1b7fae */ /* 0x0003e6000d121850 */
[----:B------:R-:W-:Y:S01]  /*40e0*/  IMAD.WIDE R198, R7, 0x4, R198 ;  /* 0x0000000407c67825 */ /* 0x000fe200078e02c6 */
[----:B------:R1:W-:Y:S03]  /*40f0*/  LDGSTS.E [R26+0x8000], desc[UR16][R188.64], !P6 ;  /* 0x08000000bc1a7fae */ /* 0x0003e6000f121850 */
[----:B--2---:R-:W-:Y:S01]  /*4100*/  VIADD R29, R29, 0xffffffd5 ;  /* 0xffffffd51d1d7836 */ /* 0x004fe20000000000 */
[----:B------:R2:W-:Y:S01]  /*4110*/  LDGSTS.E [R26+0xc000], desc[UR16][R190.64], !P6 ;  /* 0x0c000000be1a7fae */ /* 0x0005e2000f121850 */
[----:B------:R-:W-:-:S03]  /*4120*/  IMAD.WIDE R200, R7, 0x4, R200 ;  /* 0x0000000407c87825 */ /* 0x000fc600078e02c8 */
[----:B------:R-:W-:Y:S01]  /*4130*/  ISETP.GE.U32.AND P1, PT, R29, 0x7fffffb6, PT ;  /* 0x7fffffb61d00780c */ /* 0x000fe20003f26070 */
[----:B------:R2:W-:Y:S01]  /*4140*/  LDGSTS.E [R26+0x8004], desc[UR16][R192.64], !P5 ;  /* 0x08004000c01a7fae */ /* 0x0005e2000e921850 */
[----:B-----5:R-:W-:Y:S01]  /*4150*/  IADD3 R13, R13, -0x2c, RZ ;  /* 0xffffffd40d0d7810 */ /* 0x020fe20007ffe0ff */
[----:B------:R-:W5:Y:S01]  /*4160*/  LDC R29, c[0x0][0x230] ;  /* 0x00008c00ff1d7b82 */ /* 0x000f620000000800 */
[----:B------:R-:W-:Y:S01]  /*4170*/  IMAD.WIDE R202, R7, 0x4, R202 ;  /* 0x0000000407ca7825 */ /* 0x000fe200078e02ca */
[----:B------:R2:W-:Y:S01]  /*4180*/  LDGSTS.E [R26+0xc004], desc[UR16][R194.64], !P5 ;  /* 0x0c004000c21a7fae */ /* 0x0005e2000e921850 */
[----:B------:R-:W-:Y:S02]  /*4190*/  ISETP.GE.U32.AND P4, PT, R13, 0x7fffffb5, PT ;  /* 0x7fffffb50d00780c */ /* 0x000fe40003f86070 */
[C---:B------:R-:W-:Y:S01]  /*41a0*/  IMAD.WIDE R204, R7.reuse, 0x4, R204 ;  /* 0x0000000407cc7825 */ /* 0x040fe200078e02cc */
[----:B------:R1:W-:Y:S02]  /*41b0*/  STL [R1+0x10], RZ ;  /* 0x000010ff01007387 */ /* 0x0003e40000100800 */
[----:B------:R-:W4:Y:S01]  /*41c0*/  LDC R13, c[0x0][0x230] ;  /* 0x00008c00ff0d7b82 */ /* 0x000f220000000800 */
        /* <DEDUP_REMOVED lines=8> */
[----:B-----5:R-:W-:Y:S01]  /*4250*/  VIADD R29, R29, 0xffffffd3 ;  /* 0xffffffd31d1d7836 */ /* 0x020fe20000000000 */
[----:B------:R1:W-:Y:S01]  /*4260*/  STL [R1+0x14], RZ ;  /* 0x000014ff01007387 */ /* 0x0003e20000100800 */
[----:B------:R-:W-:-:S03]  /*4270*/  IMAD.WIDE R214, R7, 0x4, R214 ;  /* 0x0000000407d67825 */ /* 0x000fc600078e02d6 */
[----:B------:R-:W-:Y:S01]  /*4280*/  ISETP.GE.U32.AND P3, PT, R29, 0x7fffffb4, PT ;  /* 0x7fffffb41d00780c */ /* 0x000fe20003f66070 */
[----:B------:R-:W-:Y:S01]  /*4290*/  IMAD.WIDE R220, R7, 0x4, R220 ;  /* 0x0000000407dc7825 */ /* 0x000fe200078e02dc */
[----:B------:R-:W5:Y:S01]  /*42a0*/  LDC R29, c[0x0][0x230] ;  /* 0x00008c00ff1d7b82 */ /* 0x000f620000000800 */
[----:B------:R1:W-:Y:S02]  /*42b0*/  STL [R1+0x18], RZ ;  /* 0x000018ff01007387 */ /* 0x0003e40000100800 */
[----:B----4-:R-:W-:Y:S02]  /*42c0*/  VIADD R13, R13, 0xffffffd2 ;  /* 0xffffffd20d0d7836 */ /* 0x010fe40000000000 */
[----:B------:R-:W-:Y:S01]  /*42d0*/  IMAD.WIDE R222, R7, 0x4, R222 ;  /* 0x0000000407de7825 */ /* 0x000fe200078e02de */
[----:B------:R4:W-:Y:S02]  /*42e0*/  STL [R1+0x1c], RZ ;  /* 0x00001cff01007387 */ /* 0x0009e40000100800 */
[----:B------:R-:W-:Y:S01]  /*42f0*/  ISETP.GE.U32.AND P2, PT, R13, 0x7fffffb3, PT ;  /* 0x7fffffb30d00780c */ /* 0x000fe20003f46070 */
[C---:B------:R-:W-:Y:S01]  /*4300*/  IMAD.WIDE R224, R7.reuse, 0x4, R224 ;  /* 0x0000000407e07825 */ /* 0x040fe200078e02e0 */
[----:B------:R-:W3:Y:S01]  /*4310*/  LDC R13, c[0x0][0x230] ;  /* 0x00008c00ff0d7b82 */ /* 0x000ee20000000800 */
[----:B------:R4:W-:Y:S02]  /*4320*/  LDGSTS.E [R25+0x8000], desc[UR16][R204.64], !P3 ;  /* 0x08000000cc197fae */ /* 0x0009e4000d921850 */
[----:B------:R-:W-:-:S02]  /*4330*/  IMAD.WIDE R30, R7, 0x4, R30 ;  /* 0x00000004071e7825 */ /* 0x000fc400078e021e */
[----:B------:R4:W-:Y:S02]  /*4340*/  LDGSTS.E [R25+0xc000], desc[UR16][R206.64], !P3 ;  /* 0x0c000000ce197fae */ /* 0x0009e4000d921850 */
[C---:B------:R-:W-:Y:S02]  /*4350*/  IMAD.WIDE R32, R7.reuse, 0x4, R32 ;  /* 0x0000000407207825 */ /* 0x040fe400078e0220 */
[----:B------:R1:W-:Y:S02]  /*4360*/  STL [R1+0x20], RZ ;  /* 0x000020ff01007387 */ /* 0x0003e40000100800 */
[----:B------:R-:W-:Y:S02]  /*4370*/  IMAD.WIDE R34, R7, 0x4, R34 ;  /* 0x0000000407227825 */ /* 0x000fe400078e0222 */
[----:B------:R4:W-:Y:S02]  /*4380*/  LDGSTS.E [R25+0x8004], desc[UR16][R208.64], !P2 ;  /* 0x08004000d0197fae */ /* 0x0009e4000d121850 */
[----:B-----5:R-:W-:-:S02]  /*4390*/  VIADD R29, R29, 0xffffffd1 ;  /* 0xffffffd11d1d7836 */ /* 0x020fc40000000000 */
[----:B------:R5:W-:Y:S01]  /*43a0*/  LDGSTS.E [R25+0xc004], desc[UR16][R210.64], !P2 ;  /* 0x0c004000d2197fae */ /* 0x000be2000d121850 */
[----:B------:R-:W-:Y:S02]  /*43b0*/  IMAD.WIDE R36, R7, 0x4, R36 ;  /* 0x0000000407247825 */ /* 0x000fe400078e0224 */
[----:B------:R-:W-:Y:S01]  /*43c0*/  ISETP.GE.U32.AND P6, PT, R29, 0x7fffffb2, PT ;  /* 0x7fffffb21d00780c */ /* 0x000fe20003fc6070 */
[----:B------:R1:W-:Y:S01]  /*43d0*/  STL [R1+0x24], RZ ;  /* 0x000024ff01007387 */ /* 0x0003e20000100800 */
[----:B------:R-:W2:Y:S01]  /*43e0*/  LDC R29, c[0x0][0x230] ;  /* 0x00008c00ff1d7b82 */ /* 0x000ea20000000800 */
[----:B------:R-:W-:Y:S02]  /*43f0*/  IMAD.WIDE R38, R7, 0x4, R38 ;  /* 0x0000000407267825 */ /* 0x000fe400078e0226 */
[----:B------:R1:W-:Y:S02]  /*4400*/  STL [R1+0x28], RZ ;  /* 0x000028ff01007387 */ /* 0x0003e40000100800 */
[----:B---3--:R-:W-:-:S02]  /*4410*/  VIADD R13, R13, 0xffffffd0 ;  /* 0xffffffd00d0d7836 */ /* 0x008fc40000000000 */
[----:B------:R-:W-:Y:S01]  /*4420*/  IMAD.WIDE R40, R7, 0x4, R40 ;  /* 0x0000000407287825 */ /* 0x000fe200078e0228 */
[----:B------:R3:W-:Y:S02]  /*4430*/  STL [R1+0x2c], RZ ;  /* 0x00002cff01007387 */ /* 0x0007e40000100800 */
[----:B------:R-:W-:Y:S01]  /*4440*/  ISETP.GE.U32.AND P5, PT, R13, 0x7fffffb1, PT ;  /* 0x7fffffb10d00780c */ /* 0x000fe20003fa6070 */
[C---:B------:R-:W-:Y:S01]  /*4450*/  IMAD.WIDE R42, R7.reuse, 0x4, R42 ;  /* 0x00000004072a7825 */ /* 0x040fe200078e022a */
[----:B------:R-:W4:Y:S01]  /*4460*/  LDC R13, c[0x0][0x230] ;  /* 0x00008c00ff0d7b82 */ /* 0x000f220000000800 */
[----:B------:R3:W-:Y:S02]  /*4470*/  LDGSTS.E [R25+0x8008], desc[UR16][R212.64], !P6 ;  /* 0x08008000d4197fae */ /* 0x0007e4000f121850 */
[C---:B------:R-:W-:Y:S02]  /*4480*/  IMAD.WIDE R44, R7.reuse, 0x4, R44 ;  /* 0x00000004072c7825 */ /* 0x040fe400078e022c */
[----:B------:R3:W-:Y:S02]  /*4490*/  LDGSTS.E [R25+0xc008], desc[UR16][R214.64], !P6 ;  /* 0x0c008000d6197fae */ /* 0x0007e4000f121850 */
[----:B------:R-:W-:-:S02]  /*44a0*/  IMAD.WIDE R46, R7, 0x4, R46 ;  /* 0x00000004072e7825 */ /* 0x000fc400078e022e */
[----:B------:R1:W-:Y:S02]  /*44b0*/  STL [R1+0x30], RZ ;  /* 0x000030ff01007387 */ /* 0x0003e40000100800 */
[----:B------:R-:W-:Y:S02]  /*44c0*/  IMAD.WIDE R48, R7, 0x4, R48 ;  /* 0x0000000407307825 */ /* 0x000fe400078e0230 */
[----:B------:R3:W-:Y:S02]  /*44d0*/  LDGSTS.E [R25+0x800c], desc[UR16][R220.64], !P5 ;  /* 0x0800c000dc197fae */ /* 0x0007e4000e921850 */
[----:B--2---:R-:W-:Y:S02]  /*44e0*/  VIADD R29, R29, 0xffffffcf ;  /* 0xffffffcf1d1d7836 */ /* 0x004fe40000000000 */
[----:B------:R2:W-:Y:S01]  /*44f0*/  LDGSTS.E [R25+0xc00c], desc[UR16][R222.64], !P5 ;  /* 0x0c00c000de197fae */ /* 0x0005e2000e921850 */
[----:B------:R-:W-:Y:S02]  /*4500*/  IMAD.WIDE R50, R7, 0x4, R50 ;  /* 0x0000000407327825 */ /* 0x000fe400078e0232 */
[----:B------:R-:W-:Y:S01]  /*4510*/  ISETP.GE.U32.AND P1, PT, R29, 0x7fffffb0, PT ;  /* 0x7fffffb01d00780c */ /* 0x000fe20003f26070 */
[----:B------:R1:W-:Y:S01]  /*4520*/  STL [R1+0x34], RZ ;  /* 0x000034ff01007387 */ /* 0x0003e20000100800 */
[----:B------:R-:W5:Y:S01]  /*4530*/  LDC R29, c[0x0][0x230] ;  /* 0x00008c00ff1d7b82 */ /* 0x000f620000000800 */
[----:B------:R-:W-:-:S02]  /*4540*/  IMAD.WIDE R52, R7, 0x4, R52 ;  /* 0x0000000407347825 */ /* 0x000fc400078e0234 */
        /* <DEDUP_REMOVED lines=33> */
[----:B------:R-:W-:Y:S01]  /*4760*/  IMAD.WIDE R76, R7, 0x4, R76 ;  /* 0x00000004074c7825 */ /* 0x000fe200078e024c */
[----:B--2---:R-:W-:Y:S01]  /*4770*/  IADD3 R29, R29, -0x35, RZ ;  /* 0xffffffcb1d1d7810 */ /* 0x004fe20007ffe0ff */
[----:B------:R2:W-:Y:S02]  /*4780*/  LDGSTS.E [R24+0x800c], desc[UR16][R40.64], !P2 ;  /* 0x0800c00028187fae */ /* 0x0005e4000d121850 */
[----:B------:R-:W-:Y:S01]  /*4790*/  IMAD.WIDE R78, R7, 0x4, R78 ;  /* 0x00000004074e7825 */ /* 0x000fe200078e024e */
[----:B------:R-:W-:Y:S01]  /*47a0*/  ISETP.GE.U32.AND P6, PT, R29, 0x7fffffac, PT ;  /* 0x7fffffac1d00780c */ /* 0x000fe20003fc6070 */
[----:B------:R2:W-:Y:S01]  /*47b0*/  LDGSTS.E [R24+0xc00c], desc[UR16][R42.64], !P2 ;  /* 0x0c00c0002a187fae */ /* 0x0005e2000d121850 */
[----:B------:R-:W5:Y:S01]  /*47c0*/  LDC R29, c[0x0][0x230] ;  /* 0x00008c00ff1d7b82 */ /* 0x000f620000000800 */
[----:B------:R-:W-:-:S02]  /*47d0*/  IMAD.WIDE R80, R7, 0x4, R80 ;  /* 0x0000000407507825 */ /* 0x000fc400078e0250 */
[----:B------:R1:W-:Y:S02]  /*47e0*/  STL [R1+0x54], RZ ;  /* 0x000054ff01007387 */ /* 0x0003e40000100800 */
[----:B------:R-:W-:Y:S02]  /*47f0*/  IMAD.WIDE R82, R7, 0x4, R82 ;  /* 0x0000000407527825 */ /* 0x000fe400078e0252 */
[----:B------:R1:W-:Y:S02]  /*4800*/  STL [R1+0x58], RZ ;  /* 0x000058ff01007387 */ /* 0x0003e40000100800 */
[----:B----4-:R-:W-:Y:S02]  /*4810*/  VIADD R13, R13, 0xffffffca ;  /* 0xffffffca0d0d7836 */ /* 0x010fe40000000000 */
[----:B------:R4:W-:Y:S01]  /*4820*/  LDGSTS.E [R23+0x8000], desc[UR16][R44.64], !P6 ;  /* 0x080000002c177fae */ /* 0x0009e2000f121850 */
[----:B------:R-:W-:Y:S02]  /*4830*/  IMAD.WIDE R84, R7, 0x4, R84 ;  /* 0x0000000407547825 */ /* 0x000fe400078e0254 */
[----:B------:R-:W-:Y:S01]  /*4840*/  ISETP.GE.U32.AND P5, PT, R13, 0x7fffffab, PT ;  /* 0x7fffffab0d00780c */ /* 0x000fe20003fa6070 */
[----:B------:R4:W-:Y:S01]  /*4850*/  LDGSTS.E [R23+0xc000], desc[UR16][R46.64], !P6 ;  /* 0x0c0000002e177fae */ /* 0x0009e2000f121850 */
[----:B------:R-:W3:Y:S01]  /*4860*/  LDC R13, c[0x0][0x230] ;  /* 0x00008c00ff0d7b82 */ /* 0x000ee20000000800 */
[----:B------:R-:W-:-:S02]  /*4870*/  IMAD.WIDE R86, R7, 0x4, R86 ;  /* 0x0000000407567825 */ /* 0x000fc400078e0256 */
[----:B------:R1:W-:Y:S02]  /*4880*/  STL [R1+0x5c], RZ ;  /* 0x00005cff01007387 */ /* 0x0003e40000100800 */
[----:B------:R-:W-:Y:S02]  /*4890*/  IMAD.WIDE R88, R7, 0x4, R88 ;  /* 0x0000000407587825 */ /* 0x000fe400078e0258 */
[----:B------:R1:W-:Y:S02]  /*48a0*/  STL [R1+0x60], RZ ;  /* 0x000060ff01007387 */ /* 0x0003e40000100800 */
[----:B-----5:R-:W-:Y:S02]  /*48b0*/  VIADD R29, R29, 0xffffffc9 ;  /* 0xffffffc91d1d7836 */ /* 0x020fe40000000000 */
[----:B------:R5:W-:Y:S01]  /*48c0*/  LDGSTS.E [R23+0x8004], desc[UR16][R48.64], !P5 ;  /* 0x0800400030177fae */ /* 0x000be2000e921850 */
[----:B------:R-:W-:Y:S02]  /*48d0*/  IMAD.WIDE R90, R7, 0x4, R90 ;  /* 0x00000004075a7825 */ /* 0x000fe400078e025a */
[----:B------:R-:W-:Y:S01]  /*48e0*/  ISETP.GE.U32.AND P1, PT, R29, 0x7fffffaa, PT ;  /* 0x7fffffaa1d00780c */ /* 0x000fe20003f26070 */
[----:B------:R5:W-:Y:S01]  /*48f0*/  LDGSTS.E [R23+0xc004], desc[UR16][R50.64], !P5 ;  /* 0x0c00400032177fae */ /* 0x000be2000e921850 */
[----:B------:R-:W2:Y:S01]  /*4900*/  LDC R29, c[0x0][0x230] ;  /* 0x00008c00ff1d7b82 */ /* 0x000ea20000000800 */
[----:B------:R-:W-:-:S02]  /*4910*/  IMAD.WIDE R156, R7, 0x4, R156 ;  /* 0x00000004079c7825 */ /* 0x000fc400078e029c */
[----:B------:R1:W-:Y:S02]  /*4920*/  STL [R1+0x64], RZ ;  /* 0x000064ff01007387 */ /* 0x0003e40000100800 */
[----:B------:R-:W-:Y:S02]  /*4930*/  IMAD.WIDE R158, R7, 0x4, R158 ;  /* 0x00000004079e7825 */ /* 0x000fe400078e029e */
[----:B------:R1:W-:Y:S02]  /*4940*/  STL [R1+0x68], RZ ;  /* 0x000068ff01007387 */ /* 0x0003e40000100800 */
[----:B---3--:R-:W-:Y:S02]  /*4950*/  VIADD R13, R13, 0xffffffc8 ;  /* 0xffffffc80d0d7836 */ /* 0x008fe40000000000 */
[----:B------:R3:W-:Y:S01]  /*4960*/  LDGSTS.E [R23+0x8008], desc[UR16][R52.64], !P1 ;  /* 0x0800800034177fae */ /* 0x0007e2000c921850 */
[----:B------:R-:W-:Y:S02]  /*4970*/  IMAD.WIDE R160, R7, 0x4, R160 ;  /* 0x0000000407a07825 */ /* 0x000fe400078e02a0 */
[----:B------:R-:W-:Y:S01]  /*4980*/  ISETP.GE.U32.AND P4, PT, R13, 0x7fffffa9, PT ;  /* 0x7fffffa90d00780c */ /* 0x000fe20003f86070 */
[----:B------:R3:W-:Y:S01]  /*4990*/  LDGSTS.E [R23+0xc008], desc[UR16][R54.64], !P1 ;  /* 0x0c00800036177fae */ /* 0x0007e2000c921850 */
[----:B------:R-:W4:Y:S01]  /*49a0*/  LDC R13, c[0x0][0x230] ;  /* 0x00008c00ff0d7b82 */ /* 0x000f220000000800 */
[----:B------:R-:W-:-:S02]  /*49b0*/  IMAD.WIDE R162, R7, 0x4, R162 ;  /* 0x0000000407a27825 */ /* 0x000fc400078e02a2 */
[----:B------:R1:W-:Y:S02]  /*49c0*/  STL [R1+0x6c], RZ ;  /* 0x00006cff01007387 */ /* 0x0003e40000100800 */
[----:B------:R-:W-:Y:S02]  /*49d0*/  IMAD.WIDE R164, R7, 0x4, R164 ;  /* 0x0000000407a47825 */ /* 0x000fe400078e02a4 */
[----:B------:R1:W-:Y:S02]  /*49e0*/  STL [R1+0x70], RZ ;  /* 0x000070ff01007387 */ /* 0x0003e40000100800 */
[----:B--2---:R-:W-:Y:S02]  /*49f0*/  VIADD R29, R29, 0xffffffc7 ;  /* 0xffffffc71d1d7836 */ /* 0x004fe40000000000 */
[----:B------:R2:W-:Y:S01]  /*4a00*/  LDGSTS.E [R23+0x800c], desc[UR16][R56.64], !P4 ;  /* 0x0800c00038177fae */ /* 0x0005e2000e121850 */
[----:B------:R-:W-:Y:S02]  /*4a10*/  IMAD.WIDE R166, R7, 0x4, R166 ;  /* 0x0000000407a67825 */ /* 0x000fe400078e02a6 */
        /* <DEDUP_REMOVED lines=13> */
[----:B-1----:R-:W-:-:S02]  /*4af0*/  IMAD.WIDE R174, R7, 0x4, R174 ;  /* 0x0000000407ae7825 */ /* 0x002fc400078e02ae */
        /* <DEDUP_REMOVED lines=32> */
[----:B------:R1:W-:Y:S01]  /*4d00*/  STL [R1+0x98], RZ ;  /* 0x000098ff01007387 */ /* 0x0003e20000100800 */
[----:B----4-:R-:W-:Y:S01]  /*4d10*/  IADD3 R13, R13, -0x3e, RZ ;  /* 0xffffffc20d0d7810 */ /* 0x010fe20007ffe0ff */
[----:B------:R-:W-:Y:S02]  /*4d20*/  IMAD.WIDE R196, R7, 0x4, R196 ;  /* 0x0000000407c47825 */ /* 0x000fe400078e02c4 */
[----:B------:R4:W-:Y:S01]  /*4d30*/  LDGSTS.E [R21+0x8000], desc[UR16][R76.64], !P1 ;  /* 0x080000004c157fae */ /* 0x0009e2000c921850 */
[----:B------:R-:W-:Y:S01]  /*4d40*/  ISETP.GE.U32.AND P4, PT, R13, 0x7fffffa3, PT ;  /* 0x7fffffa30d00780c */ /* 0x000fe20003f86070 */
[C---:B------:R-:W-:Y:S01]  /*4d50*/  IMAD.WIDE R198, R7.reuse, 0x4, R198 ;  /* 0x0000000407c67825 */ /* 0x040fe200078e02c6 */
[----:B------:R-:W3:Y:S03]  /*4d60*/  S2R R13, SR_TID.X ;  /* 0x00000000000d7919 */ /* 0x000ee60000002100 */
[C---:B------:R-:W-:Y:S01]  /*4d70*/  IMAD.WIDE R200, R7.reuse, 0x4, R200 ;  /* 0x0000000407c87825 */ /* 0x040fe200078e02c8 */
[----:B------:R4:W-:Y:S03]  /*4d80*/  LDGSTS.E [R21+0xc000], desc[UR16][R78.64], !P1 ;  /* 0x0c0000004e157fae */ /* 0x0009e6000c921850 */
[----:B------:R-:W-:Y:S01]  /*4d90*/  IMAD.WIDE R202, R7, 0x4, R202 ;  /* 0x0000000407ca7825 */ /* 0x000fe200078e02ca */
[----:B------:R1:W-:Y:S03]  /*4da0*/  STL [R1+0x9c], RZ ;  /* 0x00009cff01007387 */ /* 0x0003e60000100800 */
[----:B-----5:R-:W-:Y:S01]  /*4db0*/  VIADD R29, R29, 0xffffffc0 ;  /* 0xffffffc01d1d7836 */ /* 0x020fe20000000000 */
[----:B------:R5:W-:Y:S01]  /*4dc0*/  LDGSTS.E [R21+0x8004], desc[UR16][R80.64], !P4 ;  /* 0x0800400050157fae */ /* 0x000be2000e121850 */
[----:B------:R-:W-:-:S03]  /*4dd0*/  IMAD.WIDE R204, R7, 0x4, R204 ;  /* 0x0000000407cc7825 */ /* 0x000fc600078e02cc */
[----:B------:R5:W-:Y:S01]  /*4de0*/  LDGSTS.E [R21+0xc004], desc[UR16][R82.64], !P4 ;  /* 0x0c00400052157fae */ /* 0x000be2000e121850 */
[----:B------:R-:W-:-:S03]  /*4df0*/  IMAD.WIDE R206, R7, 0x4, R206 ;  /* 0x0000000407ce7825 */ /* 0x000fc600078e02ce */
[----:B------:R1:W-:Y:S01]  /*4e00*/  STL [R1+0xa0], RZ ;  /* 0x0000a0ff01007387 */ /* 0x0003e20000100800 */
[----:B------:R-:W-:-:S03]  /*4e10*/  IMAD.WIDE R208, R7, 0x4, R208 ;  /* 0x0000000407d07825 */ /* 0x000fc600078e02d0 */
[----:B------:R1:W-:Y:S01]  /*4e20*/  STL [R1+0xa4], RZ ;  /* 0x0000a4ff01007387 */ /* 0x0003e20000100800 */
[----:B------:R-:W-:-:S03]  /*4e30*/  IMAD.WIDE R210, R7, 0x4, R210 ;  /* 0x0000000407d27825 */ /* 0x000fc600078e02d2 */
[----:B------:R1:W-:Y:S01]  /*4e40*/  STL [R1+0xa8], RZ ;  /* 0x0000a8ff01007387 */ /* 0x0003e20000100800 */
[----:B------:R-:W-:Y:S01]  /*4e50*/  IMAD.WIDE R212, R7, 0x4, R212 ;  /* 0x0000000407d47825 */ /* 0x000fe200078e02d4 */
[----:B---3--:R-:W-:-:S03]  /*4e60*/  LOP3.LUT R13, R13, 0x1f, RZ, 0xc0, !PT ;  /* 0x0000001f0d0d7812 */ /* 0x008fc600078ec0ff */
[----:B------:R-:W-:Y:S01]  /*4e70*/  IMAD.WIDE R214, R7, 0x4, R214 ;  /* 0x0000000407d67825 */ /* 0x000fe200078e02d6 */
[----:B------:R3:W-:Y:S01]  /*4e80*/  STL [R1+0xac], RZ ;  /* 0x0000acff01007387 */ /* 0x0007e20000100800 */
[----:B------:R-:W-:Y:S02]  /*4e90*/  ISETP.GE.AND P3, PT, R13, R29, PT ;  /* 0x0000001d0d00720c */ /* 0x000fe40003f66270 */
[C---:B------:R-:W-:Y:S01]  /*4ea0*/  IMAD.WIDE R220, R7.reuse, 0x4, R220 ;  /* 0x0000000407dc7825 */ /* 0x040fe200078e02dc */
[----:B------:R-:W2:Y:S01]  /*4eb0*/  LDC R13, c[0x0][0x230] ;  /* 0x00008c00ff0d7b82 */ /* 0x000ea20000000800 */
[----:B------:R3:W-:Y:S02]  /*4ec0*/  STL [R1+0xb0], RZ ;  /* 0x0000b0ff01007387 */ /* 0x0007e40000100800 */
[C---:B------:R-:W-:Y:S02]  /*4ed0*/  IMAD.WIDE R222, R7.reuse, 0x4, R222 ;  /* 0x0000000407de7825 */ /* 0x040fe400078e02de */
[----:B------:R3:W-:Y:S02]  /*4ee0*/  STL [R1+0xb4], RZ ;  /* 0x0000b4ff01007387 */ /* 0x0007e40000100800 */
[----:B------:R-:W-:-:S02]  /*4ef0*/  IMAD.WIDE R224, R7, 0x4, R224 ;  /* 0x0000000407e07825 */ /* 0x000fc400078e02e0 */
[----:B------:R3:W-:Y:S02]  /*4f00*/  STL [R1+0xb8], RZ ;  /* 0x0000b8ff01007387 */ /* 0x0007e40000100800 */
[C---:B------:R-:W-:Y:S02]  /*4f10*/  IMAD.WIDE R30, R7.reuse, 0x4, R30 ;  /* 0x00000004071e7825 */ /* 0x040fe400078e021e */
[----:B------:R3:W-:Y:S02]  /*4f20*/  STL [R1+0xbc], RZ ;  /* 0x0000bcff01007387 */ /* 0x0007e40000100800 */
[C---:B------:R-:W-:Y:S02]  /*4f30*/  IMAD.WIDE R32, R7.reuse, 0x4, R32 ;  /* 0x0000000407207825 */ /* 0x040fe400078e0220 */
[----:B------:R3:W-:Y:S02]  /*4f40*/  STL [R1+0xc0], RZ ;  /* 0x0000c0ff01007387 */ /* 0x0007e40000100800 */
[----:B------:R-:W-:-:S02]  /*4f50*/  IMAD.WIDE R34, R7, 0x4, R34 ;  /* 0x0000000407227825 */ /* 0x000fc400078e0222 */
[----:B------:R3:W-:Y:S02]  /*4f60*/  STL [R1+0xc4], RZ ;  /* 0x0000c4ff01007387 */ /* 0x0007e40000100800 */
[----:B------:R-:W-:Y:S02]  /*4f70*/  IMAD.WIDE R36, R7, 0x4, R36 ;  /* 0x0000000407247825 */ /* 0x000fe400078e0224 */
[----:B------:R3:W-:Y:S02]  /*4f80*/  STL [R1+0xc8], RZ ;  /* 0x0000c8ff01007387 */ /* 0x0007e40000100800 */
[----:B--2---:R-:W-:Y:S02]  /*4f90*/  VIADD R13, R13, 0xffffffc1 ;  /* 0xffffffc10d0d7836 */ /* 0x004fe40000000000 */
[----:B------:R-:W-:Y:S01]  /*4fa0*/  IMAD.WIDE R38, R7, 0x4, R38 ;  /* 0x0000000407267825 */ /* 0x000fe200078e0226 */
[----:B------:R3:W-:Y:S02]  /*4fb0*/  STL [R1+0xcc], RZ ;  /* 0x0000ccff01007387 */ /* 0x0007e40000100800 */
[----:B------:R-:W-:Y:S01]  /*4fc0*/  ISETP.GE.U32.AND P2, PT, R13, 0x7fffffa2, PT ;  /* 0x7fffffa20d00780c */ /* 0x000fe20003f46070 */
[C---:B------:R-:W-:Y:S01]  /*4fd0*/  IMAD.WIDE R40, R7.reuse, 0x4, R40 ;  /* 0x0000000407287825 */ /* 0x040fe200078e0228 */
[----:B------:R-:W-:Y:S01]  /*4fe0*/  SEL R13, RZ, 0x4, P3 ;  /* 0x00000004ff0d7807 */ /* 0x000fe20001800000 */
[----:B------:R3:W-:Y:S01]  /*4ff0*/  STL [R1+0xd0], RZ ;  /* 0x0000d0ff01007387 */ /* 0x0007e20000100800 */
[----:B------:R-:W-:Y:S01]  /*5000*/  ISETP.GT.AND P3, PT, R14, 0x5f, PT ;  /* 0x0000005f0e00780c */ /* 0x000fe20003f64270 */
[----:B------:R-:W-:-:S02]  /*5010*/  IMAD.WIDE R42, R7, 0x4, R42 ;  /* 0x00000004072a7825 */ /* 0x000fc400078e022a */
[----:B------:R3:W-:Y:S01]  /*5020*/  STL [R1+0xd4], RZ ;  /* 0x0000d4ff01007387 */ /* 0x0007e20000100800 */
[----:B------:R-:W-:Y:S01]  /*5030*/  SEL R13, R13, RZ, P3 ;  /* 0x000000ff0d0d7207 */ /* 0x000fe20001800000 */
[----:B------:R-:W-:Y:S01]  /*5040*/  IMAD.WIDE R44, R7, 0x4, R44 ;  /* 0x00000004072c7825 */ /* 0x000fe200078e022c */
[----:B------:R-:W-:Y:S01]  /*5050*/  ISETP.GE.U32.AND P3, PT, R29, 0x7fffffa1, PT ;  /* 0x7fffffa11d00780c */ /* 0x000fe20003f66070 */
[----:B------:R3:W-:Y:S01]  /*5060*/  STL [R1+0xd8], RZ ;  /* 0x0000d8ff01007387 */ /* 0x0007e20000100800 */
[----:B------:R-:W-:Y:S01]  /*5070*/  ISETP.NE.U32.AND P6, PT, R13, RZ, PT ;  /* 0x000000ff0d00720c */ /* 0x000fe20003fc5070 */
[----:B------:R-:W2:Y:S01]  /*5080*/  LDC R29, c[0x0][0x230] ;  /* 0x00008c00ff1d7b82 */ /* 0x000ea20000000800 */
[C---:B------:R-:W-:Y:S01]  /*5090*/  IMAD.WIDE R46, R7.reuse, 0x4, R46 ;  /* 0x00000004072e7825 */ /* 0x040fe200078e022e */
[----:B------:R3:W-:Y:S03]  /*50a0*/  LDGSTS.E [R21+0x8008], desc[UR16][R84.64], !P2 ;  /* 0x0800800054157fae */ /* 0x0007e6000d121850 */
[C---:B------:R-:W-:Y:S01]  /*50b0*/  IMAD.WIDE R48, R7.reuse, 0x4, R48 ;  /* 0x0000000407307825 */ /* 0x040fe200078e0230 */
[----:B------:R3:W-:Y:S02]  /*50c0*/  LDGSTS.E [R21+0xc008], desc[UR16][R86.64], !P2 ;  /* 0x0c00800056157fae */ /* 0x0007e4000d121850 */
[----:B------:R-:W4:Y:S01]  /*50d0*/  LDC R13, c[0x0][0x230] ;  /* 0x00008c00ff0d7b82 */ /* 0x000f220000000800 */
[C---:B------:R-:W-:Y:S01]  /*50e0*/  IMAD.WIDE R50, R7.reuse, 0x4, R50 ;  /* 0x0000000407327825 */ /* 0x040fe200078e0232 */
[----:B------:R3:W-:Y:S03]  /*50f0*/  LDGSTS.E [R21+0x800c], desc[UR16][R88.64], !P3 ;  /* 0x0800c00058157fae */ /* 0x0007e6000d921850 */
[C---:B------:R-:W-:Y:S01]  /*5100*/  IMAD.WIDE R52, R7.reuse, 0x4, R52 ;  /* 0x0000000407347825 */ /* 0x040fe200078e0234 */
[----:B------:R3:W-:Y:S03]  /*5110*/  LDGSTS.E [R21+0xc00c], desc[UR16][R90.64], !P3 ;  /* 0x0c00c0005a157fae */ /* 0x0007e6000d921850 */
[C---:B------:R-:W-:Y:S01]  /*5120*/  IMAD.WIDE R54, R7.reuse, 0x4, R54 ;  /* 0x0000000407367825 */ /* 0x040fe200078e0236 */
[----:B------:R-:W0:Y:S03]  /*5130*/  LDGDEPBAR ;  /* 0x00000000000079af */ /* 0x000e260000000000 */
[----:B------:R-:W-:Y:S01]  /*5140*/  IMAD.WIDE R56, R7, 0x4, R56 ;  /* 0x0000000407387825 */ /* 0x000fe200078e0238 */
[----:B------:R1:W-:Y:S03]  /*5150*/  STL [R1+0xdc], RZ ;  /* 0x0000dcff01007387 */ /* 0x0003e60000100800 */
[----:B--2---:R-:W-:Y:S01]  /*5160*/  VIADD R29, R29, 0xffffffbf ;  /* 0xffffffbf1d1d7836 */ /* 0x004fe20000000000 */
        /* <DEDUP_REMOVED lines=11> */
[----:B------:R-:W4:Y:S01]  /*5220*/  LDC R13, c[0x0][0x230] ;  /* 0x00008c00ff0d7b82 */ /* 0x000f220000000800 */
[----:B------:R2:W-:Y:S02]  /*5230*/  STL [R1+0xec], RZ ;  /* 0x0000ecff01007387 */ /* 0x0005e40000100800 */
[----:B-1----:R-:W-:-:S02]  /*5240*/  IMAD.WIDE R66, R7, 0x4, R66 ;  /* 0x0000000407427825 */ /* 0x002fc400078e0242 */
[----:B------:R2:W-:Y:S02]  /*5250*/  STL [R1+0xf0], RZ ;  /* 0x0000f0ff01007387 */ /* 0x0005e40000100800 */
[C---:B------:R-:W-:Y:S02]  /*5260*/  IMAD.WIDE R68, R7.reuse, 0x4, R68 ;  /* 0x0000000407447825 */ /* 0x040fe400078e0244 */
[----:B------:R2:W-:Y:S02]  /*5270*/  STL [R1+0xf4], RZ ;  /* 0x0000f4ff01007387 */ /* 0x0005e40000100800 */
[----:B------:R-:W-:Y:S02]  /*5280*/  IMAD.WIDE R70, R7, 0x4, R70 ;  /* 0x0000000407467825 */ /* 0x000fe400078e0246 */
[----:B------:R2:W-:Y:S02]  /*5290*/  STL [R1+0xf8], RZ ;  /* 0x0000f8ff01007387 */ /* 0x0005e40000100800 */
[----:B-----5:R-:W-:-:S02]  /*52a0*/  VIADD R29, R29, 0xffffffbe ;  /* 0xffffffbe1d1d7836 */ /* 0x020fc40000000000 */
[----:B------:R-:W-:Y:S01]  /*52b0*/  IMAD.WIDE R72, R7, 0x4, R72 ;  /* 0x0000000407487825 */ /* 0x000fe200078e0248 */
[----:B------:R2:W-:Y:S02]  /*52c0*/  STL [R1+0xfc], RZ ;  /* 0x0000fcff01007387 */ /* 0x0005e40000100800 */
[----:B------:R-:W-:Y:S01]  /*52d0*/  ISETP.GE.U32.AND P1, PT, R29, 0x7fffff9f, PT ;  /* 0x7fffff9f1d00780c */ /* 0x000fe20003f26070 */
[----:B------:R-:W-:Y:S01]  /*52e0*/  IMAD.WIDE R74, R7, 0x4, R74 ;  /* 0x00000004074a7825 */ /* 0x000fe200078e024a */
[----:B------:R-:W1:Y:S03]  /*52f0*/  LDC R29, c[0x0][0x230] ;  /* 0x00008c00ff1d7b82 */ /* 0x000e660000000800 */
[----:B----4-:R-:W-:Y:S02]  /*5300*/  VIADD R13, R13, 0xffffffbb ;  /* 0xffffffbb0d0d7836 */ /* 0x010fe40000000000 */
[----:B------:R-:W-:-:S03]  /*5310*/  IMAD.WIDE R76, R7, 0x4, R76 ;  /* 0x00000004074c7825 */ /* 0x000fc600078e024c */
[----:B------:R-:W-:Y:S01]  /*5320*/  ISETP.GE.U32.AND P3, PT, R13, 0x7fffff9c, PT ;  /* 0x7fffff9c0d00780c */ /* 0x000fe20003f66070 */
[----:B------:R-:W-:Y:S02]  /*5330*/  IMAD.SHL.U32 R13, R3, 0x20, RZ ;  /* 0x00000020030d7824 */ /* 0x000fe400078e00ff */
[----:B------:R-:W4:Y:S01]  /*5340*/  LDC R3, c[0x0][0x230] ;  /* 0x00008c00ff037b82 */ /* 0x000f220000000800 */
[----:B------:R-:W-:-:S04]  /*5350*/  IMAD.WIDE R78, R7, 0x4, R78 ;  /* 0x00000004074e7825 */ /* 0x000fc800078e024e */
[----:B------:R-:W-:-:S04]  /*5360*/  IMAD.WIDE R92, R13, 0x4, R92 ;  /* 0x000000040d5c7825 */ /* 0x000fc800078e025c */
[C---:B------:R-:W-:Y:S01]  /*5370*/  IMAD.WIDE R94, R13.reuse, 0x4, R94 ;  /* 0x000000040d5e7825 */ /* 0x040fe200078e025e */
[----:B------:R5:W-:Y:S03]  /*5380*/  LDGSTS.E [R20+0x2c000], desc[UR16][R92.64], P0 ;  /* 0x2c0000005c147fae */ /* 0x000be60008121850 */
[C---:B------:R-:W-:Y:S01]  /*5390*/  IMAD.WIDE R96, R13.reuse, 0x4, R96 ;  /* 0x000000040d607825 */ /* 0x040fe200078e0260 */
[----:B------:R2:W-:Y:S03]  /*53a0*/  LDGSTS.E [R20+0x2c400], desc[UR16][R94.64], P0 ;  /* 0x2c4000005e147fae */ /* 0x0005e60008121850 */
[C---:B------:R-:W-:Y:S01]  /*53b0*/  IMAD.WIDE R98, R13.reuse, 0x4, R98 ;  /* 0x000000040d627825 */ /* 0x040fe200078e0262 */
[----:B------:R2:W-:Y:S03]  /*53c0*/  LDGSTS.E [R20+0x2c800], desc[UR16][R96.64], P0 ;  /* 0x2c80000060147fae */ /* 0x0005e60008121850 */
[----:B------:R-:W-:Y:S01]  /*53d0*/  IMAD.WIDE R100, R13, 0x4, R100 ;  /* 0x000000040d647825 */ /* 0x000fe200078e0264 */
[----:B------:R2:W-:Y:S01]  /*53e0*/  LDGSTS.E [R20+0x2cc00], desc[UR16][R98.64], P0 ;  /* 0x2cc0000062147fae */ /* 0x0005e20008121850 */
[----:B----4-:R-:W-:-:S02]  /*53f0*/  IADD3 R3, R3, -0x46, RZ ;  /* 0xffffffba03037810 */ /* 0x010fc40007ffe0ff */
[C---:B------:R-:W-:Y:S01]  /*5400*/  IMAD.WIDE R102, R13.reuse, 0x4, R102 ;  /* 0x000000040d667825 */ /* 0x040fe200078e0266 */
[----:B------:R4:W-:Y:S03]  /*5410*/  LDGSTS.E [R20+0x2d000], desc[UR16][R100.64], P0 ;  /* 0x2d00000064147fae */ /* 0x0009e60008121850 */
        /* <DEDUP_REMOVED lines=50> */
[----:B------:R-:W-:Y:S01]  /*5740*/  IMAD.WIDE R154, R13, 0x4, R154 ;  /* 0x000000040d9a7825 */ /* 0x000fe200078e029a */
[----:B------:R4:W-:Y:S03]  /*5750*/  LDGSTS.E [R17+0x2fa00], desc[UR16][R152.64], P0 ;  /* 0x2fa0000098117fae */ /* 0x0009e60008121850 */
[----:B-1----:R-:W-:Y:S01]  /*5760*/  VIADD R29, R29, 0xffffffbc ;  /* 0xffffffbc1d1d7836 */ /* 0x002fe20000000000 */
[----:B------:R1:W-:Y:S01]  /*5770*/  LDGSTS.E [R17+0x2fe00], desc[UR16][R154.64], P0 ;  /* 0x2fe000009a117fae */ /* 0x0003e20008121850 */
[----:B------:R-:W-:Y:S01]  /*5780*/  ISETP.GE.U32.AND P0, PT, R3, 0x7fffff9b, PT ;  /* 0x7fffff9b0300780c */ /* 0x000fe20003f06070 */
[----:B------:R-:W-:Y:S01]  /*5790*/  IMAD.WIDE R80, R7, 0x4, R80 ;  /* 0x0000000407507825 */ /* 0x000fe200078e0250 */
[----:B------:R-:W5:Y:S01]  /*57a0*/  LDC R3, c[0x0][0x230] ;  /* 0x00008c00ff037b82 */ /* 0x000f620000000800 */
[----:B------:R-:W0:Y:S01]  /*57b0*/  LDGDEPBAR ;  /* 0x00000000000079af */ /* 0x000e220000000000 */
[----:B------:R-:W-:Y:S01]  /*57c0*/  ISETP.GE.U32.AND P2, PT, R29, 0x7fffff9d, PT ;  /* 0x7fffff9d1d00780c */ /* 0x000fe20003f46070 */
[----:B------:R-:W-:-:S05]  /*57d0*/  IMAD.WIDE R82, R7, 0x4, R82 ;  /* 0x0000000407527825 */ /* 0x000fca00078e0252 */
[----:B------:R-:W-:Y:S01]  /*57e0*/  BAR.SYNC.DEFER_BLOCKING 0x0 ;  /* 0x0000000000007b1d */ /* 0x000fe20000010000 */
[----:B---3--:R-:W-:-:S07]  /*57f0*/  IMAD.WIDE R84, R7, 0x4, R84 ;  /* 0x0000000407547825 */ /* 0x008fce00078e0254 */
[----:B------:R-:W3:Y:S01]  /*5800*/  LDC R29, c[0x0][0x230] ;  /* 0x00008c00ff1d7b82 */ /* 0x000ee20000000800 */
[----:B------:R-:W-:-:S04]  /*5810*/  IMAD.WIDE R86, R7, 0x4, R86 ;  /* 0x0000000407567825 */ /* 0x000fc800078e0256 */
[----:B------:R-:W-:-:S04]  /*5820*/  IMAD.WIDE R88, R7, 0x4, R88 ;  /* 0x0000000407587825 */ /* 0x000fc800078e0258 */
[----:B------:R-:W-:-:S04]  /*5830*/  IMAD.WIDE R90, R7, 0x4, R90 ;  /* 0x00000004075a7825 */ /* 0x000fc800078e025a */
[----:B-----5:R-:W-:Y:S02]  /*5840*/  VIADD R3, R3, 0xffffffb8 ;  /* 0xffffffb803037836 */ /* 0x020fe40000000000 */
[C---:B------:R-:W-:Y:S01]  /*5850*/  IMAD.WIDE R92, R13.reuse, 0x4, R92 ;  /* 0x000000040d5c7825 */ /* 0x040fe200078e025c */
[----:B------:R-:W-:Y:S01]  /*5860*/  @!PT LDS RZ, [RZ] ;  /* 0x00000000fffff984 */ /* 0x000fe20000000800 */
[----:B------:R-:W-:Y:S01]  /*5870*/  @!PT LDS RZ, [RZ] ;  /* 0x00000000fffff984 */ /* 0x000fe20000000800 */
[----:B------:R-:W-:Y:S01]  /*5880*/  @!PT LDS RZ, [RZ] ;  /* 0x00000000fffff984 */ /* 0x000fe20000000800 */
[----:B------:R5:W-:Y:S03]  /*5890*/  LDGSTS.E [R28+0x10000], desc[UR16][R156.64], !P5 ;  /* 0x100000009c1c7fae */ /* 0x000be6000e921850 */
[C---:B--2---:R-:W-:Y:S01]  /*58a0*/  IMAD.WIDE R94, R13.reuse, 0x4, R94 ;  /* 0x000000040d5e7825 */ /* 0x044fe200078e025e */
[----:B------:R2:W-:Y:S03]  /*58b0*/  LDGSTS.E [R28+0x14000], desc[UR16][R158.64], !P5 ;  /* 0x140000009e1c7fae */ /* 0x0005e6000e921850 */
[----:B------:R-:W-:Y:S01]  /*58c0*/  IMAD.WIDE R96, R13, 0x4, R96 ;  /* 0x000000040d607825 */ /* 0x000fe200078e0260 */
[----:B------:R2:W-:Y:S03]  /*58d0*/  LDGSTS.E [R28+0x10004], desc[UR16][R160.64], !P1 ;  /* 0x10004000a01c7fae */ /* 0x0005e6000c921850 */
[----:B---3--:R-:W-:-:S02]  /*58e0*/  VIADD R29, R29, 0xffffffb9 ;  /* 0xffffffb91d1d7836 */ /* 0x008fc40000000000 */
[----:B------:R-:W-:Y:S01]  /*58f0*/  IMAD.WIDE R98, R13, 0x4, R98 ;  /* 0x000000040d627825 */ /* 0x000fe200078e0262 */
[----:B------:R3:W-:Y:S01]  /*5900*/  LDGSTS.E [R28+0x14004], desc[UR16][R162.64], !P1 ;  /* 0x14004000a21c7fae */ /* 0x0007e2000c921850 */
[----:B------:R-:W-:Y:S02]  /*5910*/  ISETP.GE.U32.AND P1, PT, R3, 0x7fffff99, PT ;  /* 0x7fffff990300780c */ /* 0x000fe40003f26070 */
[----:B------:R-:W1:Y:S01]  /*5920*/  LDC R3, c[0x0][0x230] ;  /* 0x00008c00ff037b82 */ /* 0x000e620000000800 */
[----:B------:R3:W-:Y:S01]  /*5930*/  LDGSTS.E [R28+0x10008], desc[UR16][R164.64], !P4 ;  /* 0x10008000a41c7fae */ /* 0x0007e2000e121850 */
[----:B------:R-:W-:Y:S01]  /*5940*/  ISETP.GE.U32.AND P5, PT, R29, 0x7fffff9a, PT ;  /* 0x7fffff9a1d00780c */ /* 0x000fe20003fa6070 */
[C---:B----4-:R-:W-:Y:S02]  /*5950*/  IMAD.WIDE R100, R13.reuse, 0x4, R100 ;  /* 0x000000040d647825 */ /* 0x050fe400078e0264 */
[----:B------:R4:W-:Y:S02]  /*5960*/  LDGSTS.E [R28+0x14008], desc[UR16][R166.64], !P4 ;  /* 0x14008000a61c7fae */ /* 0x0009e4000e121850 */
[C---:B------:R-:W-:Y:S01]  /*5970*/  IMAD.WIDE R102, R13.reuse, 0x4, R102 ;  /* 0x000000040d667825 */ /* 0x040fe200078e0266 */
[----:B------:R-:W5:Y:S01]  /*5980*/  LDC R29, c[0x0][0x230] ;  /* 0x00008c00ff1d7b82 */ /* 0x000f620000000800 */
        /* <DEDUP_REMOVED lines=14> */
[----:B------:R-:W2:Y:S01]  /*5a70*/  LDC R3, c[0x0][0x230] ;  /* 0x00008c00ff037b82 */ /* 0x000ea20000000800 */
[----:B-----5:R-:W-:-:S02]  /*5a80*/  VIADD R29, R29, 0xffffffb7 ;  /* 0xffffffb71d1d7836 */ /* 0x020fc40000000000 */
[----:B------:R5:W-:Y:S01]  /*5a90*/  LDGSTS.E [R27+0x14008], desc[UR16][R182.64], !P5 ;  /* 0x14008000b61b7fae */ /* 0x000be2000e921850 */
[----:B------:R-:W-:Y:S02]  /*5aa0*/  IMAD.WIDE R114, R13, 0x4, R114 ;  /* 0x000000040d727825 */ /* 0x000fe400078e0272 */
[----:B------:R-:W-:Y:S01]  /*5ab0*/  ISETP.GE.U32.AND P4, PT, R29, 0x7fffff98, PT ;  /* 0x7fffff981d00780c */ /* 0x000fe20003f86070 */
[----:B------:R5:W-:Y:S01]  /*5ac0*/  LDGSTS.E [R27+0x1000c], desc[UR16][R184.64], !P1 ;  /* 0x1000c000b81b7fae */ /* 0x000be2000c921850 */
[----:B------:R-:W3:Y:S01]  /*5ad0*/  LDC R29, c[0x0][0x230] ;  /* 0x00008c00ff1d7b82 */ /* 0x000ee20000000800 */
[C---:B------:R-:W-:Y:S02]  /*5ae0*/  IMAD.WIDE R116, R13.reuse, 0x4, R116 ;  /* 0x000000040d747825 */ /* 0x040fe400078e0274 */
[----:B------:R5:W-:Y:S02]  /*5af0*/  LDGSTS.E [R27+0x1400c], desc[UR16][R186.64], !P1 ;  /* 0x1400c000ba1b7fae */ /* 0x000be4000c921850 */
[----:B------:R-:W-:-:S04]  /*5b00*/  IMAD.WIDE R118, R13, 0x4, R118 ;  /* 0x000000040d767825 */ /* 0x000fc800078e0276 */
[C---:B------:R-:W-:Y:S02]  /*5b10*/  IMAD.WIDE R120, R13.reuse, 0x4, R120 ;  /* 0x000000040d787825 */ /* 0x040fe400078e0278 */
[----:B------:R5:W-:Y:S02]  /*5b20*/  LDGSTS.E [R26+0x10000], desc[UR16][R188.64], !P4 ;  /* 0x10000000bc1a7fae */ /* 0x000be4000e121850 */
[----:B------:R-:W-:Y:S02]  /*5b30*/  IMAD.WIDE R122, R13, 0x4, R122 ;  /* 0x000000040d7a7825 */ /* 0x000fe400078e027a */
[----:B------:R5:W-:Y:S02]  /*5b40*/  LDGSTS.E [R26+0x14000], desc[UR16][R190.64], !P4 ;  /* 0x14000000be1a7fae */ /* 0x000be4000e121850 */
[----:B--2---:R-:W-:Y:S02]  /*5b50*/  VIADD R3, R3, 0xffffffb4 ;  /* 0xffffffb403037836 */ /* 0x004fe40000000000 */
[----:B------:R2:W-:Y:S01]  /*5b60*/  LDGSTS.E [R26+0x10004], desc[UR16][R192.64], !P2 ;  /* 0x10004000c01a7fae */ /* 0x0005e2000d121850 */
[----:B------:R-:W-:-:S02]  /*5b70*/  IMAD.WIDE R124, R13, 0x4, R124 ;  /* 0x000000040d7c7825 */ /* 0x000fc400078e027c */
[----:B------:R-:W-:Y:S01]  /*5b80*/  ISETP.GE.U32.AND P0, PT, R3, 0x7fffff95, PT ;  /* 0x7fffff950300780c */ /* 0x000fe20003f06070 */
[----:B------:R2:W-:Y:S01]  /*5b90*/  LDGSTS.E [R26+0x14004], desc[UR16][R194.64], !P2 ;  /* 0x14004000c21a7fae */ /* 0x0005e2000d121850 */
[----:B------:R-:W4:Y:S01]  /*5ba0*/  LDC R3, c[0x0][0x230] ;  /* 0x00008c00ff037b82 */ /* 0x000f220000000800 */
[----:B---3--:R-:W-:Y:S02]  /*5bb0*/  VIADD R29, R29, 0xffffffb5 ;  /* 0xffffffb51d1d7836 */ /* 0x008fe40000000000 */
[----:B------:R-:W-:-:S03]  /*5bc0*/  IMAD.WIDE R126, R13, 0x4, R126 ;  /* 0x000000040d7e7825 */ /* 0x000fc600078e027e */
[----:B------:R-:W-:Y:S01]  /*5bd0*/  ISETP.GE.U32.AND P3, PT, R29, 0x7fffff96, PT ;  /* 0x7fffff961d00780c */ /* 0x000fe20003f66070 */
[C---:B------:R-:W-:Y:S01]  /*5be0*/  IMAD.WIDE R128, R13.reuse, 0x4, R128 ;  /* 0x000000040d807825 */ /* 0x040fe200078e0280 */
[----:B------:R-:W3:Y:S03]  /*5bf0*/  LDC R29, c[0x0][0x230] ;  /* 0x00008c00ff1d7b82 */ /* 0x000ee60000000800 */
[----:B------:R-:W-:-:S04]  /*5c00*/  IMAD.WIDE R130, R13, 0x4, R130 ;  /* 0x000000040d827825 */ /* 0x000fc800078e0282 */
[----:B------:R-:W-:-:S04]  /*5c10*/  IMAD.WIDE R132, R13, 0x4, R132 ;  /* 0x000000040d847825 */ /* 0x000fc800078e0284 */
[----:B------:R2:W-:Y:S01]  /*5c20*/  LDGSTS.E [R26+0x10008], desc[UR16][R196.64], !P3 ;  /* 0x10008000c41a7fae */ /* 0x0005e2000d921850 */
[----:B------:R-:W-:-:S03]  /*5c30*/  IMAD.WIDE R134, R13, 0x4, R134 ;  /* 0x000000040d867825 */ /* 0x000fc600078e0286 */
[----:B------:R2:W-:Y:S01]  /*5c40*/  LDGSTS.E [R26+0x14008], desc[UR16][R198.64], !P3 ;  /* 0x14008000c61a7fae */ /* 0x0005e2000d921850 */
[----:B----4-:R-:W-:Y:S02]  /*5c50*/  VIADD R3, R3, 0xffffffb2 ;  /* 0xffffffb203037836 */ /* 0x010fe40000000000 */
[----:B------:R-:W-:Y:S01]  /*5c60*/  IMAD.WIDE R136, R13, 0x4, R136 ;  /* 0x000000040d887825 */ /* 0x000fe200078e0288 */
[----:B------:R4:W-:Y:S02]  /*5c70*/  LDGSTS.E [R26+0x1000c], desc[UR16][R200.64], !P0 ;  /* 0x1000c000c81a7fae */ /* 0x0009e4000c121850 */
[----:B------:R-:W-:Y:S01]  /*5c80*/  ISETP.GE.U32.AND P1, PT, R3, 0x7fffff93, PT ;  /* 0x7fffff930300780c */ /* 0x000fe20003f26070 */
[----:B------:R-:W-:Y:S01]  /*5c90*/  IMAD.WIDE R138, R13, 0x4, R138 ;  /* 0x000000040d8a7825 */ /* 0x000fe200078e028a */
[----:B------:R-:W1:Y:S01]  /*5ca0*/  LDC R3, c[0x0][0x230] ;  /* 0x00008c00ff037b82 */ /* 0x000e620000000800 */
[----:B------:R4:W-:Y:S02]  /*5cb0*/  LDGSTS.E [R26+0x1400c], desc[UR16][R202.64], !P0 ;  /* 0x1400c000ca1a7fae */ /* 0x0009e4000c121850 */
[----:B---3--:R-:W-:-:S02]  /*5cc0*/  VIADD R29, R29, 0xffffffb3 ;  /* 0xffffffb31d1d7836 */ /* 0x008fc40000000000 */
        /* <DEDUP_REMOVED lines=9> */
[----:B-1----:R-:W-:Y:S02]  /*5d60*/  VIADD R3, R3, 0xffffffb0 ;  /* 0xffffffb003037836 */ /* 0x002fe40000000000 */
[----:B------:R-:W-:Y:S01]  /*5d70*/  IMAD.WIDE R150, R13, 0x4, R150 ;  /* 0x000000040d967825 */ /* 0x000fe200078e0296 */
[----:B------:R1:W-:Y:S02]  /*5d80*/  LDGSTS.E [R25+0x10004], desc[UR16][R208.64], !P1 ;  /* 0x10004000d0197fae */ /* 0x0003e4000c921850 */
[----:B------:R-:W-:Y:S01]  /*5d90*/  ISETP.GE.U32.AND P2, PT, R3, 0x7fffff91, PT ;  /* 0x7fffff910300780c */ /* 0x000fe20003f46070 */
[----:B------:R-:W-:Y:S01]  /*5da0*/  IMAD.WIDE R152, R13, 0x4, R152 ;  /* 0x000000040d987825 */ /* 0x000fe200078e0298 */
[----:B------:R-:W5:Y:S01]  /*5db0*/  LDC R3, c[0x0][0x230] ;  /* 0x00008c00ff037b82 */ /* 0x000f620000000800 */
[----:B---3--:R-:W-:Y:S01]  /*5dc0*/  IADD3 R29, R29, -0x4f, RZ ;  /* 0xffffffb11d1d7810 */ /* 0x008fe20007ffe0ff */
[----:B------:R3:W-:Y:S01]  /*5dd0*/  LDGSTS.E [R25+0x14004], desc[UR16][R210.64], !P1 ;  /* 0x14004000d2197fae */ /* 0x0007e2000c921850 */
[----:B------:R-:W-:-:S02]  /*5de0*/  IMAD.WIDE R154, R13, 0x4, R154 ;  /* 0x000000040d9a7825 */ /* 0x000fc400078e029a */
[----:B------:R-:W-:Y:S02]  /*5df0*/  ISETP.GE.U32.AND P4, PT, R29, 0x7fffff92, PT ;  /* 0x7fffff921d00780c */ /* 0x000fe40003f86070 */
[C---:B------:R-:W-:Y:S01]  /*5e00*/  IMAD.WIDE R156, R7.reuse, 0x4, R156 ;  /* 0x00000004079c7825 */ /* 0x040fe200078e029c */
[----:B------:R-:W2:Y:S03]  /*5e10*/  LDC R29, c[0x0][0x230] ;  /* 0x00008c00ff1d7b82 */ /* 0x000ea60000000800 */
[----:B------:R-:W-:-:S04]  /*5e20*/  IMAD.WIDE R158, R7, 0x4, R158 ;  /* 0x00000004079e7825 */ /* 0x000fc800078e029e */
[----:B------:R-:W-:-:S03]  /*5e30*/  IMAD.WIDE R160, R7, 0x4, R160 ;  /* 0x0000000407a07825 */ /* 0x000fc600078e02a0 */
[----:B------:R3:W-:Y:S01]  /*5e40*/  LDGSTS.E [R25+0x10008], desc[UR16][R212.64], !P4 ;  /* 0x10008000d4197fae */ /* 0x0007e2000e121850 */
[----:B------:R-:W-:-:S03]  /*5e50*/  IMAD.WIDE R162, R7, 0x4, R162 ;  /* 0x0000000407a27825 */ /* 0x000fc600078e02a2 */
[----:B------:R3:W-:Y:S01]  /*5e60*/  LDGSTS.E [R25+0x14008], desc[UR16][R214.64], !P4 ;  /* 0x14008000d6197fae */ /* 0x0007e2000e121850 */
[----:B------:R-:W-:-:S03]  /*5e70*/  IMAD.WIDE R164, R7, 0x4, R164 ;  /* 0x0000000407a47825 */ /* 0x000fc600078e02a4 */
[----:B------:R3:W-:Y:S01]  /*5e80*/  LDGSTS.E [R25+0x1000c], desc[UR16][R220.64], !P2 ;  /* 0x1000c000dc197fae */ /* 0x0007e2000d121850 */
[----:B-----5:R-:W-:Y:S02]  /*5e90*/  VIADD R3, R3, 0xffffffae ;  /* 0xffffffae03037836 */ /* 0x020fe40000000000 */
[----:B------:R-:W-:Y:S01]  /*5ea0*/  IMAD.WIDE R166, R7, 0x4, R166 ;  /* 0x0000000407a67825 */ /* 0x000fe200078e02a6 */
[----:B------:R5:W-:Y:S02]  /*5eb0*/  LDGSTS.E [R25+0x1400c], desc[UR16][R222.64], !P2 ;  /* 0x1400c000de197fae */ /* 0x000be4000d121850 */
[----:B------:R-:W-:Y:S01]  /*5ec0*/  ISETP.GE.U32.AND P0, PT, R3, 0x7fffff8f, PT ;  /* 0x7fffff8f0300780c */ /* 0x000fe20003f06070 */
[----:B--2---:R-:W-:Y:S01]  /*5ed0*/  VIADD R29, R29, 0xffffffaf ;  /* 0xffffffaf1d1d7836 */ /* 0x004fe20000000000 */
[----:B------:R-:W2:Y:S01]  /*5ee0*/  LDC R3, c[0x0][0x230] ;  /* 0x00008c00ff037b82 */ /* 0x000ea20000000800 */
[----:B------:R-:W-:-:S03]  /*5ef0*/  IMAD.WIDE R168, R7, 0x4, R168 ;  /* 0x0000000407a87825 */ /* 0x000fc600078e02a8 */
[----:B------:R-:W-:Y:S01]  /*5f00*/  ISETP.GE.U32.AND P3, PT, R29, 0x7fffff90, PT ;  /* 0x7fffff901d00780c */ /* 0x000fe20003f66070 */
[----:B------:R-:W-:-:S03]  /*5f10*/  IMAD.WIDE R170, R7, 0x4, R170 ;  /* 0x0000000407aa7825 */ /* 0x000fc600078e02aa */
[----:B------:R-:W4:Y:S01]  /*5f20*/  LDC R29, c[0x0][0x230] ;  /* 0x00008c00ff1d7b82 */ /* 0x000f220000000800 */
[----:B------:R-:W-:-:S04]  /*5f30*/  IMAD.WIDE R172, R7, 0x4, R172 ;  /* 0x0000000407ac7825 */ /* 0x000fc800078e02ac */
[----:B------:R-:W-:-:S04]  /*5f40*/  IMAD.WIDE R174, R7, 0x4, R174 ;  /* 0x0000000407ae7825 */ /* 0x000fc800078e02ae */
[----:B------:R5:W-:Y:S01]  /*5f50*/  LDGSTS.E [R24+0x10000], desc[UR16][R224.64], !P3 ;  /* 0x10000000e0187fae */ /* 0x000be2000d921850 */
[----:B------:R-:W-:-:S03]  /*5f60*/  IMAD.WIDE R176, R7, 0x4, R176 ;  /* 0x0000000407b07825 */ /* 0x000fc600078e02b0 */
[----:B------:R5:W-:Y:S01]  /*5f70*/  LDGSTS.E [R24+0x14000], desc[UR16][R30.64], !P3 ;  /* 0x140000001e187fae */ /* 0x000be2000d921850 */
[----:B------:R-:W-:-:S03]  /*5f80*/  IMAD.WIDE R178, R7, 0x4, R178 ;  /* 0x0000000407b27825 */ /* 0x000fc600078e02b2 */
[----:B------:R5:W-:Y:S01]  /*5f90*/  LDGSTS.E [R24+0x10004], desc[UR16][R32.64], !P0 ;  /* 0x1000400020187fae */ /* 0x000be2000c121850 */
[----:B--2---:R-:W-:Y:S02]  /*5fa0*/  VIADD R3, R3, 0xffffffac ;  /* 0xffffffac03037836 */ /* 0x004fe40000000000 */
[----:B------:R-:W-:Y:S01]  /*5fb0*/  IMAD.WIDE R180, R7, 0x4, R180 ;  /* 0x0000000407b47825 */ /* 0x000fe200078e02b4 */
[----:B------:R2:W-:Y:S02]  /*5fc0*/  LDGSTS.E [R24+0x14004], desc[UR16][R34.64], !P0 ;  /* 0x1400400022187fae */ /* 0x0005e4000c121850 */
[----:B------:R-:W-:Y:S01]  /*5fd0*/  ISETP.GE.U32.AND P1, PT, R3, 0x7fffff8d, PT ;  /* 0x7fffff8d0300780c */ /* 0x000fe20003f26070 */
[----:B----4-:R-:W-:Y:S01]  /*5fe0*/  VIADD R29, R29, 0xffffffad ;  /* 0xffffffad1d1d7836 */ /* 0x010fe20000000000 */
[----:B------:R-:W4:Y:S01]  /*5ff0*/  LDC R3, c[0x0][0x230] ;  /* 0x00008c00ff037b82 */ /* 0x000f220000000800 */
[----:B------:R-:W-:-:S03]  /*6000*/  IMAD.WIDE R182, R7, 0x4, R182 ;  /* 0x0000000407b67825 */ /* 0x000fc600078e02b6 */
[----:B------:R-:W-:Y:S01]  /*6010*/  ISETP.GE.U32.AND P5, PT, R29, 0x7fffff8e, PT ;  /* 0x7fffff8e1d00780c */ /* 0x000fe20003fa6070 */
[----:B------:R-:W-:-:S03]  /*6020*/  IMAD.WIDE R184, R7, 0x4, R184 ;  /* 0x0000000407b87825 */ /* 0x000fc600078e02b8 */
[----:B------:R-:W1:Y:S01]  /*6030*/  LDC R29, c[0x0][0x230] ;  /* 0x00008c00ff1d7b82 */ /* 0x000e620000000800 */
[----:B------:R-:W-:-:S04]  /*6040*/  IMAD.WIDE R186, R7, 0x4, R186 ;  /* 0x0000000407ba7825 */ /* 0x000fc800078e02ba */
[----:B------:R-:W-:-:S04]  /*6050*/  IMAD.WIDE R188, R7, 0x4, R188 ;  /* 0x0000000407bc7825 */ /* 0x000fc800078e02bc */
[----:B------:R2:W-:Y:S01]  /*6060*/  LDGSTS.E [R24+0x10008], desc[UR16][R36.64], !P5 ;  /* 0x1000800024187fae */ /* 0x0005e2000e921850 */
[----:B------:R-:W-:-:S03]  /*6070*/  IMAD.WIDE R190, R7, 0x4, R190 ;  /* 0x0000000407be7825 */ /* 0x000fc600078e02be */
[----:B------:R2:W-:Y:S01]  /*6080*/  LDGSTS.E [R24+0x14008], desc[UR16][R38.64], !P5 ;  /* 0x1400800026187fae */ /* 0x0005e2000e921850 */
[----:B------:R-:W-:-:S03]  /*6090*/  IMAD.WIDE R192, R7, 0x4, R192 ;  /* 0x0000000407c07825 */ /* 0x000fc600078e02c0 */
[----:B------:R2:W-:Y:S01]  /*60a0*/  LDGSTS.E [R24+0x1000c], desc[UR16][R40.64], !P1 ;  /* 0x1000c00028187fae */ /* 0x0005e2000c921850 */
[----:B----4-:R-:W-:Y:S02]  /*60b0*/  VIADD R3, R3, 0xffffffaa ;  /* 0xffffffaa03037836 */ /* 0x010fe40000000000 */
[----:B------:R-:W-:Y:S01]  /*60c0*/  IMAD.WIDE R194, R7, 0x4, R194 ;  /* 0x0000000407c27825 */ /* 0x000fe200078e02c2 */
[----:B------:R4:W-:Y:S02]  /*60d0*/  LDGSTS.E [R24+0x1400c], desc[UR16][R42.64], !P1 ;  /* 0x1400c0002a187fae */ /* 0x0009e4000c921850 */
[----:B------:R-:W-:Y:S01]  /*60e0*/  ISETP.GE.U32.AND P2, PT, R3, 0x7fffff8b, PT ;  /* 0x7fffff8b0300780c */ /* 0x000fe20003f46070 */
[----:B-1----:R-:W-:Y:S01]  /*60f0*/  VIADD R29, R29, 0xffffffab ;  /* 0xffffffab1d1d7836 */ /* 0x002fe20000000000 */
[----:B------:R-:W1:Y:S01]  /*6100*/  LDC R3, c[0x0][0x230] ;  /* 0x00008c00ff037b82 */ /* 0x000e620000000800 */
[----:B------:R-:W-:-:S03]  /*6110*/  IMAD.WIDE R196, R7, 0x4, R196 ;  /* 0x0000000407c47825 */ /* 0x000fc600078e02c4 */
[----:B------:R-:W-:Y:S01]  /*6120*/  ISETP.GE.U32.AND P4, PT, R29, 0x7fffff8c, PT ;  /* 0x7fffff8c1d00780c */ /* 0x000fe20003f86070 */
[----:B------:R-:W-:-:S03]  /*6130*/  IMAD.WIDE R198, R7, 0x4, R198 ;  /* 0x0000000407c67825 */ /* 0x000fc600078e02c6 */
[----:B------:R-:W5:Y:S01]  /*6140*/  LDC R29, c[0x0][0x230] ;  /* 0x00008c00ff1d7b82 */ /* 0x000f620000000800 */
[----:B------:R-:W-:-:S04]  /*6150*/  IMAD.WIDE R200, R7, 0x4, R200 ;  /* 0x0000000407c87825 */ /* 0x000fc800078e02c8 */
[----:B------:R-:W-:-:S04]  /*6160*/  IMAD.WIDE R202, R7, 0x4, R202 ;  /* 0x0000000407ca7825 */ /* 0x000fc800078e02ca */
[----:B------:R4:W-:Y:S01]  /*6170*/  LDGSTS.E [R23+0x10000], desc[UR16][R44.64], !P4 ;  /* 0x100000002c177fae */ /* 0x0009e2000e121850 */
[----:B------:R-:W-:-:S03]  /*6180*/  IMAD.WIDE R204, R7, 0x4, R204 ;  /* 0x0000000407cc7825 */ /* 0x000fc600078e02cc */
[----:B------:R4:W-:Y:S01]  /*6190*/  LDGSTS.E [R23+0x14000], desc[UR16][R46.64], !P4 ;  /* 0x140000002e177fae */ /* 0x0009e2000e121850 */
[----:B------:R-:W-:Y:S01]  /*61a0*/  IMAD.WIDE R206, R7, 0x4, R206 ;  /* 0x0000000407ce7825 */ /* 0x000fe200078e02ce */
[----:B-1----:R-:W-:Y:S02]  /*61b0*/  IADD3 R3, R3, -0x58, RZ ;  /* 0xffffffa803037810 */ /* 0x002fe40007ffe0ff */
[----:B------:R1:W-:Y:S01]  /*61c0*/  LDGSTS.E [R23+0x10004], desc[UR16][R48.64], !P2 ;  /* 0x1000400030177fae */ /* 0x0003e2000d121850 */
[----:B------:R-:W-:Y:S01]  /*61d0*/  IMAD.WIDE R208, R7, 0x4, R208 ;  /* 0x0000000407d07825 */ /* 0x000fe200078e02d0 */
[----:B------:R-:W-:Y:S02]  /*61e0*/  ISETP.GE.U32.AND P0, PT, R3, 0x7fffff89, PT ;  /* 0x7fffff890300780c */ /* 0x000fe40003f06070 */
[----:B------:R1:W-:Y:S01]  /*61f0*/  LDGSTS.E [R23+0x14004], desc[UR16][R50.64], !P2 ;  /* 0x1400400032177fae */ /* 0x0003e2000d121850 */
[----:B------:R-:W2:Y:S01]  /*6200*/  LDC R3, c[0x0][0x230] ;  /* 0x00008c00ff037b82 */ /* 0x000ea20000000800 */
[----:B---3--:R-:W-:-:S04]  /*6210*/  IMAD.WIDE R210, R7, 0x4, R210 ;  /* 0x0000000407d27825 */ /* 0x008fc800078e02d2 */
[----:B-----5:R-:W-:Y:S02]  /*6220*/  VIADD R29, R29, 0xffffffa9 ;  /* 0xffffffa91d1d7836 */ /* 0x020fe40000000000 */
[----:B------:R-:W-:-:S03]  /*6230*/  IMAD.WIDE R212, R7, 0x4, R212 ;  /* 0x0000000407d47825 */ /* 0x000fc600078e02d4 */
[----:B------:R-:W-:Y:S01]  /*6240*/  ISETP.GE.U32.AND P3, PT, R29, 0x7fffff8a, PT ;  /* 0x7fffff8a1d00780c */ /* 0x000fe20003f66070 */
[C---:B------:R-:W-:Y:S01]  /*6250*/  IMAD.WIDE R214, R7.reuse, 0x4, R214 ;  /* 0x0000000407d67825 */ /* 0x040fe200078e02d6 */
[----:B------:R-:W3:Y:S03]  /*6260*/  LDC R29, c[0x0][0x230] ;  /* 0x00008c00ff1d7b82 */ /* 0x000ee60000000800 */
[----:B------:R-:W-:-:S04]  /*6270*/  IMAD.WIDE R220, R7, 0x4, R220 ;  /* 0x0000000407dc7825 */ /* 0x000fc800078e02dc */
[----:B------:R-:W-:-:S04]  /*6280*/  IMAD.WIDE R222, R7, 0x4, R222 ;  /* 0x0000000407de7825 */ /* 0x000fc800078e02de */
[----:B------:R5:W-:Y:S01]  /*6290*/  LDGSTS.E [R23+0x10008], desc[UR16][R52.64], !P3 ;  /* 0x1000800034177fae */ /* 0x000be2000d921850 */
[----:B--2---:R-:W-:Y:S02]  /*62a0*/  VIADD R3, R3, 0xffffffa6 ;  /* 0xffffffa603037836 */ /* 0x004fe40000000000 */
[----:B------:R-:W-:Y:S01]  /*62b0*/  IMAD.WIDE R224, R7, 0x4, R224 ;  /* 0x0000000407e07825 */ /* 0x000fe200078e02e0 */
[----:B------:R2:W-:Y:S02]  /*62c0*/  LDGSTS.E [R23+0x14008], desc[UR16][R54.64], !P3 ;  /* 0x1400800036177fae */ /* 0x0005e4000d921850 */
[----:B------:R-:W-:Y:S01]  /*62d0*/  ISETP.GE.U32.AND P1, PT, R3, 0x7fffff87, PT ;  /* 0x7fffff870300780c */ /* 0x000fe20003f26070 */
[C---:B------:R-:W-:Y:S01]  /*62e0*/  IMAD.WIDE R30, R7.reuse, 0x4, R30 ;  /* 0x00000004071e7825 */ /* 0x040fe200078e021e */
[----:B------:R-:W4:Y:S01]  /*62f0*/  LDC R3, c[0x0][0x230] ;  /* 0x00008c00ff037b82 */ /* 0x000f220000000800 */
[----:B------:R2:W-:Y:S02]  /*6300*/  LDGSTS.E [R23+0x1000c], desc[UR16][R56.64], !P0 ;  /* 0x1000c00038177fae */ /* 0x0005e4000c121850 */
[----:B------:R-:W-:-:S02]  /*6310*/  IMAD.WIDE R32, R7, 0x4, R32 ;  /* 0x0000000407207825 */ /* 0x000fc400078e0220 */
[----:B------:R2:W-:Y:S02]  /*6320*/  LDGSTS.E [R23+0x1400c], desc[UR16][R58.64], !P0 ;  /* 0x1400c0003a177fae */ /* 0x0005e4000c121850 */
[----:B---3--:R-:W-:Y:S02]  /*6330*/  VIADD R29, R29, 0xffffffa7 ;  /* 0xffffffa71d1d7836 */ /* 0x008fe40000000000 */
[----:B------:R-:W-:-:S03]  /*6340*/  IMAD.WIDE R34, R7, 0x4, R34 ;  /* 0x0000000407227825 */ /* 0x000fc600078e0222 */
[----:B------:R-:W-:Y:S01]  /*6350*/  ISETP.GE.U32.AND P5, PT, R29, 0x7fffff88, PT ;  /* 0x7fffff881d00780c */ /* 0x000fe20003fa6070 */
[C---:B------:R-:W-:Y:S01]  /*6360*/  IMAD.WIDE R36, R7.reuse, 0x4, R36 ;  /* 0x0000000407247825 */ /* 0x040fe200078e0224 */
[----:B------:R-:W3:Y:S03]  /*6370*/  LDC R29, c[0x0][0x230] ;  /* 0x00008c00ff1d7b82 */ /* 0x000ee60000000800 */
[----:B------:R-:W-:-:S04]  /*6380*/  IMAD.WIDE R38, R7, 0x4, R38 ;  /* 0x0000000407267825 */ /* 0x000fc800078e0226 */
[----:B------:R-:W-:-:S04]  /*6390*/  IMAD.WIDE R40, R7, 0x4, R40 ;  /* 0x0000000407287825 */ /* 0x000fc800078e0228 */
[----:B----4-:R-:W-:Y:S01]  /*63a0*/  VIADD R3, R3, 0xffffffa4 ;  /* 0xffffffa403037836 */ /* 0x010fe20000000000 */
[----:B------:R4:W-:Y:S01]  /*63b0*/  LDGSTS.E [R22+0x10000], desc[UR16][R60.64], !P5 ;  /* 0x100000003c167fae */ /* 0x0009e2000e921850 */
[----:B------:R-:W-:-:S03]  /*63c0*/  IMAD.WIDE R42, R7, 0x4, R42 ;  /* 0x00000004072a7825 */ /* 0x000fc600078e022a */
[----:B------:R-:W-:Y:S01]  /*63d0*/  ISETP.GE.U32.AND P2, PT, R3, 0x7fffff85, PT ;  /* 0x7fffff850300780c */ /* 0x000fe20003f46070 */
[----:B------:R4:W-:Y:S01]  /*63e0*/  LDGSTS.E [R22+0x14000], desc[UR16][R62.64], !P5 ;  /* 0x140000003e167fae */ /* 0x0009e2000e921850 */
[----:B------:R-:W4:Y:S01]  /*63f0*/  LDC R3, c[0x0][0x230] ;  /* 0x00008c00ff037b82 */ /* 0x000f220000000800 */
[C---:B------:R-:W-:Y:S02]  /*6400*/  IMAD.WIDE R44, R7.reuse, 0x4, R44 ;  /* 0x00000004072c7825 */ /* 0x040fe400078e022c */
[----:B------:R4:W-:Y:S02]  /*6410*/  LDGSTS.E [R22+0x10004], desc[UR16][R64.64], !P1 ;  /* 0x1000400040167fae */ /* 0x0009e4000c921850 */
[----:B------:R-:W-:Y:S02]  /*6420*/  IMAD.WIDE R46, R7, 0x4, R46 ;  /* 0x00000004072e7825 */ /* 0x000fe400078e022e */
[----:B------:R4:W-:Y:S02]  /*6430*/  LDGSTS.E [R22+0x14004], desc[UR16][R66.64], !P1 ;  /* 0x1400400042167fae */ /* 0x0009e4000c921850 */
[----:B---3--:R-:W-:-:S02]  /*6440*/  VIADD R29, R29, 0xffffffa5 ;  /* 0xffffffa51d1d7836 */ /* 0x008fc40000000000 */
[----:B-1----:R-:W-:-:S03]  /*6450*/  IMAD.WIDE R48, R7, 0x4, R48 ;  /* 0x0000000407307825 */ /* 0x002fc600078e0230 */
[----:B------:R-:W-:Y:S01]  /*6460*/  ISETP.GE.U32.AND P4, PT, R29, 0x7fffff86, PT ;  /* 0x7fffff861d00780c */ /* 0x000fe20003f86070 */
[C---:B------:R-:W-:Y:S01]  /*6470*/  IMAD.WIDE R50, R7.reuse, 0x4, R50 ;  /* 0x0000000407327825 */ /* 0x040fe200078e0232 */
[----:B------:R-:W1:Y:S03]  /*6480*/  LDC R29, c[0x0][0x230] ;  /* 0x00008c00ff1d7b82 */ /* 0x000e660000000800 */
[----:B-----5:R-:W-:-:S04]  /*6490*/  IMAD.WIDE R52, R7, 0x4, R52 ;  /* 0x0000000407347825 */ /* 0x020fc800078e0234 */
[----:B--2---:R-:W-:-:S04]  /*64a0*/  IMAD.WIDE R54, R7, 0x4, R54 ;  /* 0x0000000407367825 */ /* 0x004fc800078e0236 */
        /* <DEDUP_REMOVED lines=10> */
[----:B-1----:R-:W-:-:S02]  /*6550*/  VIADD R29, R29, 0xffffffa3 ;  /* 0xffffffa31d1d7836 */ /* 0x002fc40000000000 */
[----:B------:R-:W-:-:S03]  /*6560*/  IMAD.WIDE R62, R7, 0x4, R62 ;  /* 0x00000004073e7825 */ /* 0x000fc600078e023e */
[----:B------:R-:W-:Y:S01]  /*6570*/  ISETP.GE.U32.AND P3, PT, R29, 0x7fffff84, PT ;  /* 0x7fffff841d00780c */ /* 0x000fe20003f66070 */
[C---:B------:R-:W-:Y:S01]  /*6580*/  IMAD.WIDE R64, R7.reuse, 0x4, R64 ;  /* 0x0000000407407825 */ /* 0x040fe200078e0240 */
[----:B------:R-:W1:Y:S03]  /*6590*/  LDC R29, c[0x0][0x230] ;  /* 0x00008c00ff1d7b82 */ /* 0x000e660000000800 */
[----:B------:R-:W-:-:S04]  /*65a0*/  IMAD.WIDE R66, R7, 0x4, R66 ;  /* 0x0000000407427825 */ /* 0x000fc800078e0242 */
[----:B--2---:R-:W-:-:S04]  /*65b0*/  IMAD.WIDE R68, R7, 0x4, R68 ;  /* 0x0000000407447825 */ /* 0x004fc800078e0244 */
[----:B----4-:R-:W-:Y:S01]  /*65c0*/  VIADD R3, R3, 0xffffff9f ;  /* 0xffffff9f03037836 */ /* 0x010fe20000000000 */
[----:B------:R2:W-:Y:S01]  /*65d0*/  LDGSTS.E [R21+0x10000], desc[UR16][R76.64], !P3 ;  /* 0x100000004c157fae */ /* 0x0005e2000d921850 */
[----:B---3--:R-:W-:-:S03]  /*65e0*/  IMAD.WIDE R70, R7, 0x4, R70 ;  /* 0x0000000407467825 */ /* 0x008fc600078e0246 */
[----:B------:R-:W-:Y:S01]  /*65f0*/  ISETP.GE.U32.AND P1, PT, R3, 0x7fffff80, PT ;  /* 0x7fffff800300780c */ /* 0x000fe20003f26070 */
[----:B------:R3:W-:Y:S01]  /*6600*/  LDGSTS.E [R21+0x14000], desc[UR16][R78.64], !P3 ;  /* 0x140000004e157fae */ /* 0x0007e2000d921850 */
[----:B------:R-:W4:Y:S01]  /*6610*/  LDC R3, c[0x0][0x230] ;  /* 0x00008c00ff037b82 */ /* 0x000f220000000800 */
[C---:B-----5:R-:W-:Y:S02]  /*6620*/  IMAD.WIDE R72, R7.reuse, 0x4, R72 ;  /* 0x0000000407487825 */ /* 0x060fe400078e0248 */
[----:B------:R5:W-:Y:S02]  /*6630*/  LDGSTS.E [R21+0x10004], desc[UR16][R80.64], !P0 ;  /* 0x1000400050157fae */ /* 0x000be4000c121850 */
[----:B------:R-:W-:Y:S02]  /*6640*/  IMAD.WIDE R74, R7, 0x4, R74 ;  /* 0x00000004074a7825 */ /* 0x000fe400078e024a */
[----:B------:R5:W-:Y:S02]  /*6650*/  LDGSTS.E [R21+0x14004], desc[UR16][R82.64], !P0 ;  /* 0x1400400052157fae */ /* 0x000be4000c121850 */
[----:B-1----:R-:W-:-:S02]  /*6660*/  VIADD R29, R29, 0xffffffa1 ;  /* 0xffffffa11d1d7836 */ /* 0x002fc40000000000 */
[----:B--2---:R-:W-:-:S03]  /*6670*/  IMAD.WIDE R76, R7, 0x4, R76 ;  /* 0x00000004074c7825 */ /* 0x004fc600078e024c */
[----:B------:R-:W-:Y:S01]  /*6680*/  ISETP.GE.U32.AND P5, PT, R29, 0x7fffff82, PT ;  /* 0x7fffff821d00780c */ /* 0x000fe20003fa6070 */
[C---:B---3--:R-:W-:Y:S01]  /*6690*/  IMAD.WIDE R78, R7.reuse, 0x4, R78 ;  /* 0x00000004074e7825 */ /* 0x048fe200078e024e */
[----:B------:R-:W1:Y:S03]  /*66a0*/  LDC R29, c[0x0][0x230] ;  /* 0x00008c00ff1d7b82 */ /* 0x000e660000000800 */
[----:B-----5:R-:W-:-:S04]  /*66b0*/  IMAD.WIDE R80, R7, 0x4, R80 ;  /* 0x0000000407507825 */ /* 0x020fc800078e0250 */
[----:B------:R-:W-:-:S04]  /*66c0*/  IMAD.WIDE R82, R7, 0x4, R82 ;  /* 0x0000000407527825 */ /* 0x000fc800078e0252 */
[----:B----4-:R-:W-:Y:S01]  /*66d0*/  VIADD R3, R3, 0xffffff9d ;  /* 0xffffff9d03037836 */ /* 0x010fe20000000000 */
[----:B------:R2:W-:Y:S04]  /*66e0*/  LDGSTS.E [R21+0x10008], desc[UR16][R84.64], !P5 ;  /* 0x1000800054157fae */ /* 0x0005e8000e921850 */
[----:B------:R-:W-:Y:S01]  /*66f0*/  ISETP.GE.U32.AND P2, PT, R3, 0x7fffff7e, PT ;  /* 0x7fffff7e0300780c */ /* 0x000fe20003f46070 */
[----:B------:R3:W-:Y:S01]  /*6700*/  LDGSTS.E [R21+0x14008], desc[UR16][R86.64], !P5 ;  /* 0x1400800056157fae */ /* 0x0007e2000e921850 */
[----:B------:R-:W4:Y:S01]  /*6710*/  LDC R3, c[0x0][0x230] ;  /* 0x00008c00ff037b82 */ /* 0x000f220000000800 */
[----:B-1----:R-:W-:Y:S01]  /*6720*/  IADD3 R29, R29, -0x62, RZ ;  /* 0xffffff9e1d1d7810 */ /* 0x002fe20007ffe0ff */
[----:B--2---:R-:W-:-:S03]  /*6730*/  IMAD.WIDE R84, R7, 0x4, R84 ;  /* 0x0000000407547825 */ /* 0x004fc600078e0254 */
[----:B------:R-:W-:Y:S01]  /*6740*/  ISETP.GE.U32.AND P4, PT, R29, 0x7fffff7f, PT ;  /* 0x7fffff7f1d00780c */ /* 0x000fe20003f86070 */
[----:B---3--:R-:W-:Y:S02]  /*6750*/  IMAD.WIDE R86, R7, 0x4, R86 ;  /* 0x0000000407567825 */ /* 0x008fe400078e0256 */
[----:B------:R-:W1:Y:S02]  /*6760*/  LDC R29, c[0x0][0x230] ;  /* 0x00008c00ff1d7b82 */ /* 0x000e640000000800 */
[----:B----4-:R-:W-:-:S05]  /*6770*/  VIADD R3, R3, 0xffffffa0 ;  /* 0xffffffa003037836 */ /* 0x010fca0000000000 */
[----:B------:R-:W-:Y:S02]  /*6780*/  ISETP.GE.U32.AND P3, PT, R3, 0x7fffff81, PT ;  /* 0x7fffff810300780c */ /* 0x000fe40003f66070 */
[----:B------:R-:W2:Y:S01]  /*6790*/  LDC R3, c[0x0][0x230] ;  /* 0x00008c00ff037b82 */ /* 0x000ea20000000800 */
[----:B-1----:R-:W-:-:S05]  /*67a0*/  VIADD R29, R29, 0xffffff9c ;  /* 0xffffff9c1d1d7836 */ /* 0x002fca0000000000 */
[----:B------:R-:W-:-:S05]  /*67b0*/  ISETP.GE.U32.AND P0, PT, R29, 0x7fffff7d, PT ;  /* 0x7fffff7d1d00780c */ /* 0x000fca0003f06070 */
[----:B------:R1:W-:Y:S01]  /*67c0*/  LDGSTS.E [R21+0x1000c], desc[UR16][R88.64], !P3 ;  /* 0x1000c00058157fae */ /* 0x0003e2000d921850 */
[----:B------:R-:W3:Y:S03]  /*67d0*/  LDC R29, c[0x0][0x230] ;  /* 0x00008c00ff1d7b82 */ /* 0x000ee60000000800 */
[----:B------:R4:W-:Y:S04]  /*67e0*/  LDGSTS.E [R21+0x1400c], desc[UR16][R90.64], !P3 ;  /* 0x1400c0005a157fae */ /* 0x0009e8000d921850 */
[----:B------:R-:W0:Y:S04]  /*67f0*/  LDGDEPBAR ;  /* 0x00000000000079af */ /* 0x000e280000000000 */
[----:B------:R5:W-:Y:S01]  /*6800*/  LDGSTS.E [R20+0x30000], desc[UR16][R92.64], P6 ;  /* 0x300000005c147fae */ /* 0x000be2000b121850 */
[----:B--2---:R-:W-:-:S02]  /*6810*/  VIADD R3, R3, 0xffffff9b ;  /* 0xffffff9b03037836 */ /* 0x004fc40000000000 */
[----:B-1----:R-:W-:Y:S01]  /*6820*/  IMAD.WIDE R88, R7, 0x4, R88 ;  /* 0x0000000407587825 */ /* 0x002fe200078e0258 */
[----:B------:R1:W-:Y:S02]  /*6830*/  LDGSTS.E [R20+0x30400], desc[UR16][R94.64], P6 ;  /* 0x304000005e147fae */ /* 0x0003e4000b121850 */
[----:B------:R-:W-:Y:S01]  /*6840*/  ISETP.GE.U32.AND P5, PT, R3, 0x7fffff7c, PT ;  /* 0x7fffff7c0300780c */ /* 0x000fe20003fa6070 */
[----:B----4-:R-:W-:Y:S01]  /*6850*/  IMAD.WIDE R90, R7, 0x4, R90 ;  /* 0x00000004075a7825 */ /* 0x010fe200078e025a */
[----:B------:R2:W-:Y:S01]  /*6860*/  LDGSTS.E [R20+0x30800], desc[UR16][R96.64], P6 ;  /* 0x3080000060147fae */ /* 0x0005e2000b121850 */
[----:B------:R-:W4:Y:S03]  /*6870*/  LDC R3, c[0x0][0x230] ;  /* 0x00008c00ff037b82 */ /* 0x000f260000000800 */
[----:B------:R2:W-:Y:S01]  /*6880*/  LDGSTS.E [R20+0x30c00], desc[UR16][R98.64], P6 ;  /* 0x30c0000062147fae */ /* 0x0005e2000b121850 */
[----:B---3--:R-:W-:-:S02]  /*6890*/  VIADD R29, R29, 0xffffff9a ;  /* 0xffffff9a1d1d7836 */ /* 0x008fc40000000000 */
[----:B-----5:R-:W-:Y:S01]  /*68a0*/  IMAD.WIDE R92, R13, 0x4, R92 ;  /* 0x000000040d5c7825 */ /* 0x020fe200078e025c */
[----:B------:R3:W-:Y:S02]  /*68b0*/  LDGSTS.E [R20+0x31000], desc[UR16][R100.64], P6 ;  /* 0x3100000064147fae */ /* 0x0007e4000b121850 */
[----:B------:R-:W-:Y:S01]  /*68c0*/  ISETP.GE.U32.AND P3, PT, R29, 0x7fffff7b, PT ;  /* 0x7fffff7b1d00780c */ /* 0x000fe20003f66070 */
[C---:B-1----:R-:W-:Y:S01]  /*68d0*/  IMAD.WIDE R94, R13.reuse, 0x4, R94 ;  /* 0x000000040d5e7825 */ /* 0x042fe200078e025e */
[----:B------:R1:W-:Y:S01]  /*68e0*/  LDGSTS.E [R20+0x31400], desc[UR16][R102.64], P6 ;  /* 0x3140000066147fae */ /* 0x0003e2000b121850 */
[----:B------:R-:W5:Y:S02]  /*68f0*/  LDC R29, c[0x0][0x230] ;  /* 0x00008c00ff1d7b82 */ /* 0x000f640000000800 */
[C---:B--2---:R-:W-:Y:S01]  /*6900*/  IMAD.WIDE R96, R13.reuse, 0x4, R96 ;  /* 0x000000040d607825 */ /* 0x044fe200078e0260 */
[----:B------:R2:W-:Y:S03]  /*6910*/  LDGSTS.E [R20+0x31800], desc[UR16][R104.64], P6 ;  /* 0x3180000068147fae */ /* 0x0005e6000b121850 */
[C---:B------:R-:W-:Y:S01]  /*6920*/  IMAD.WIDE R98, R13.reuse, 0x4, R98 ;  /* 0x000000040d627825 */ /* 0x040fe200078e0262 */
[----:B------:R5:W-:Y:S03]  /*6930*/  LDGSTS.E [R20+0x31c00], desc[UR16][R106.64], P6 ;  /* 0x31c000006a147fae */ /* 0x000be6000b121850 */
[----:B---3--:R-:W-:Y:S01]  /*6940*/  IMAD.WIDE R100, R13, 0x4, R100 ;  /* 0x000000040d647825 */ /* 0x008fe200078e0264 */
[----:B------:R3:W-:Y:S03]  /*6950*/  LDGSTS.E [R20+0x32000], desc[UR16][R108.64], P6 ;  /* 0x320000006c147fae */ /* 0x0007e6000b121850 */
[----:B----4-:R-:W-:Y:S01]  /*6960*/  VIADD R3, R3, 0xffffffa0 ;  /* 0xffffffa003037836 */ /* 0x010fe20000000000 */
[----:B------:R4:W-:Y:S01]  /*6970*/  LDGSTS.E [R20+0x32400], desc[UR16][R110.64], P6 ;  /* 0x324000006e147fae */ /* 0x0009e2000b121850 */
[----:B-1----:R-:W-:-:S03]  /*6980*/  IMAD.WIDE R102, R13, 0x4, R102 ;  /* 0x000000040d667825 */ /* 0x002fc600078e0266 */
[----:B------:R1:W-:Y:S01]  /*6990*/  LDGSTS.E [R20+0x32800], desc[UR16][R112.64], P6 ;  /* 0x3280000070147fae */ /* 0x0003e2000b121850 */
[----:B--2---:R-:W-:-:S03]  /*69a0*/  IMAD.WIDE R104, R13, 0x4, R104 ;  /* 0x000000040d687825 */ /* 0x004fc600078e0268 */
[----:B------:R2:W-:Y:S01]  /*69b0*/  LDGSTS.E [R20+0x32c00], desc[UR16][R114.64], P6 ;  /* 0x32c0000072147fae */ /* 0x0005e2000b121850 */
[----:B-----5:R-:W-:Y:S02]  /*69c0*/  VIADD R29, R29, 0xffffff99 ;  /* 0xffffff991d1d7836 */ /* 0x020fe40000000000 */
[C---:B------:R-:W-:Y:S01]  /*69d0*/  IMAD.WIDE R106, R13.reuse, 0x4, R106 ;  /* 0x000000040d6a7825 */ /* 0x040fe200078e026a */
[----:B------:R5:W-:Y:S03]  /*69e0*/  LDGSTS.E [R20+0x33000], desc[UR16][R116.64], P6 ;  /* 0x3300000074147fae */ /* 0x000be6000b121850 */
[C---:B---3--:R-:W-:Y:S01]  /*69f0*/  IMAD.WIDE R108, R13.reuse, 0x4, R108 ;  /* 0x000000040d6c7825 */ /* 0x048fe200078e026c */
[----:B------:R3:W-:Y:S03]  /*6a00*/  LDGSTS.E [R20+0x33400], desc[UR16][R118.64], P6 ;  /* 0x3340000076147fae */ /* 0x0007e6000b121850 */
[C---:B----4-:R-:W-:Y:S01]  /*6a10*/  IMAD.WIDE R110, R13.reuse, 0x4, R110 ;  /* 0x000000040d6e7825 */ /* 0x050fe200078e026e */
[----:B------:R4:W-:Y:S03]  /*6a20*/  LDGSTS.E [R20+0x33800], desc[UR16][R120.64], P6 ;  /* 0x3380000078147fae */ /* 0x0009e6000b121850 */
[C---:B-1----:R-:W-:Y:S01]  /*6a30*/  IMAD.WIDE R112, R13.reuse, 0x4, R112 ;  /* 0x000000040d707825 */ /* 0x042fe200078e0270 */
[----:B------:R1:W-:Y:S03]  /*6a40*/  LDGSTS.E [R20+0x33c00], desc[UR16][R122.64], P6 ;  /* 0x33c000007a147fae */ /* 0x0003e6000b121850 */
[C---:B--2---:R-:W-:Y:S01]  /*6a50*/  IMAD.WIDE R114, R13.reuse, 0x4, R114 ;  /* 0x000000040d727825 */ /* 0x044fe200078e0272 */
[----:B------:R2:W-:Y:S03]  /*6a60*/  LDGSTS.E [R17+0x30200], desc[UR16][R124.64], P6 ;  /* 0x302000007c117fae */ /* 0x0005e6000b121850 */
[C---:B-----5:R-:W-:Y:S01]  /*6a70*/  IMAD.WIDE R116, R13.reuse, 0x4, R116 ;  /* 0x000000040d747825 */ /* 0x060fe200078e0274 */
        /* <DEDUP_REMOVED lines=27> */
[----:B--2---:R-:W-:Y:S01]  /*6c30*/  IMAD.WIDE R144, R13, 0x4, R144 ;  /* 0x000000040d907825 */ /* 0x004fe200078e0290 */
[----:B------:R2:W-:Y:S01]  /*6c40*/  LDGSTS.E [R17+0x33e00], desc[UR16][R154.64], P6 ;  /* 0x33e000009a117fae */ /* 0x0005e2000b121850 */
[----:B------:R-:W-:-:S02]  /*6c50*/  ISETP.GE.U32.AND P6, PT, R29, 0x7fffff7a, PT ;  /* 0x7fffff7a1d00780c */ /* 0x000fc40003fc6070 */
[----:B------:R-:W2:Y:S01]  /*6c60*/  LDC R29, c[0x0][0x230] ;  /* 0x00008c00ff1d7b82 */ /* 0x000ea20000000800 */
[----:B------:R-:W0:Y:S01]  /*6c70*/  LDGDEPBAR ;  /* 0x00000000000079af */ /* 0x000e220000000000 */
[----:B-----5:R-:W-:-:S06]  /*6c80*/  IMAD.WIDE R146, R13, 0x4, R146 ;  /* 0x000000040d927825 */ /* 0x020fcc00078e0292 */
[----:B------:R-:W-:Y:S01]  /*6c90*/  BAR.SYNC.DEFER_BLOCKING 0x0 ;  /* 0x0000000000007b1d */ /* 0x000fe20000010000 */
[----:B---3--:R-:W-:-:S04]  /*6ca0*/  IMAD.WIDE R148, R13, 0x4, R148 ;  /* 0x000000040d947825 */ /* 0x008fc800078e0294 */
[----:B----4-:R-:W-:-:S04]  /*6cb0*/  IMAD.WIDE R150, R13, 0x4, R150 ;  /* 0x000000040d967825 */ /* 0x010fc800078e0296 */
[----:B-1----:R-:W-:-:S04]  /*6cc0*/  IMAD.WIDE R152, R13, 0x4, R152 ;  /* 0x000000040d987825 */ /* 0x002fc800078e0298 */
[----:B--2---:R-:W-:Y:S01]  /*6cd0*/  IMAD.WIDE R154, R13, 0x4, R154 ;  /* 0x000000040d9a7825 */ /* 0x004fe200078e029a */
[----:B------:R-:W-:Y:S01]  /*6ce0*/  IADD3 R29, R29, -0x69, RZ ;  /* 0xffffff971d1d7810 */ /* 0x000fe20007ffe0ff */
[----:B------:R-:W-:Y:S01]  /*6cf0*/  @!PT LDS RZ, [RZ] ;  /* 0x00000000fffff984 */ /* 0x000fe20000000800 */
[----:B------:R-:W-:Y:S01]  /*6d00*/  @!PT LDS RZ, [RZ] ;  /* 0x00000000fffff984 */ /* 0x000fe20000000800 */
[----:B------:R-:W-:Y:S01]  /*6d10*/  @!PT LDS RZ, [RZ] ;  /* 0x00000000fffff984 */ /* 0x000fe20000000800 */
[----:B------:R1:W-:Y:S04]  /*6d20*/  LDGSTS.E [R28+0x18000], desc[UR16][R156.64], !P1 ;  /* 0x180000009c1c7fae */ /* 0x0003e8000c921850 */
[----:B------:R2:W-:Y:S04]  /*6d30*/  LDGSTS.E [R28+0x1c000], desc[UR16][R158.64], !P1 ;  /* 0x1c0000009e1c7fae */ /* 0x0005e8000c921850 */
[----:B------:R-:W-:Y:S01]  /*6d40*/  LDGSTS.E [R28+0x18004], desc[UR16][R160.64], !P4 ;  /* 0x18004000a01c7fae */ /* 0x000fe2000e121850 */
[----:B-1----:R-:W1:Y:S03]  /*6d50*/  LDC R157, c[0x0][0x230] ;  /* 0x00008c00ff9d7b82 */ /* 0x002e660000000800 */
[----:B------:R3:W-:Y:S01]  /*6d60*/  LDGSTS.E [R28+0x1c004], desc[UR16][R162.64], !P4 ;  /* 0x1c004000a21c7fae */ /* 0x0007e2000e121850 */
[----:B------:R-:W-:-:S03]  /*6d70*/  ISETP.GE.U32.AND P4, PT, R29, 0x7fffff78, PT ;  /* 0x7fffff781d00780c */ /* 0x000fc60003f86070 */
[----:B------:R4:W-:Y:S01]  /*6d80*/  LDGSTS.E [R28+0x18008], desc[UR16][R164.64], !P2 ;  /* 0x18008000a41c7fae */ /* 0x0009e2000d121850 */
[----:B--2---:R-:W2:Y:S03]  /*6d90*/  LDC R159, c[0x0][0x230] ;  /* 0x00008c00ff9f7b82 */ /* 0x004ea60000000800 */
[----:B------:R5:W-:Y:S04]  /*6da0*/  LDGSTS.E [R28+0x1c008], desc[UR16][R166.64], !P2 ;  /* 0x1c008000a61c7fae */ /* 0x000be8000d121850 */
[----:B------:R1:W-:Y:S01]  /*6db0*/  LDGSTS.E [R28+0x1800c], desc[UR16][R168.64], !P0 ;  /* 0x1800c000a81c7fae */ /* 0x0003e2000c121850 */
[----:B---3--:R-:W-:Y:S01]  /*6dc0*/  CS2R R162, SRZ ;  /* 0x0000000000a27805 */ /* 0x008fe2000001ff00 */
[----:B------:R-:W3:Y:S02]  /*6dd0*/  LDC R161, c[0x0][0x230] ;  /* 0x00008c00ffa17b82 */ /* 0x000ee40000000800 */
[----:B------:R1:W-:Y:S01]  /*6de0*/  LDGSTS.E [R28+0x1c00c], desc[UR16][R170.64], !P0 ;  /* 0x1c00c000aa1c7fae */ /* 0x0003e2000c121850 */
[----:B----4-:R-:W-:-:S03]  /*6df0*/  CS2R R164, SRZ ;  /* 0x0000000000a47805 */ /* 0x010fc6000001ff00 */
[----:B------:R4:W-:Y:S01]  /*6e00*/  LDGSTS.E [R27+0x18000], desc[UR16][R172.64], !P5 ;  /* 0x18000000ac1b7fae */ /* 0x0009e2000e921850 */
[----:B-----5:R-:W-:Y:S01]  /*6e10*/  CS2R R166, SRZ ;  /* 0x0000000000a67805 */ /* 0x020fe2000001ff00 */
[----:B-1----:R-:W-:Y:S01]  /*6e20*/  VIADD R156, R157, 0xffffff98 ;  /* 0xffffff989d9c7836 */ /* 0x002fe20000000000 */
[----:B------:R-:W1:Y:S01]  /*6e30*/  LDC R160, c[0x0][0x230] ;  /* 0x00008c00ffa07b82 */ /* 0x000e620000000800 */
[----:B------:R5:W-:Y:S01]  /*6e40*/  LDGSTS.E [R27+0x1c000], desc[UR16][R174.64], !P5 ;  /* 0x1c000000ae1b7fae */ /* 0x000be2000e921850 */
[----:B------:R-:W-:Y:S02]  /*6e50*/  CS2R R168, SRZ ;  /* 0x0000000000a87805 */ /* 0x000fe4000001ff00 */
[----:B------:R-:W-:Y:S01]  /*6e60*/  ISETP.GE.U32.AND P1, PT, R156, 0x7fffff79, PT ;  /* 0x7fffff799c00780c */ /* 0x000fe20003f26070 */
[----:B------:R3:W-:Y:S01]  /*6e70*/  LDGSTS.E [R27+0x18004], desc[UR16][R176.64], !P3 ;  /* 0x18004000b01b7fae */ /* 0x0007e2000d921850 */
[----:B------:R-:W-:Y:S01]  /*6e80*/  CS2R R170, SRZ ;  /* 0x0000000000aa7805 */ /* 0x000fe2000001ff00 */
[----:B--2---:R-:W-:Y:S01]  /*6e90*/  VIADD R28, R159, 0xffffff94 ;  /* 0xffffff949f1c7836 */ /* 0x004fe20000000000 */
[----:B------:R-:W2:Y:S01]  /*6ea0*/  LDC R156, c[0x0][0x230] ;  /* 0x00008c00ff9c7b82 */ /* 0x000ea20000000800 */
[----:B------:R3:W-:Y:S01]  /*6eb0*/  LDGSTS.E [R27+0x1c004], desc[UR16][R178.64], !P3 ;  /* 0x1c004000b21b7fae */ /* 0x0007e2000d921850 */
[----:B----4-:R-:W-:-:S02]  /*6ec0*/  CS2R R172, SRZ ;  /* 0x0000000000ac7805 */ /* 0x010fc4000001ff00 */
[----:B------:R-:W-:Y:S01]  /*6ed0*/  ISETP.GE.U32.AND P5, PT, R28, 0x7fffff75, PT ;  /* 0x7fffff751c00780c */ /* 0x000fe20003fa6070 */
[----:B------:R4:W-:Y:S01]  /*6ee0*/  LDGSTS.E [R27+0x18008], desc[UR16][R180.64], !P6 ;  /* 0x18008000b41b7fae */ /* 0x0009e2000f121850 */
[----:B-----5:R-:W-:Y:S01]  /*6ef0*/  CS2R R174, SRZ ;  /* 0x0000000000ae7805 */ /* 0x020fe2000001ff00 */
[----:B---3--:R-:W-:Y:S01]  /*6f00*/  VIADD R29, R161, 0xffffff95 ;  /* 0xffffff95a11d7836 */ /* 0x008fe20000000000 */
[----:B------:R-:W3:Y:S01]  /*6f10*/  LDC R157, c[0x0][0x230] ;  /* 0x00008c00ff9d7b82 */ /* 0x000ee20000000800 */
[----:B------:R5:W-:Y:S01]  /*6f20*/  LDGSTS.E [R27+0x1c008], desc[UR16][R182.64], !P6 ;  /* 0x1c008000b61b7fae */ /* 0x000be2000f121850 */
[----:B------:R-:W-:Y:S02]  /*6f30*/  CS2R R176, SRZ ;  /* 0x0000000000b07805 */ /* 0x000fe4000001ff00 */
[----:B------:R-:W-:Y:S01]  /*6f40*/  ISETP.GE.U32.AND P0, PT, R29, 0x7fffff76, PT ;  /* 0x7fffff761d00780c */ /* 0x000fe20003f06070 */
[----:B------:R2:W-:Y:S01]  /*6f50*/  LDGSTS.E [R27+0x1800c], desc[UR16][R184.64], !P1 ;  /* 0x1800c000b81b7fae */ /* 0x0005e2000c921850 */
[----:B------:R-:W-:-:S02]  /*6f60*/  CS2R R178, SRZ ;  /* 0x0000000000b27805 */ /* 0x000fc4000001ff00 */
[----:B------:R-:W3:Y:S01]  /*6f70*/  LDC R159, c[0x0][0x230] ;  /* 0x00008c00ff9f7b82 */ /* 0x000ee20000000800 */
[----:B------:R1:W-:Y:S01]  /*6f80*/  LDGSTS.E [R27+0x1c00c], desc[UR16][R186.64], !P1 ;  /* 0x1c00c000ba1b7fae */ /* 0x0003e2000c921850 */
[----:B----4-:R-:W-:Y:S01]  /*6f90*/  CS2R R180, SRZ ;  /* 0x0000000000b47805 */ /* 0x010fe2000001ff00 */
[----:B------:R-:W4:Y:S01]  /*6fa0*/  S2R R161, SR_TID.X ;  /* 0x0000000000a17919 */ /* 0x000f220000002100 */
[----:B-----5:R-:W-:-:S04]  /*6fb0*/  CS2R R182, SRZ ;  /* 0x0000000000b67805 */ /* 0x020fc8000001ff00 */
[----:B------:R-:W5:Y:S01]  /*6fc0*/  LDC R158, c[0x0][0x230] ;  /* 0x00008c00ff9e7b82 */ /* 0x000f620000000800 */
[----:B--2---:R-:W-:Y:S01]  /*6fd0*/  VIADD R156, R156, 0xffffff96 ;  /* 0xffffff969c9c7836 */ /* 0x004fe20000000000 */
[----:B------:R2:W-:Y:S01]  /*6fe0*/  LDGSTS.E [R26+0x18000], desc[UR16][R188.64], !P4 ;  /* 0x18000000bc1a7fae */ /* 0x0005e2000e121850 */
[----:B------:R-:W-:Y:S01]  /*6ff0*/  CS2R R184, SRZ ;  /* 0x0000000000b87805 */ /* 0x000fe2000001ff00 */
[----:B-1----:R-:W-:Y:S02]  /*7000*/  VIADD R27, R160, 0xffffff90 ;  /* 0xffffff90a01b7836 */ /* 0x002fe40000000000 */
[----:B------:R-:W-:Y:S01]  /*7010*/  ISETP.GE.U32.AND P2, PT, R156, 0x7fffff77, PT ;  /* 0x7fffff779c00780c */ /* 0x000fe20003f46070 */
[----:B------:R1:W-:Y:S01]  /*7020*/  LDGSTS.E [R26+0x1c000], desc[UR16][R190.64], !P4 ;  /* 0x1c000000be1a7fae */ /* 0x0003e2000e121850 */
[----:B---3--:R-:W-:Y:S01]  /*7030*/  VIADD R29, R157, 0xffffff93 ;  /* 0xffffff939d1d7836 */ /* 0x008fe20000000000 */
[----:B------:R-:W3:Y:S01]  /*7040*/  LDC R156, c[0x0][0x230] ;  /* 0x00008c00ff9c7b82 */ /* 0x000ee20000000800 */
[----:B------:R-:W-:-:S02]  /*7050*/  ISETP.GE.U32.AND P4, PT, R27, 0x7fffff71, PT ;  /* 0x7fffff711b00780c */ /* 0x000fc40003f86070 */
[----:B------:R-:W-:Y:S02]  /*7060*/  CS2R R186, SRZ ;  /* 0x0000000000ba7805 */ /* 0x000fe4000001ff00 */
[----:B------:R-:W-:Y:S02]  /*7070*/  ISETP.GE.U32.AND P3, PT, R29, 0x7fffff74, PT ;  /* 0x7fffff741d00780c */ /* 0x000fe40003f66070 */
[----:B--2---:R-:W-:Y:S01]  /*7080*/  CS2R R188, SRZ ;  /* 0x0000000000bc7805 */ /* 0x004fe2000001ff00 */
[----:B------:R-:W-:Y:S01]  /*7090*/  VIADD R27, R159, 0xffffff8f ;  /* 0xffffff8f9f1b7836 */ /* 0x000fe20000000000 */
[----:B------:R-:W2:Y:S01]  /*70a0*/  LDC R157, c[0x0][0x230] ;  /* 0x00008c00ff9d7b82 */ /* 0x000ea20000000800 */
[----:B------:R3:W-:Y:S01]  /*70b0*/  LDGSTS.E [R26+0x18004], desc[UR16][R192.64], !P2 ;  /* 0x18004000c01a7fae */ /* 0x0007e2000d121850 */
[----:B-1----:R-:W-:-:S03]  /*70c0*/  CS2R R190, SRZ ;  /* 0x0000000000be7805 */ /* 0x002fc6000001ff00 */
[----:B------:R1:W-:Y:S01]  /*70d0*/  LDGSTS.E [R26+0x1c004], desc[UR16][R194.64], !P2 ;  /* 0x1c004000c21a7fae */ /* 0x0003e2000d121850 */
[----:B-----5:R-:W-:Y:S01]  /*70e0*/  VIADD R28, R158, 0xffffff92 ;  /* 0xffffff929e1c7836 */ /* 0x020fe20000000000 */
[----:B------:R-:W-:Y:S01]  /*70f0*/  ISETP.GE.U32.AND P2, PT, R27, 0x7fffff70, PT ;  /* 0x7fffff701b00780c */ /* 0x000fe20003f46070 */
[----:B------:R-:W5:Y:S01]  /*7100*/  LDC R158, c[0x0][0x230] ;  /* 0x00008c00ff9e7b82 */ /* 0x000f620000000800 */
[----:B------:R1:W-:Y:S02]  /*7110*/  LDGSTS.E [R26+0x18008], desc[UR16][R196.64], !P0 ;  /* 0x18008000c41a7fae */ /* 0x0003e4000c121850 */
[----:B------:R-:W-:Y:S02]  /*7120*/  ISETP.GE.U32.AND P6, PT, R28, 0x7fffff73, PT ;  /* 0x7fffff731c00780c */ /* 0x000fe40003fc6070 */
[----:B------:R2:W-:Y:S01]  /*7130*/  LDGSTS.E [R26+0x1c008], desc[UR16][R198.64], !P0 ;  /* 0x1c008000c61a7fae */ /* 0x0005e2000c121850 */
[----:B----4-:R-:W-:Y:S01]  /*7140*/  LOP3.LUT R161, R161, 0x1f, RZ, 0xc0, !PT ;  /* 0x0000001fa1a17812 */ /* 0x010fe200078ec0ff */
[----:B---3--:R-:W-:Y:S01]  /*7150*/  VIADD R28, R156, 0xffffff91 ;  /* 0xffffff919c1c7836 */ /* 0x008fe20000000000 */
[----:B------:R-:W3:Y:S01]  /*7160*/  LDC R29, c[0x0][0x230] ;  /* 0x00008c00ff1d7b82 */ /* 0x000ee20000000800 */
[----:B------:R4:W-:Y:S01]  /*7170*/  LDGSTS.E [R26+0x1800c], desc[UR16][R200.64], !P5 ;  /* 0x1800c000c81a7fae */ /* 0x0009e2000e921850 */
[----:B------:R-:W-:-:S02]  /*7180*/  CS2R R192, SRZ ;  /* 0x0000000000c07805 */ /* 0x000fc4000001ff00 */
[----:B-1----:R-:W-:Y:S02]  /*7190*/  CS2R R194, SRZ ;  /* 0x0000000000c27805 */ /* 0x002fe4000001ff00 */
[----:B------:R-:W-:Y:S01]  /*71a0*/  ISETP.GE.U32.AND P1, PT, R28, 0x7fffff72, PT ;  /* 0x7fffff721c00780c */ /* 0x000fe20003f26070 */
[----:B------:R1:W-:Y:S01]  /*71b0*/  LDGSTS.E [R26+0x1c00c], desc[UR16][R202.64], !P5 ;  /* 0x1c00c000ca1a7fae */ /* 0x0003e2000e921850 */
[----:B------:R-:W-:Y:S02]  /*71c0*/  CS2R R196, SRZ ;  /* 0x0000000000c47805 */ /* 0x000fe4000001ff00 */
[----:B--2---:R-:W-:Y:S01]  /*71d0*/  IADD3 R27, R157, -0x72, RZ ;  /* 0xffffff8e9d1b7810 */ /* 0x004fe20007ffe0ff */
[----:B------:R-:W2:Y:S01]  /*71e0*/  LDC R156, c[0x0][0x230] ;  /* 0x00008c00ff9c7b82 */ /* 0x000ea20000000800 */
[----:B------:R1:W-:Y:S01]  /*71f0*/  LDGSTS.E [R25+0x18000], desc[UR16][R204.64], !P3 ;  /* 0x18000000cc197fae */ /* 0x0003e2000d921850 */
[----:B------:R-:W-:Y:S02]  /*7200*/  CS2R R198, SRZ ;  /* 0x0000000000c67805 */ /* 0x000fe4000001ff00 */
[----:B------:R-:W-:Y:S01]  /*7210*/  ISETP.GE.U32.AND P0, PT, R27, 0x7fffff6f, PT ;  /* 0x7fffff6f1b00780c */ /* 0x000fe20003f06070 */
[----:B------:R3:W-:Y:S01]  /*7220*/  LDGSTS.E [R25+0x1c000], desc[UR16][R206.64], !P3 ;  /* 0x1c000000ce197fae */ /* 0x0007e2000d921850 */
[----:B----4-:R-:W-:-:S02]  /*7230*/  CS2R R200, SRZ ;  /* 0x0000000000c87805 */ /* 0x010fc4000001ff00 */
[----:B------:R-:W4:Y:S01]  /*7240*/  LDC R27, c[0x0][0x230] ;  /* 0x00008c00ff1b7b82 */ /* 0x000f220000000800 */
[----:B------:R3:W-:Y:S01]  /*7250*/  LDGSTS.E [R25+0x18004], desc[UR16][R208.64], !P6 ;  /* 0x18004000d0197fae */ /* 0x0007e2000f121850 */
[----:B-----5:R-:W-:Y:S01]  /*7260*/  VIADD R158, R158, 0xffffff8d ;  /* 0xffffff8d9e9e7836 */ /* 0x020fe20000000000 */
[----:B-1----:R-:W-:Y:S02]  /*7270*/  CS2R R202, SRZ ;  /* 0x0000000000ca7805 */ /* 0x002fe4000001ff00 */
[----:B------:R1:W-:Y:S01]  /*7280*/  LDGSTS.E [R25+0x1c004], desc[UR16][R210.64], !P6 ;  /* 0x1c004000d2197fae */ /* 0x0003e2000f121850 */
[----:B------:R-:W-:Y:S02]  /*7290*/  CS2R R204, SRZ ;  /* 0x0000000000cc7805 */ /* 0x000fe4000001ff00 */
[----:B------:R-:W-:Y:S01]  /*72a0*/  ISETP.GE.U32.AND P5, PT, R158, 0x7fffff6e, PT ;  /* 0x7fffff6e9e00780c */ /* 0x000fe20003fa6070 */
[----:B------:R-:W5:Y:S01]  /*72b0*/  LDC R26, c[0x0][0x230] ;  /* 0x00008c00ff1a7b82 */ /* 0x000f620000000800 */
[----:B------:R4:W-:Y:S01]  /*72c0*/  LDGSTS.E [R25+0x18008], desc[UR16][R212.64], !P1 ;  /* 0x18008000d4197fae */ /* 0x0009e2000c921850 */
[----:B---3--:R-:W-:Y:S01]  /*72d0*/  VIADD R29, R29, 0xffffff8b ;  /* 0xffffff8b1d1d7836 */ /* 0x008fe20000000000 */
[----:B------:R-:W-:-:S02]  /*72e0*/  CS2R R158, SRZ ;  /* 0x00000000009e7805 */ /* 0x000fc4000001ff00 */
[----:B------:R-:W-:Y:S01]  /*72f0*/  CS2R R206, SRZ ;  /* 0x0000000000ce7805 */ /* 0x000fe2000001ff00 */
[----:B------:R-:W-:Y:S01]  /*7300*/  LDGSTS.E [R25+0x1c008], desc[UR16][R214.64], !P1 ;  /* 0x1c008000d6197fae */ /* 0x000fe2000c921850 */
[----:B------:R-:W-:Y:S02]  /*7310*/  CS2R R208, SRZ ;  /* 0x0000000000d07805 */ /* 0x000fe4000001ff00 */
[----:B------:R-:W-:Y:S01]  /*7320*/  ISETP.GE.U32.AND P6, PT, R29, 0x7fffff6c, PT ;  /* 0x7fffff6c1d00780c */ /* 0x000fe20003fc6070 */
[----:B------:R-:W3:Y:S01]  /*7330*/  LDC R28, c[0x0][0x230] ;  /* 0x00008c00ff1c7b82 */ /* 0x000ee20000000800 */
[----:B------:R-:W-:Y:S01]  /*7340*/  LDGSTS.E [R25+0x1800c], desc[UR16][R220.64], !P4 ;  /* 0x1800c000dc197fae */ /* 0x000fe2000e121850 */
[----:B--2---:R-:W-:Y:S01]  /*7350*/  VIADD R156, R156, 0xffffff8c ;  /* 0xffffff8c9c9c7836 */ /* 0x004fe20000000000 */
[----:B-1----:R-:W-:Y:S02]  /*7360*/  CS2R R210, SRZ ;  /* 0x0000000000d27805 */ /* 0x002fe4000001ff00 */
[----:B------:R1:W-:Y:S01]  /*7370*/  LDGSTS.E [R25+0x1c00c], desc[UR16][R222.64], !P4 ;  /* 0x1c00c000de197fae */ /* 0x0003e2000e121850 */
[----:B------:R-:W-:-:S02]  /*7380*/  ISETP.GE.AND P4, PT, R161, R3, PT ;  /* 0x00000003a100720c */ /* 0x000fc40003f86270 */
[----:B------:R-:W-:Y:S01]  /*7390*/  CS2R R160, SRZ ;  /* 0x0000000000a07805 */ /* 0x000fe2000001ff00 */
[----:B----4-:R-:W-:Y:S01]  /*73a0*/  VIADD R27, R27, 0xffffff88 ;  /* 0xffffff881b1b7836 */ /* 0x010fe20000000000 */
[----:B------:R-:W-:Y:S01]  /*73b0*/  LDGSTS.E [R24+0x18000], desc[UR16][R224.64], !P2 ;  /* 0x18000000e0187fae */ /* 0x000fe2000d121850 */
[----:B------:R-:W-:Y:S02]  /*73c0*/  SEL R3, RZ, 0x4, P4 ;  /* 0x00000004ff037807 */ /* 0x000fe40002000000 */
[----:B------:R-:W-:Y:S02]  /*73d0*/  CS2R R212, SRZ ;  /* 0x0000000000d47805 */ /* 0x000fe4000001ff00 */
[----:B------:R-:W-:Y:S01]  /*73e0*/  ISETP.GT.AND P4, PT, R14, 0x7f, PT ;  /* 0x0000007f0e00780c */ /* 0x000fe20003f84270 */
[----:B------:R2:W-:Y:S01]  /*73f0*/  LDGSTS.E [R24+0x1c000], desc[UR16][R30.64], !P2 ;  /* 0x1c0000001e187fae */ /* 0x0005e2000d121850 */
[----:B------:R-:W-:Y:S02]  /*7400*/  ISETP.GE.U32.AND P3, PT, R156, 0x7fffff6d, PT ;  /* 0x7fffff6d9c00780c */ /* 0x000fe40003f66070 */
[----:B------:R-:W-:Y:S01]  /*7410*/  CS2R R156, SRZ ;  /* 0x00000000009c7805 */ /* 0x000fe2000001ff00 */
[----:B-----5:R-:W-:Y:S01]  /*7420*/  VIADD R26, R26, 0xffffff89 ;  /* 0xffffff891a1a7836 */ /* 0x020fe20000000000 */
[----:B-1----:R-:W1:Y:S01]  /*7430*/  LDC R25, c[0x0][0x230] ;  /* 0x00008c00ff197b82 */ /* 0x002e620000000800 */
[----:B------:R-:W-:Y:S01]  /*7440*/  SEL R3, R3, RZ, P4 ;  /* 0x000000ff03037207 */ /* 0x000fe20002000000 */
[----:B------:R4:W-:Y:S01]  /*7450*/  LDGSTS.E [R24+0x18004], desc[UR16][R32.64], !P0 ;  /* 0x1800400020187fae */ /* 0x0009e2000c121850 */
[----:B------:R-:W-:-:S02]  /*7460*/  ISETP.GE.U32.AND P4, PT, R27, 0x7fffff69, PT ;  /* 0x7fffff691b00780c */ /* 0x000fc40003f86070 */
[----:B------:R-:W-:Y:S02]  /*7470*/  CS2R R214, SRZ ;  /* 0x0000000000d67805 */ /* 0x000fe4000001ff00 */
[----:B------:R-:W-:Y:S01]  /*7480*/  ISETP.GE.U32.AND P2, PT, R26, 0x7fffff6a, PT ;  /* 0x7fffff6a1a00780c */ /* 0x000fe20003f46070 */
[----:B------:R5:W-:Y:S01]  /*7490*/  LDGSTS.E [R24+0x1c004], desc[UR16][R34.64], !P0 ;  /* 0x1c00400022187fae */ /* 0x000be2000c121850 */
[----:B---3--:R-:W-:Y:S01]  /*74a0*/  VIADD R28, R28, 0xffffff8a ;  /* 0xffffff8a1c1c7836 */ /* 0x008fe20000000000 */
[----:B------:R-:W3:Y:S01]  /*74b0*/  LDC R26, c[0x0][0x230] ;  /* 0x00008c00ff1a7b82 */ /* 0x000ee20000000800 */
[----:B------:R-:W-:Y:S01]  /*74c0*/  ISETP.NE.U32.AND P0, PT, R3, RZ, PT ;  /* 0x000000ff0300720c */ /* 0x000fe20003f05070 */
[----:B------:R5:W-:Y:S01]  /*74d0*/  LDGSTS.E [R24+0x18008], desc[UR16][R36.64], !P5 ;  /* 0x1800800024187fae */ /* 0x000be2000e921850 */
[----:B--2---:R-:W-:Y:S02]  /*74e0*/  CS2R R30, SRZ ;  /* 0x00000000001e7805 */ /* 0x004fe4000001ff00 */
[----:B------:R-:W-:Y:S01]  /*74f0*/  ISETP.GE.U32.AND P1, PT, R28, 0x7fffff6b, PT ;  /* 0x7fffff6b1c00780c */ /* 0x000fe20003f26070 */
[----:B------:R2:W-:Y:S01]  /*7500*/  LDGSTS.E [R24+0x1c008], desc[UR16][R38.64], !P5 ;  /* 0x1c00800026187fae */ /* 0x0005e2000e921850 */
[----:B----4-:R-:W-:Y:S01]  /*7510*/  CS2R R32, SRZ ;  /* 0x0000000000207805 */ /* 0x010fe2000001ff00 */
[----:B------:R-:W4:Y:S02]  /*7520*/  LDC R27, c[0x0][0x230] ;  /* 0x00008c00ff1b7b82 */ /* 0x000f240000000800 */
[----:B------:R3:W-:Y:S01]  /*7530*/  LDGSTS.E [R24+0x1800c], desc[UR16][R40.64], !P3 ;  /* 0x1800c00028187fae */ /* 0x0007e2000d921850 */
[----:B-----5:R-:W-:-:S03]  /*7540*/  CS2R R34, SRZ ;  /* 0x0000000000227805 */ /* 0x020fc6000001ff00 */
[----:B------:R5:W-:Y:S01]  /*7550*/  LDGSTS.E [R24+0x1c00c], desc[UR16][R42.64], !P3 ;  /* 0x1c00c0002a187fae */ /* 0x000be2000d921850 */
[----:B------:R-:W-:Y:S01]  /*7560*/  CS2R R36, SRZ ;  /* 0x0000000000247805 */ /* 0x000fe2000001ff00 */
[----:B------:R-:W4:Y:S01]  /*7570*/  LDC R28, c[0x0][0x230] ;  /* 0x00008c00ff1c7b82 */ /* 0x000f220000000800 */
[----:B-1----:R-:W-:Y:S01]  /*7580*/  VIADD R3, R25, 0xffffff87 ;  /* 0xffffff8719037836 */ /* 0x002fe20000000000 */
[----:B------:R1:W-:Y:S01]  /*7590*/  LDGSTS.E [R23+0x18000], desc[UR16][R44.64], !P6 ;  /* 0x180000002c177fae */ /* 0x0003e2000f121850 */
[----:B--2---:R-:W-:-:S03]  /*75a0*/  CS2R R38, SRZ ;  /* 0x0000000000267805 */ /* 0x004fc6000001ff00 */
[----:B------:R-:W-:Y:S01]  /*75b0*/  ISETP.GE.U32.AND P3, PT, R3, 0x7fffff68, PT ;  /* 0x7fffff680300780c */ /* 0x000fe20003f66070 */
[----:B------:R2:W-:Y:S01]  /*75c0*/  LDGSTS.E [R23+0x1c000], desc[UR16][R46.64], !P6 ;  /* 0x1c0000002e177fae */ /* 0x0005e2000f121850 */
[----:B---3--:R-:W-:Y:S01]  /*75d0*/  VIADD R3, R26, 0xffffff86 ;  /* 0xffffff861a037836 */ /* 0x008fe20000000000 */
[----:B------:R-:W3:Y:S01]  /*75e0*/  LDC R25, c[0x0][0x230] ;  /* 0x00008c00ff197b82 */ /* 0x000ee20000000800 */
[----:B------:R-:W-:Y:S01]  /*75f0*/  CS2R R40, SRZ ;  /* 0x0000000000287805 */ /* 0x000fe2000001ff00 */
[----:B------:R4:W-:Y:S01]  /*7600*/  LDGSTS.E [R23+0x18004], desc[UR16][R48.64], !P1 ;  /* 0x1800400030177fae */ /* 0x0009e2000c921850 */
[----:B-----5:R-:W-:Y:S02]  /*7610*/  CS2R R42, SRZ ;  /* 0x00000000002a7805 */ /* 0x020fe4000001ff00 */
[----:B-1----:R-:W-:Y:S01]  /*7620*/  CS2R R44, SRZ ;  /* 0x00000000002c7805 */ /* 0x002fe2000001ff00 */
[----:B------:R1:W-:Y:S02]  /*7630*/  LDGSTS.E [R23+0x1c004], desc[UR16][R50.64], !P1 ;  /* 0x1c00400032177fae */ /* 0x0003e4000c921850 */
[----:B------:R-:W5:Y:S02]  /*7640*/  LDC R24, c[0x0][0x230] ;  /* 0x00008c00ff187b82 */ /* 0x000f640000000800 */
[----:B------:R1:W-:Y:S01]  /*7650*/  LDGSTS.E [R23+0x18008], desc[UR16][R52.64], !P2 ;  /* 0x1800800034177fae */ /* 0x0003e2000d121850 */
[----:B--2---:R-:W-:-:S03]  /*7660*/  CS2R R46, SRZ ;  /* 0x00000000002e7805 */ /* 0x004fc6000001ff00 */
[----:B------:R2:W-:Y:S01]  /*7670*/  LDGSTS.E [R23+0x1c008], desc[UR16][R54.64], !P2 ;  /* 0x1c00800036177fae */ /* 0x0005e2000d121850 */
[----:B------:R-:W-:Y:S01]  /*7680*/  ISETP.GE.U32.AND P2, PT, R3, 0x7fffff67, PT ;  /* 0x7fffff670300780c */ /* 0x000fe20003f46070 */
[----:B------:R-:W3:Y:S01]  /*7690*/  LDC R26, c[0x0][0x230] ;  /* 0x00008c00ff1a7b82 */ /* 0x000ee20000000800 */
[----:B----4-:R-:W-:Y:S01]  /*76a0*/  IADD3 R3, R27, -0x7b, RZ ;  /* 0xffffff851b037810 */ /* 0x010fe20007ffe0ff */
[----:B------:R4:W-:Y:S01]  /*76b0*/  LDGSTS.E [R23+0x1800c], desc[UR16][R56.64], !P4 ;  /* 0x1800c00038177fae */ /* 0x0009e2000e121850 */
[----:B------:R-:W-:Y:S02]  /*76c0*/  CS2R R48, SRZ ;  /* 0x0000000000307805 */ /* 0x000fe4000001ff00 */
[----:B-1----:R-:W-:Y:S02]  /*76d0*/  CS2R R50, SRZ ;  /* 0x0000000000327805 */ /* 0x002fe4000001ff00 */
[----:B------:R-:W-:Y:S01]  /*76e0*/  ISETP.GE.U32.AND P5, PT, R3, 0x7fffff66, PT ;  /* 0x7fffff660300780c */ /* 0x000fe20003fa6070 */
[----:B------:R-:W-:Y:S01]  /*76f0*/  VIADD R3, R28, 0xffffff84 ;  /* 0xffffff841c037836 */ /* 0x000fe20000000000 */
[----:B------:R3:W-:Y:S01]  /*7700*/  LDGSTS.E [R23+0x1c00c], desc[UR16][R58.64], !P4 ;  /* 0x1c00c0003a177fae */ /* 0x0007e2000e121850 */
[----:B------:R-:W1:Y:S01]  /*7710*/  LDC R27, c[0x0][0x230] ;  /* 0x00008c00ff1b7b82 */ /* 0x000e620000000800 */
[----:B------:R-:W-:-:S02]  /*7720*/  CS2R R28, SRZ ;  /* 0x00000000001c7805 */ /* 0x000fc4000001ff00 */
[----:B------:R-:W-:Y:S02]  /*7730*/  CS2R R52, SRZ ;  /* 0x0000000000347805 */ /* 0x000fe4000001ff00 */
[----:B------:R-:W-:Y:S01]  /*7740*/  ISETP.GE.U32.AND P1, PT, R3, 0x7fffff65, PT ;  /* 0x7fffff650300780c */ /* 0x000fe20003f26070 */
[----:B------:R3:W-:Y:S01]  /*7750*/  LDGSTS.E [R22+0x18000], desc[UR16][R60.64], !P3 ;  /* 0x180000003c167fae */ /* 0x0007e2000d921850 */
[----:B--2---:R-:W-:Y:S02]  /*7760*/  CS2R R54, SRZ ;  /* 0x0000000000367805 */ /* 0x004fe4000001ff00 */
[----:B----4-:R-:W-:Y:S01]  /*7770*/  CS2R R56, SRZ ;  /* 0x0000000000387805 */ /* 0x010fe2000001ff00 */
[----:B-----5:R-:W-:Y:S01]  /*7780*/  VIADD R3, R24, 0xffffff83 ;  /* 0xffffff8318037836 */ /* 0x020fe20000000000 */
[----:B------:R2:W-:Y:S01]  /*7790*/  LDGSTS.E [R22+0x1c000], desc[UR16][R62.64], !P3 ;  /* 0x1c0000003e167fae */ /* 0x0005e2000d921850 */
[----:B---3--:R-:W-:Y:S01]  /*77a0*/  VIADD R23, R25, 0xffffff82 ;  /* 0xffffff8219177836 */ /* 0x008fe20000000000 */
[----:B------:R-:W-:-:S02]  /*77b0*/  CS2R R24, SRZ ;  /* 0x0000000000187805 */ /* 0x000fc4000001ff00 */
[----:B------:R3:W-:Y:S01]  /*77c0*/  LDGSTS.E [R22+0x18004], desc[UR16][R64.64], !P2 ;  /* 0x1800400040167fae */ /* 0x0007e2000d121850 */
[----:B------:R-:W-:Y:S02]  /*77d0*/  CS2R R58, SRZ ;  /* 0x00000000003a7805 */ /* 0x000fe4000001ff00 */
[----:B------:R-:W-:Y:S01]  /*77e0*/  ISETP.GE.U32.AND P3, PT, R23, 0x7fffff63, PT ;  /* 0x7fffff631700780c */ /* 0x000fe20003f66070 */
[----:B------:R4:W-:Y:S01]  /*77f0*/  LDGSTS.E [R22+0x1c004], desc[UR16][R66.64], !P2 ;  /* 0x1c00400042167fae */ /* 0x0009e2000d121850 */
[----:B------:R-:W-:Y:S01]  /*7800*/  ISETP.GE.U32.AND P2, PT, R3, 0x7fffff64, PT ;  /* 0x7fffff640300780c */ /* 0x000fe20003f46070 */
[----:B------:R-:W-:Y:S01]  /*7810*/  VIADD R3, R26, 0xffffff81 ;  /* 0xffffff811a037836 */ /* 0x000fe20000000000 */
[----:B------:R-:W-:Y:S01]  /*7820*/  CS2R R60, SRZ ;  /* 0x00000000003c7805 */ /* 0x000fe2000001ff00 */
[----:B------:R5:W-:Y:S01]  /*7830*/  LDGSTS.E [R22+0x18008], desc[UR16][R68.64], !P5 ;  /* 0x1800800044167fae */ /* 0x000be2000e921850 */
[----:B--2---:R-:W-:Y:S02]  /*7840*/  CS2R R62, SRZ ;  /* 0x00000000003e7805 */ /* 0x004fe4000001ff00 */
[----:B------:R-:W-:Y:S01]  /*7850*/  ISETP.GE.U32.AND P4, PT, R3, 0x7fffff62, PT ;  /* 0x7fffff620300780c */ /* 0x000fe20003f86070 */
[----:B-1----:R-:W-:Y:S01]  /*7860*/  VIADD R3, R27, 0xffffff80 ;  /* 0xffffff801b037836 */ /* 0x002fe20000000000 */
[----:B------:R1:W-:Y:S01]  /*7870*/  LDGSTS.E [R22+0x1c008], desc[UR16][R70.64], !P5 ;  /* 0x1c00800046167fae */ /* 0x0003e2000e921850 */
[----:B------:R-:W-:-:S02]  /*7880*/  CS2R R26, SRZ ;  /* 0x00000000001a7805 */ /* 0x000fc4000001ff00 */
[----:B---3--:R-:W-:Y:S02]  /*7890*/  CS2R R64, SRZ ;  /* 0x0000000000407805 */ /* 0x008fe4000001ff00 */
[----:B----4-:R-:W-:Y:S02]  /*78a0*/  CS2R R66, SRZ ;  /* 0x0000000000427805 */ /* 0x010fe4000001ff00 */
[----:B------:R-:W-:Y:S01]  /*78b0*/  ISETP.GE.U32.AND P5, PT, R3, 0x7fffff61, PT ;  /* 0x7fffff610300780c */ /* 0x000fe20003fa6070 */
[----:B------:R2:W-:Y:S01]  /*78c0*/  LDGSTS.E [R22+0x1800c], desc[UR16][R72.64], !P1 ;  /* 0x1800c00048167fae */ /* 0x0005e2000c921850 */
[----:B-----5:R-:W-:-:S03]  /*78d0*/  CS2R R68, SRZ ;  /* 0x0000000000447805 */ /* 0x020fc6000001ff00 */
[----:B------:R3:W-:Y:S01]  /*78e0*/  LDGSTS.E [R22+0x1c00c], desc[UR16][R74.64], !P1 ;  /* 0x1c00c0004a167fae */ /* 0x0007e2000c921850 */
[----:B-1----:R-:W-:-:S03]  /*78f0*/  CS2R R70, SRZ ;  /* 0x0000000000467805 */ /* 0x002fc6000001ff00 */
[----:B------:R1:W-:Y:S04]  /*7900*/  LDGSTS.E [R21+0x18000], desc[UR16][R76.64], !P2 ;  /* 0x180000004c157fae */ /* 0x0003e8000d121850 */
[----:B------:R4:W-:Y:S01]  /*7910*/  LDGSTS.E [R21+0x1c000], desc[UR16][R78.64], !P2 ;  /* 0x1c0000004e157fae */ /* 0x0009e2000d121850 */
[----:B--2---:R-:W-:-:S03]  /*7920*/  CS2R R72, SRZ ;  /* 0x0000000000487805 */ /* 0x004fc6000001ff00 */
[----:B------:R2:W-:Y:S01]  /*7930*/  LDGSTS.E [R21+0x18004], desc[UR16][R80.64], !P3 ;  /* 0x1800400050157fae */ /* 0x0005e2000d921850 */
[----:B---3--:R-:W-:-:S03]  /*7940*/  CS2R R74, SRZ ;  /* 0x00000000004a7805 */ /* 0x008fc6000001ff00 */
[----:B------:R3:W-:Y:S01]  /*7950*/  LDGSTS.E [R21+0x1c004], desc[UR16][R82.64], !P3 ;  /* 0x1c00400052157fae */ /* 0x0007e2000d921850 */
[----:B-1----:R-:W-:-:S03]  /*7960*/  CS2R R76, SRZ ;  /* 0x00000000004c7805 */ /* 0x002fc6000001ff00 */
[----:B------:R1:W-:Y:S01]  /*7970*/  LDGSTS.E [R21+0x18008], desc[UR16][R84.64], !P4 ;  /* 0x1800800054157fae */ /* 0x0003e2000e121850 */
[----:B----4-:R-:W-:-:S03]  /*7980*/  CS2R R78, SRZ ;  /* 0x00000000004e7805 */ /* 0x010fc6000001ff00 */
[----:B------:R4:W-:Y:S01]  /*7990*/  LDGSTS.E [R21+0x1c008], desc[UR16][R86.64], !P4 ;  /* 0x1c00800056157fae */ /* 0x0009e2000e121850 */
[----:B--2---:R-:W-:-:S03]  /*79a0*/  CS2R R80, SRZ ;  /* 0x0000000000507805 */ /* 0x004fc6000001ff00 */
[----:B------:R2:W-:Y:S01]  /*79b0*/  LDGSTS.E [R21+0x1800c], desc[UR16][R88.64], !P5 ;  /* 0x1800c00058157fae */ /* 0x0005e2000e921850 */
[----:B---3--:R-:W-:-:S03]  /*79c0*/  CS2R R82, SRZ ;  /* 0x0000000000527805 */ /* 0x008fc6000001ff00 */
[----:B------:R3:W-:Y:S01]  /*79d0*/  LDGSTS.E [R21+0x1c00c], desc[UR16][R90.64], !P5 ;  /* 0x1c00c0005a157fae */ /* 0x0007e2000e921850 */
[----:B-1----:R-:W-:-:S03]  /*79e0*/  CS2R R84, SRZ ;  /* 0x0000000000547805 */ /* 0x002fc6000001ff00 */
[----:B------:R-:W0:Y:S01]  /*79f0*/  LDGDEPBAR ;  /* 0x00000000000079af */ /* 0x000e220000000000 */
[----:B----4-:R-:W-:-:S03]  /*7a00*/  CS2R R86, SRZ ;  /* 0x0000000000567805 */ /* 0x010fc6000001ff00 */
[----:B------:R1:W-:Y:S01]  /*7a10*/  LDGSTS.E [R20+0x34000], desc[UR16][R92.64], P0 ;  /* 0x340000005c147fae */ /* 0x0003e20008121850 */
[----:B--2---:R-:W-:-:S03]  /*7a20*/  CS2R R88, SRZ ;  /* 0x0000000000587805 */ /* 0x004fc6000001ff00 */
[----:B------:R2:W-:Y:S01]  /*7a30*/  LDGSTS.E [R20+0x34400], desc[UR16][R94.64], P0 ;  /* 0x344000005e147fae */ /* 0x0005e20008121850 */
[----:B---3--:R-:W-:-:S03]  /*7a40*/  CS2R R90, SRZ ;  /* 0x00000000005a7805 */ /* 0x008fc6000001ff00 */
[----:B------:R3:W-:Y:S04]  /*7a50*/  LDGSTS.E [R20+0x34800], desc[UR16][R96.64], P0 ;  /* 0x3480000060147fae */ /* 0x0007e80008121850 */
[----:B------:R4:W-:Y:S01]  /*7a60*/  LDGSTS.E [R20+0x34c00], desc[UR16][R98.64], P0 ;  /* 0x34c0000062147fae */ /* 0x0009e20008121850 */
[----:B-1----:R-:W-:-:S03]  /*7a70*/  CS2R R92, SRZ ;  /* 0x00000000005c7805 */ /* 0x002fc6000001ff00 */
[----:B------:R1:W-:Y:S01]  /*7a80*/  LDGSTS.E [R20+0x35000], desc[UR16][R100.64], P0 ;  /* 0x3500000064147fae */ /* 0x0003e20008121850 */
[----:B--2---:R-:W-:-:S03]  /*7a90*/  CS2R R94, SRZ ;  /* 0x00000000005e7805 */ /* 0x004fc6000001ff00 */
[----:B------:R2:W-:Y:S01]  /*7aa0*/  LDGSTS.E [R20+0x35400], desc[UR16][R102.64], P0 ;  /* 0x3540000066147fae */ /* 0x0005e20008121850 */
[----:B---3--:R-:W-:-:S03]  /*7ab0*/  CS2R R96, SRZ ;  /* 0x0000000000607805 */ /* 0x008fc6000001ff00 */
[----:B------:R3:W-:Y:S01]  /*7ac0*/  LDGSTS.E [R20+0x35800], desc[UR16][R104.64], P0 ;  /* 0x3580000068147fae */ /* 0x0007e20008121850 */
[----:B----4-:R-:W-:-:S03]  /*7ad0*/  CS2R R98, SRZ ;  /* 0x0000000000627805 */ /* 0x010fc6000001ff00 */
        /* <DEDUP_REMOVED lines=49> */
[----:B------:R-:W-:Y:S02]  /*7df0*/  ISETP.GE.AND P0, PT, R14, 0x20, PT ;  /* 0x000000200e00780c */ /* 0x000fe40003f06270 */
[----:B-1----:R-:W-:Y:S01]  /*7e00*/  CS2R R148, SRZ ;  /* 0x0000000000947805 */ /* 0x002fe2000001ff00 */
[----:B------:R-:W0:Y:S01]  /*7e10*/  LDGDEPBAR ;  /* 0x00000000000079af */ /* 0x000e220000000000 */
[----:B--2---:R-:W-:Y:S02]  /*7e20*/  CS2R R150, SRZ ;  /* 0x0000000000967805 */ /* 0x004fe4000001ff00 */
[----:B---3--:R-:W-:Y:S02]  /*7e30*/  CS2R R152, SRZ ;  /* 0x0000000000987805 */ /* 0x008fe4000001ff00 */
[----:B----4-:R-:W-:-:S05]  /*7e40*/  CS2R R154, SRZ ;  /* 0x00000000009a7805 */ /* 0x010fca000001ff00 */
[----:B------:R-:W-:Y:S05]  /*7e50*/  @!P0 BRA `(.L_x_0) ;  /* 0x0000007000a48947 */ /* 0x000fea0003800000 */
[----:B------:R-:W2:Y:S04]  /*7e60*/  LDL.LU R222, [R1+0x104] ;  /* 0x0001040001de7983 */ /* 0x000ea80000300800 */
[----:B------:R-:W3:Y:S01]  /*7e70*/  LDL.LU R220, [R1+0x18c] ;  /* 0x00018c0001dc7983 */ /* 0x000ee20000300800 */
[----:B------:R-:W-:-:S03]  /*7e80*/  IADD3 R20, P3, R0, R216, RZ ;  /* 0x000000d800147210 */ /* 0x000fc60007f7e0ff */
[----:B------:R-:W4:Y:S01]  /*7e90*/  LDL.LU R221, [R1+0x194] ;  /* 0x0001940001dd7983 */ /* 0x000f220000300800 */
[----:B------:R-:W-:Y:S02]  /*7ea0*/  SHF.R.S32.HI R24, RZ, 0x1f, R0 ;  /* 0x0000001fff187819 */ /* 0x000fe40000011400 */
[C---:B------:R-:W-:Y:S01]  /*7eb0*/  IADD3 R17, P4, R0.reuse, R5, RZ ;  /* 0x0000000500117210 */ /* 0x040fe20007f9e0ff */
[----:B------:R-:W-:Y:S01]  /*7ec0*/  STL [R1+0x44c], R19 ;  /* 0x00044c1301007387 */ /* 0x000fe20000100800 */
[C---:B------:R-:W-:Y:S02]  /*7ed0*/  IADD3 R23, P0, R0.reuse, R219, RZ ;  /* 0x000000db00177210 */ /* 0x040fe40007f1e0ff */
[C---:B------:R-:W-:Y:S01]  /*7ee0*/  IADD3 R59, P6, R0.reuse, R226, RZ ;  /* 0x000000e2003b7210 */ /* 0x040fe20007fde0ff */
[----:B------:R-:W-:Y:S01]  /*7ef0*/  STL [R1+0x448], R18 ;  /* 0x0004481201007387 */ /* 0x000fe20000100800 */
[C---:B------:R-:W-:Y:S02]  /*7f00*/  IADD3 R21, P2, R0.reuse, R217, RZ ;  /* 0x000000d900157210 */ /* 0x040fe40007f5e0ff */
[C---:B------:R-:W-:Y:S01]  /*7f10*/  IADD3 R60, P5, R0.reuse, R227, RZ ;  /* 0x000000e3003c7210 */ /* 0x040fe20007fbe0ff */
[----:B------:R-:W-:Y:S01]  /*7f20*/  STL [R1+0x444], R16 ;  /* 0x0004441001007387 */ /* 0x000fe20000100800 */
[----:B------:R-:W-:-:S03]  /*7f30*/  IADD3 R22, P1, R0, R218, RZ ;  /* 0x000000da00167210 */ /* 0x000fc60007f3e0ff */
[----:B------:R-:W-:Y:S04]  /*7f40*/  STL [R1+0x440], R15 ;  /* 0x0004400f01007387 */ /* 0x000fe80000100800 */
[----:B------:R-:W-:Y:S04]  /*7f50*/  STL [R1+0x43c], R12 ;  /* 0x00043c0c01007387 */ /* 0x000fe80000100800 */
[----:B------:R-:W-:Y:S04]  /*7f60*/  STL [R1+0x438], R11 ;  /* 0x0004380b01007387 */ /* 0x000fe80000100800 */
[----:B------:R-:W-:Y:S04]  /*7f70*/  STL [R1+0x434], R10 ;  /* 0x0004340a01007387 */ /* 0x000fe80000100800 */
[----:B------:R1:W-:Y:S04]  /*7f80*/  STL [R1+0x54c], R20 ;  /* 0x00054c1401007387 */ /* 0x0003e80000100800 */
[----:B------:R1:W-:Y:S04]  /*7f90*/  STL [R1+0x548], R23 ;  /* 0x0005481701007387 */ /* 0x0003e80000100800 */
[----:B------:R1:W-:Y:S02]  /*7fa0*/  STL [R1+0x544], R59 ;  /* 0x0005443b01007387 */ /* 0x0003e40000100800 */
[----:B-1----:R-:W-:-:S02]  /*7fb0*/  LEA.HI.X.SX32 R20, R5, R24, 0x1, P4 ;  /* 0x0000001805147211 */ /* 0x002fc400020f0eff */
[----:B------:R-:W-:Y:S01]  /*7fc0*/  IADD3 R61, P4, R0, R228, RZ ;  /* 0x000000e4003d7210 */ /* 0x000fe20007f9e0ff */
[----:B------:R1:W-:Y:S01]  /*7fd0*/  STL [R1+0x540], R60 ;  /* 0x0005403c01007387 */ /* 0x0003e20000100800 */
[-C--:B------:R-:W-:Y:S02]  /*7fe0*/  LEA.HI.X.SX32 R23, R216, R24.reuse, 0x1, P3 ;  /* 0x00000018d8177211 */ /* 0x080fe400018f0eff */
[C---:B------:R-:W-:Y:S01]  /*7ff0*/  IADD3 R62, P3, R0.reuse, R229, RZ ;  /* 0x000000e5003e7210 */ /* 0x040fe20007f7e0ff */
[----:B------:R1:W-:Y:S01]  /*8000*/  STL [R1+0x53c], R61 ;  /* 0x00053c3d01007387 */ /* 0x0003e20000100800 */
[----:B------:R-:W-:Y:S02]  /*8010*/  LEA.HI.X.SX32 R59, R217, R24, 0x1, P2 ;  /* 0x00000018d93b7211 */ /* 0x000fe400010f0eff */
[----:B------:R-:W-:Y:S01]  /*8020*/  IADD3 R63, P2, R0, R230, RZ ;  /* 0x000000e6003f7210 */ /* 0x000fe20007f5e0ff */
[----:B------:R1:W-:Y:S02]  /*8030*/  STL [R1+0x538], R62 ;  /* 0x0005383e01007387 */ /* 0x0003e40000100800 */
[----:B-1----:R-:W-:-:S02]  /*8040*/  LEA.HI.X.SX32 R60, R218, R24, 0x1, P1 ;  /* 0x00000018da3c7211 */ /* 0x002fc400008f0eff */
[C---:B------:R-:W-:Y:S01]  /*8050*/  IADD3 R64, P1, R0.reuse, R231, RZ ;  /* 0x000000e700407210 */ /* 0x040fe20007f3e0ff */
[----:B------:R1:W-:Y:S01]  /*8060*/  STL [R1+0x534], R63 ;  /* 0x0005343f01007387 */ /* 0x0003e20000100800 */
[----:B------:R-:W-:Y:S02]  /*8070*/  LEA.HI.X.SX32 R61, R219, R24, 0x1, P0 ;  /* 0x00000018db3d7211 */ /* 0x000fe400000f0eff */
[----:B------:R-:W-:Y:S01]  /*8080*/  IADD3 R65, P0, R0, R232, RZ ;  /* 0x000000e800417210 */ /* 0x000fe20007f1e0ff */
[----:B------:R1:W-:Y:S01]  /*8090*/  STL [R1+0x530], R64 ;  /* 0x0005304001007387 */ /* 0x0003e20000100800 */
[-C--:B------:R-:W-:Y:S02]  /*80a0*/  LEA.HI.X.SX32 R62, R226, R24.reuse, 0x1, P6 ;  /* 0x00000018e23e7211 */ /* 0x080fe400030f0eff */
[----:B------:R-:W-:Y:S01]  /*80b0*/  IADD3 R66, P6, R0, R233, RZ ;  /* 0x000000e900427210 */ /* 0x000fe20007fde0ff */
        /* <DEDUP_REMOVED lines=26> */
[----:B------:R-:W-:Y:S02]  /*8260*/  IADD3 R74, P5, R0, R241, RZ ;  /* 0x000000f1004a7210 */ /* 0x000fe40007fbe0ff */
[----:B-1----:R-:W-:-:S02]  /*8270*/  LEA.HI.X.SX32 R72, R236, R24, 0x1, P3 ;  /* 0x00000018ec487211 */ /* 0x002fc400018f0eff */
[C---:B------:R-:W-:Y:S01]  /*8280*/  IADD3 R76, P3, R0.reuse, R243, RZ ;  /* 0x000000f3004c7210 */ /* 0x040fe20007f7e0ff */
[----:B------:R1:W-:Y:S01]  /*8290*/  STL [R1+0x508], R74 ;  /* 0x0005084a01007387 */ /* 0x0003e20000100800 */
[----:B------:R-:W-:Y:S02]  /*82a0*/  LEA.HI.X.SX32 R73, R237, R24, 0x1, P2 ;  /* 0x00000018ed497211 */ /* 0x000fe400010f0eff */
[----:B------:R-:W-:Y:S01]  /*82b0*/  IADD3 R77, P2, R0, R244, RZ ;  /* 0x000000f4004d7210 */ /* 0x000fe20007f5e0ff */
[----:B------:R1:W-:Y:S04]  /*82c0*/  STL [R1+0x504], R75 ;  /* 0x0005044b01007387 */ /* 0x0003e80000100800 */
        /* <DEDUP_REMOVED lines=18> */
[----:B------:R-:W-:Y:S01]  /*83f0*/  STL [R1+0x4e8], R82 ;  /* 0x0004e85201007387 */ /* 0x000fe20000100800 */
[----:B------:R-:W-:-:S02]  /*8400*/  LEA.HI.X.SX32 R5, R249, R24, 0x1, P4 ;  /* 0x00000018f9057211 */ /* 0x000fc400020f0eff */
[-C--:B-1----:R-:W-:Y:S01]  /*8410*/  LEA.HI.X.SX32 R80, R244, R24.reuse, 0x1, P2 ;  /* 0x00000018f4507211 */ /* 0x082fe200010f0eff */
[----:B------:R1:W-:Y:S01]  /*8420*/  STL [R1+0x4e4], R83 ;  /* 0x0004e45301007387 */ /* 0x0003e20000100800 */
[C---:B------:R-:W-:Y:S02]  /*8430*/  IADD3 R84, P2, R0.reuse, R251, RZ ;  /* 0x000000fb00547210 */ /* 0x040fe40007f5e0ff */
[----:B------:R-:W-:Y:S02]  /*8440*/  LEA.HI.X.SX32 R81, R245, R24, 0x1, P1 ;  /* 0x00000018f5517211 */ /* 0x000fe400008f0eff */
[----:B------:R-:W-:Y:S02]  /*8450*/  IADD3 R85, P1, R0, R252, RZ ;  /* 0x000000fc00557210 */ /* 0x000fe40007f3e0ff */
[-C--:B------:R-:W-:Y:S02]  /*8460*/  LEA.HI.X.SX32 R10, R250, R24.reuse, 0x1, P3 ;  /* 0x00000018fa0a7211 */ /* 0x080fe400018f0eff */
[----:B------:R-:W-:Y:S01]  /*8470*/  LEA.HI.X.SX32 R0, R251, R24, 0x1, P2 ;  /* 0x00000018fb007211 */ /* 0x000fe200010f0eff */
[----:B------:R1:W-:Y:S01]  /*8480*/  STL [R1+0x4e0], R85 ;  /* 0x0004e05501007387 */ /* 0x0003e20000100800 */
[----:B------:R-:W-:Y:S01]  /*8490*/  IADD3 R12, P2, R4, R2, RZ ;  /* 0x00000002040c7210 */ /* 0x000fe20007f5e0ff */
[----:B------:R-:W-:Y:S01]  /*84a0*/  IMAD R225, R2, 0x1f, RZ ;  /* 0x0000001f02e17824 */ /* 0x000fe200078e02ff */
[----:B-1----:R-:W-:Y:S01]  /*84b0*/  LEA.HI.X.SX32 R83, R247, R24, 0x1, P6 ;  /* 0x00000018f7537211 */ /* 0x002fe200030f0eff */
[----:B------:R1:W-:Y:S01]  /*84c0*/  STL [R1+0x178], R5 ;  /* 0x0001780501007387 */ /* 0x0003e20000100800 */
[----:B------:R-:W-:-:S02]  /*84d0*/  SHF.R.S32.HI R27, RZ, 0x1f, R4 ;  /* 0x0000001fff1b7819 */ /* 0x000fc40000011404 */
[----:B------:R-:W-:Y:S01]  /*84e0*/  SHF.R.S32.HI R25, RZ, 0x1f, R6 ;  /* 0x0000001fff197819 */ /* 0x000fe20000011406 */
[----:B------:R1:W-:Y:S01]  /*84f0*/  STL [R1+0x17c], R10 ;  /* 0x00017c0a01007387 */ /* 0x0003e20000100800 */
[-C--:B------:R-:W-:Y:S02]  /*8500*/  LEA.HI.X.SX32 R82, R246, R24.reuse, 0x1, P0 ;  /* 0x00000018f6527211 */ /* 0x080fe400000f0eff */
[-C--:B------:R-:W-:Y:S01]  /*8510*/  LEA.HI.X.SX32 R85, R248, R24.reuse, 0x1, P5 ;  /* 0x00000018f8557211 */ /* 0x080fe200028f0eff */
[----:B------:R-:W4:Y:S01]  /*8520*/  LDL.LU R223, [R1+0x19c] ;  /* 0x00019c0001df7983 */ /* 0x000f220000300800 */
[----:B-1----:R-:W-:-:S03]  /*8530*/  LEA.HI.X.SX32 R5, R252, R24, 0x1, P1 ;  /* 0x00000018fc057211 */ /* 0x002fc600008f0eff */
[----:B------:R1:W-:Y:S01]  /*8540*/  STL [R1+0x180], R0 ;  /* 0x0001800001007387 */ /* 0x0003e20000100800 */
[----:B------:R-:W-:-:S03]  /*8550*/  IADD3 R10, P1, R6, R2, RZ ;  /* 0x00000002060a7210 */ /* 0x000fc60007f3e0ff */
[----:B------:R-:W-:Y:S01]  /*8560*/  STL [R1+0x184], R5 ;  /* 0x0001840501007387 */ /* 0x000fe20000100800 */
[----:B------:R-:W-:Y:S02]  /*8570*/  SHF.R.S32.HI R26, RZ, 0x1f, R225 ;  /* 0x0000001fff1a7819 */ /* 0x000fe400000114e1 */
[-C--:B------:R-:W-:Y:S01]  /*8580*/  IADD3 R86, P4, R4, R225.reuse, RZ ;  /* 0x000000e104567210 */ /* 0x080fe20007f9e0ff */
[----:B------:R-:W-:Y:S01]  /*8590*/  STL [R1+0x458], R12 ;  /* 0x0004580c01007387 */ /* 0x000fe20000100800 */
[----:B------:R-:W-:-:S03]  /*85a0*/  IADD3 R87, P3, R6, R225, RZ ;  /* 0x000000e106577210 */ /* 0x000fc60007f7e0ff */
[----:B------:R-:W-:Y:S04]  /*85b0*/  STL [R1+0x450], R10 ;  /* 0x0004500a01007387 */ /* 0x000fe80000100800 */
[----:B------:R-:W4:Y:S04]  /*85c0*/  LDL.LU R225, [R1+0x1a4] ;  /* 0x0001a40001e17983 */ /* 0x000f280000300800 */
[----:B------:R-:W4:Y:S01]  /*85d0*/  LDL.LU R58, [R1+0x1ac] ;  /* 0x0001ac00013a7983 */ /* 0x000f220000300800 */
[----:B-1----:R-:W-:Y:S02]  /*85e0*/  SHF.R.S32.HI R0, RZ, 0x1f, R2 ;  /* 0x0000001fff007819 */ /* 0x002fe40000011402 */
[----:B--2---:R-:W-:-:S02]  /*85f0*/  IADD3 R217, P6, R6, R222, RZ ;  /* 0x000000de06d97210 */ /* 0x004fc40007fde0ff */
[----:B---3--:R-:W-:-:S03]  /*8600*/  IADD3 R218, P5, R4, R220, RZ ;  /* 0x000000dc04da7210 */ /* 0x008fc60007fbe0ff */
[----:B------:R1:W-:Y:S04]  /*8610*/  STL [R1+0x4dc], R217 ;  /* 0x0004dcd901007387 */ /* 0x0003e80000100800 */
[----:B------:R2:W-:Y:S04]  /*8620*/  STL [R1+0x4d8], R218 ;  /* 0x0004d8da01007387 */ /* 0x0005e80000100800 */
[----:B------:R-:W3:Y:S01]  /*8630*/  LDL.LU R54, [R1+0x1b4] ;  /* 0x0001b40001367983 */ /* 0x000ee20000300800 */
[----:B------:R-:W-:Y:S01]  /*8640*/  SHF.R.S32.HI R28, RZ, 0x1f, R220 ;  /* 0x0000001fff1c7819 */ /* 0x000fe200000114dc */
[----:B-1----:R-:W-:Y:S01]  /*8650*/  IMAD.X R217, R27, 0x1, R26, P4 ;  /* 0x000000011bd97824 */ /* 0x002fe200020e061a */
[----:B------:R-:W-:-:S02]  /*8660*/  IADD3 R219, P4, R6, R220, RZ ;  /* 0x000000dc06db7210 */ /* 0x000fc40007f9e0ff */
[----:B------:R-:W-:Y:S01]  /*8670*/  SHF.R.S32.HI R24, RZ, 0x1f, R222 ;  /* 0x0000001fff187819 */ /* 0x000fe200000114de */
[----:B--2---:R-:W-:Y:S01]  /*8680*/  IMAD.X R218, R25, 0x1, R26, P3 ;  /* 0x0000000119da7824 */ /* 0x004fe200018e061a */
[C---:B------:R-:W-:Y:S02]  /*8690*/  IADD3 R216, P0, R4.reuse, R222, RZ ;  /* 0x000000de04d87210 */ /* 0x040fe40007f1e0ff */
[----:B----4-:R-:W-:Y:S01]  /*86a0*/  IADD3 R220, P3, R4, R221, RZ ;  /* 0x000000dd04dc7210 */ /* 0x010fe20007f7e0ff */
[----:B------:R1:W-:Y:S01]  /*86b0*/  STL [R1+0x4d4], R219 ;  /* 0x0004d4db01007387 */ /* 0x0003e20000100800 */
[----:B------:R-:W-:-:S03]  /*86c0*/  SHF.R.S32.HI R2, RZ, 0x1f, R221 ;  /* 0x0000001fff027819 */ /* 0x000fc600000114dd */
[----:B------:R2:W-:Y:S04]  /*86d0*/  STL [R1+0x4d0], R220 ;  /* 0x0004d0dc01007387 */ /* 0x0005e80000100800 */
[----:B------:R-:W4:Y:S01]  /*86e0*/  LDL.LU R55, [R1+0x1bc] ;  /* 0x0001bc0001377983 */ /* 0x000f220000300800 */
[----:B-1----:R-:W-:Y:S01]  /*86f0*/  IMAD.X R219, R27, 0x1, R24, P0 ;  /* 0x000000011bdb7824 */ /* 0x002fe200000e0618 */
[----:B------:R-:W-:Y:S02]  /*8700*/  IADD3 R221, P0, R6, R221, RZ ;  /* 0x000000dd06dd7210 */ /* 0x000fe40007f1e0ff */
[----:B--2---:R-:W-:-:S03]  /*8710*/  IADD3.X R220, R25, R24, RZ, P6, !PT ;  /* 0x0000001819dc7210 */ /* 0x004fc600037fe4ff */
[----:B------:R1:W-:Y:S02]  /*8720*/  STL [R1+0x4cc], R221 ;  /* 0x0004ccdd01007387 */ /* 0x0003e40000100800 */
[--C-:B-1----:R-:W-:Y:S01]  /*8730*/  IMAD.X R221, R27, 0x1, R28.reuse, P5 ;  /* 0x000000011bdd7824 */ /* 0x102fe200028e061c */
[-C--:B------:R-:W-:Y:S02]  /*8740*/  IADD3 R222, P6, R4, R223.reuse, RZ ;  /* 0x000000df04de7210 */ /* 0x080fe40007fde0ff */
[----:B------:R-:W-:Y:S02]  /*8750*/  SHF.R.S32.HI R26, RZ, 0x1f, R223 ;  /* 0x0000001fff1a7819 */ /* 0x000fe400000114df */
[----:B------:R-:W-:Y:S01]  /*8760*/  IADD3 R223, P5, R6, R223, RZ ;  /* 0x000000df06df7210 */ /* 0x000fe20007fbe0ff */
[----:B------:R1:W-:Y:S04]  /*8770*/  STL [R1+0x4c8], R222 ;  /* 0x0004c8de01007387 */ /* 0x0003e80000100800 */
[----:B------:R-:W2:Y:S01]  /*8780*/  LDL.LU R56, [R1+0x1c4] ;  /* 0x0001c40001387983 */ /* 0x000ea20000300800 */
[----:B-1----:R-:W-:-:S03]  /*8790*/  IMAD.X R222, R25, 0x1, R28, P4 ;  /* 0x0000000119de7824 */ /* 0x002fc600020e061c */
[----:B------:R1:W-:Y:S01]  /*87a0*/  STL [R1+0x4c4], R223 ;  /* 0x0004c4df01007387 */ /* 0x0003e20000100800 */
[----:B------:R-:W-:-:S05]  /*87b0*/  IADD3 R224, P4, R4, R225, RZ ;  /* 0x000000e104e07210 */ /* 0x000fca0007f9e0ff */
[----:B------:R1:W-:Y:S04]  /*87c0*/  STL [R1+0x4c0], R224 ;  /* 0x0004c0e001007387 */ /* 0x0003e80000100800 */
[----:B------:R-:W2:Y:S01]  /*87d0*/  LDL.LU R57, [R1+0x1cc] ;  /* 0x0001cc0001397983 */ /* 0x000ea20000300800 */
[----:B------:R-:W-:Y:S01]  /*87e0*/  SHF.R.S32.HI R24, RZ, 0x1f, R225 ;  /* 0x0000001fff187819 */ /* 0x000fe200000114e1 */
[--C-:B-1----:R-:W-:Y:S01]  /*87f0*/  IMAD.X R223, R27, 0x1, R2.reuse, P3 ;  /* 0x000000011bdf7824 */ /* 0x102fe200018e0602 */
[----:B------:R-:W-:Y:S01]  /*8800*/  IADD3 R225, P3, R6, R225, RZ ;  /* 0x000000e106e17210 */ /* 0x000fe20007f7e0ff */
[----:B------:R-:W-:Y:S01]  /*8810*/  IMAD.X R224, R25, 0x1, R2, P0 ;  /* 0x0000000119e07824 */ /* 0x000fe200000e0602 */
[----:B------:R-:W-:-:S03]  /*8820*/  IADD3 R226, P0, R4, R58, RZ ;  /* 0x0000003a04e27210 */ /* 0x000fc60007f1e0ff */
[----:B------:R1:W-:Y:S01]  /*8830*/  STL [R1+0x4bc], R225 ;  /* 0x0004bce101007387 */ /* 0x0003e20000100800 */
[----:B------:R-:W-:-:S03]  /*8840*/  SHF.R.S32.HI R28, RZ, 0x1f, R58 ;  /* 0x0000001fff1c7819 */ /* 0x000fc6000001143a */
[----:B------:R1:W-:Y:S02]  /*8850*/  STL [R1+0x4b8], R226 ;  /* 0x0004b8e201007387 */ /* 0x0003e40000100800 */
[--C-:B-1----:R-:W-:Y:S01]  /*8860*/  IMAD.X R225, R27, 0x1, R26.reuse, P6 ;  /* 0x000000011be17824 */ /* 0x102fe200030e061a */
[----:B------:R-:W-:Y:S02]  /*8870*/  IADD3 R227, P6, R6, R58, RZ ;  /* 0x0000003a06e37210 */ /* 0x000fe40007fde0ff */
[----:B------:R-:W2:Y:S01]  /*8880*/  LDL.LU R58, [R1+0x1d0] ;  /* 0x0001d000013a7983 */ /* 0x000ea20000300800 */
[----:B------:R-:W-:-:S03]  /*8890*/  IMAD.X R226, R25, 0x1, R26, P5 ;  /* 0x0000000119e27824 */ /* 0x000fc600028e061a */
[----:B------:R1:W-:Y:S02]  /*88a0*/  STL [R1+0x4b4], R227 ;  /* 0x0004b4e301007387 */ /* 0x0003e40000100800 */
[----:B-1----:R-:W-:Y:S01]  /*88b0*/  IMAD.X R227, R27, 0x1, R24, P4 ;  /* 0x000000011be37824 */ /* 0x002fe200020e0618 */
[-C--:B---3--:R-:W-:Y:S02]  /*88c0*/  IADD3 R228, P5, R4, R54.reuse, RZ ;  /* 0x0000003604e47210 */ /* 0x088fe40007fbe0ff */
[----:B------:R-:W-:Y:S02]  /*88d0*/  SHF.R.S32.HI R2, RZ, 0x1f, R54 ;  /* 0x0000001fff027819 */ /* 0x000fe40000011436 */
[----:B------:R-:W-:Y:S01]  /*88e0*/  IADD3 R229, P4, R6, R54, RZ ;  /* 0x0000003606e57210 */ /* 0x000fe20007f9e0ff */
[----:B------:R1:W-:Y:S04]  /*88f0*/  STL [R1+0x4b0], R228 ;  /* 0x0004b0e401007387 */ /* 0x0003e80000100800 */
[----:B------:R-:W3:Y:S01]  /*8900*/  LDL.LU R54, [R1+0x1d4] ;  /* 0x0001d40001367983 */ /* 0x000ee20000300800 */
[----:B-1----:R-:W-:Y:S01]  /*8910*/  IMAD.X R228, R25, 0x1, R24, P3 ;  /* 0x0000000119e47824 */ /* 0x002fe200018e0618 */
[----:B----4-:R-:W-:-:S02]  /*8920*/  IADD3 R230, P3, R4, R55, RZ ;  /* 0x0000003704e67210 */ /* 0x010fc40007f7e0ff */
[----:B------:R1:W-:Y:S01]  /*8930*/  STL [R1+0x4ac], R229 ;  /* 0x0004ace501007387 */ /* 0x0003e20000100800 */
[----:B------:R-:W-:-:S03]  /*8940*/  SHF.R.S32.HI R26, RZ, 0x1f, R55 ;  /* 0x0000001fff1a7819 */ /* 0x000fc60000011437 */
[----:B------:R4:W-:Y:S01]  /*8950*/  STL [R1+0x4a8], R230 ;  /* 0x0004a8e601007387 */ /* 0x0009e20000100800 */
[----:B-1----:R-:W-:Y:S02]  /*8960*/  IADD3.X R229, R27, R28, RZ, P0, !PT ;  /* 0x0000001c1be57210 */ /* 0x002fe400007fe4ff */
[----:B------:R-:W-:Y:S01]  /*8970*/  IADD3 R231, P0, R6, R55, RZ ;  /* 0x0000003706e77210 */ /* 0x000fe20007f1e0ff */
[----:B----4-:R-:W-:Y:S01]  /*8980*/  IMAD.X R230, R25, 0x1, R28, P6 ;  /* 0x0000000119e67824 */ /* 0x010fe200030e061c */
[----:B------:R-:W4:Y:S04]  /*8990*/  LDL.LU R55, [R1+0x1d8] ;  /* 0x0001d80001377983 */ /* 0x000f280000300800 */
[----:B------:R1:W-:Y:S02]  /*89a0*/  STL [R1+0x4a4], R231 ;  /* 0x0004a4e701007387 */ /* 0x0003e40000100800 */
[----:B-1----:R-:W-:Y:S01]  /*89b0*/  IMAD.X R231, R27, 0x1, R2, P5 ;  /* 0x000000011be77824 */ /* 0x002fe200028e0602 */
[----:B--2---:R-:W-:-:S02]  /*89c0*/  IADD3 R232, P6, R4, R56, RZ ;  /* 0x0000003804e87210 */ /* 0x004fc40007fde0ff */
[----:B------:R-:W-:Y:S02]  /*89d0*/  SHF.R.S32.HI R24, RZ, 0x1f, R56 ;  /* 0x0000001fff187819 */ /* 0x000fe40000011438 */
[----:B------:R-:W-:Y:S01]  /*89e0*/  IADD3 R233, P5, R6, R56, RZ ;  /* 0x0000003806e97210 */ /* 0x000fe20007fbe0ff */
[----:B------:R1:W-:Y:S04]  /*89f0*/  STL [R1+0x4a0], R232 ;  /* 0x0004a0e801007387 */ /* 0x0003e80000100800 */
[----:B------:R-:W2:Y:S01]  /*8a00*/  LDL.LU R56, [R1+0x1dc] ;  /* 0x0001dc0001387983 */ /* 0x000ea20000300800 */
[----:B-1----:R-:W-:-:S03]  /*8a10*/  IMAD.X R232, R25, 0x1, R2, P4 ;  /* 0x0000000119e87824 */ /* 0x002fc600020e0602 */
[----:B------:R1:W-:Y:S01]  /*8a20*/  STL [R1+0x49c], R233 ;  /* 0x00049ce901007387 */ /* 0x0003e20000100800 */
[----:B------:R-:W-:Y:S02]  /*8a30*/  IADD3 R234, P4, R4, R57, RZ ;  /* 0x0000003904ea7210 */ /* 0x000fe40007f9e0ff */
[----:B------:R-:W-:-:S03]  /*8a40*/  SHF.R.S32.HI R28, RZ, 0x1f, R57 ;  /* 0x0000001fff1c7819 */ /* 0x000fc60000011439 */
[----:B------:R1:W-:Y:S02]  /*8a50*/  STL [R1+0x498], R234 ;  /* 0x000498ea01007387 */ /* 0x0003e40000100800 */
[--C-:B-1----:R-:W-:Y:S01]  /*8a60*/  IMAD.X R233, R27, 0x1, R26.reuse, P3 ;  /* 0x000000011be97824 */ /* 0x102fe200018e061a */
[----:B------:R-:W-:Y:S02]  /*8a70*/  IADD3 R235, P3, R6, R57, RZ ;  /* 0x0000003906eb7210 */ /* 0x000fe40007f7e0ff */
[----:B------:R-:W2:Y:S01]  /*8a80*/  LDL.LU R57, [R1+0x1e0] ;  /* 0x0001e00001397983 */ /* 0x000ea20000300800 */
[----:B------:R-:W-:-:S03]  /*8a90*/  IMAD.X R234, R25, 0x1, R26, P0 ;  /* 0x0000000119ea7824 */ /* 0x000fc600000e061a */
[----:B------:R1:W-:Y:S01]  /*8aa0*/  STL [R1+0x494], R235 ;  /* 0x000494eb01007387 */ /* 0x0003e20000100800 */
[-C--:B------:R-:W-:Y:S02]  /*8ab0*/  IADD3 R236, P0, R4, R58.reuse, RZ ;  /* 0x0000003a04ec7210 */ /* 0x080fe40007f1e0ff */
[----:B------:R-:W-:Y:S01]  /*8ac0*/  SHF.R.S32.HI R2, RZ, 0x1f, R58 ;  /* 0x0000001fff027819 */ /* 0x000fe2000001143a */
[----:B-1----:R-:W-:Y:S02]  /*8ad0*/  IMAD.X R235, R27, 0x1, R24, P6 ;  /* 0x000000011beb7824 */ /* 0x002fe400030e0618 */
[----:B------:R1:W-:Y:S01]  /*8ae0*/  STL [R1+0x490], R236 ;  /* 0x000490ec01007387 */ /* 0x0003e20000100800 */
[----:B------:R-:W-:-:S03]  /*8af0*/  IADD3 R237, P6, R6, R58, RZ ;  /* 0x0000003a06ed7210 */ /* 0x000fc60007fde0ff */
[----:B------:R-:W2:Y:S04]  /*8b00*/  LDL.LU R58, [R1+0x1e4] ;  /* 0x0001e400013a7983 */ /* 0x000ea80000300800 */
[----:B------:R1:W-:Y:S02]  /*8b10*/  STL [R1+0x48c], R237 ;  /* 0x00048ced01007387 */ /* 0x0003e40000100800 */
[----:B-1----:R-:W-:Y:S02]  /*8b20*/  IMAD.X R236, R25, 0x1, R24, P5 ;  /* 0x0000000119ec7824 */ /* 0x002fe400028e0618 */
[----:B------:R-:W-:Y:S01]  /*8b30*/  IMAD.X R237, R27, 0x1, R28, P4 ;  /* 0x000000011bed7824 */ /* 0x000fe200020e061c */
[----:B------:R-:W-:Y:S02]  /*8b40*/  IADD3.X R5, R25, R28, RZ, P3, !PT ;  /* 0x0000001c19057210 */ /* 0x000fe40001ffe4ff */
[----:B---3--:R-:W-:-:S02]  /*8b50*/  IADD3 R238, P5, R4, R54, RZ ;  /* 0x0000003604ee7210 */ /* 0x008fc40007fbe0ff */
[----:B------:R-:W-:-:S03]  /*8b60*/  IADD3 R239, P4, R6, R54, RZ ;  /* 0x0000003606ef7210 */ /* 0x000fc60007f9e0ff */
[----:B------:R-:W-:Y:S04]  /*8b70*/  STL [R1+0x488], R238 ;  /* 0x000488ee01007387 */ /* 0x000fe80000100800 */
[----:B------:R1:W-:Y:S04]  /*8b80*/  STL [R1+0x484], R239 ;  /* 0x000484ef01007387 */ /* 0x0003e80000100800 */
[----:B------:R-:W3:Y:S01]  /*8b90*/  LDL.LU R53, [R1+0x1e8] ;  /* 0x0001e80001357983 */ /* 0x000ee20000300800 */
[----:B------:R-:W-:-:S03]  /*8ba0*/  SHF.R.S32.HI R26, RZ, 0x1f, R54 ;  /* 0x0000001fff1a7819 */ /* 0x000fc60000011436 */
[----:B------:R-:W-:Y:S01]  /*8bb0*/  STL [R1+0x394], R5 ;  /* 0x0003940501007387 */ /* 0x000fe20000100800 */
[----:B-1----:R-:W-:Y:S01]  /*8bc0*/  IMAD.X R239, R25, 0x1, R2, P6 ;  /* 0x0000000119ef7824 */ /* 0x002fe200030e0602 */
[----:B----4-:R-:W-:-:S05]  /*8bd0*/  IADD3 R240, P3, R4, R55, RZ ;  /* 0x0000003704f07210 */ /* 0x010fca0007f7e0ff */
[----:B------:R1:W-:Y:S04]  /*8be0*/  STL [R1+0x480], R240 ;  /* 0x000480f001007387 */ /* 0x0003e80000100800 */
[----:B------:R-:W4:Y:S01]  /*8bf0*/  LDL.LU R54, [R1+0x1ec] ;  /* 0x0001ec0001367983 */ /* 0x000f220000300800 */
[C---:B------:R-:W-:Y:S01]  /*8c00*/  IMAD.X R238, R27.reuse, 0x1, R2, P0 ;  /* 0x000000011bee7824 */ /* 0x040fe200000e0602 */
[----:B------:R-:W-:Y:S02]  /*8c10*/  SHF.R.S32.HI R24, RZ, 0x1f, R55 ;  /* 0x0000001fff187819 */ /* 0x000fe40000011437 */
[----:B------:R-:W-:Y:S01]  /*8c20*/  IADD3 R241, P0, R6, R55, RZ ;  /* 0x0000003706f17210 */ /* 0x000fe20007f1e0ff */
[----:B-1----:R-:W-:Y:S01]  /*8c30*/  IMAD.X R240, R27, 0x1, R26, P5 ;  /* 0x000000011bf07824 */ /* 0x002fe200028e061a */
[----:B--2---:R-:W-:-:S02]  /*8c40*/  IADD3 R242, P6, R4, R56, RZ ;  /* 0x0000003804f27210 */ /* 0x004fc40007fde0ff */
[----:B------:R-:W-:-:S03]  /*8c50*/  IADD3 R243, P5, R6, R56, RZ ;  /* 0x0000003806f37210 */ /* 0x000fc60007fbe0ff */
[----:B------:R1:W-:Y:S04]  /*8c60*/  STL [R1+0x47c], R242 ;  /* 0x00047cf201007387 */ /* 0x0003e80000100800 */
[----:B------:R-:W2:Y:S01]  /*8c70*/  LDL.LU R55, [R1+0x1f0] ;  /* 0x0001f00001377983 */ /* 0x000ea20000300800 */
[----:B-1----:R-:W-:-:S03]  /*8c80*/  IMAD.X R242, R25, 0x1, R26, P4 ;  /* 0x0000000119f27824 */ /* 0x002fc600020e061a */
[----:B------:R1:W-:Y:S01]  /*8c90*/  STL [R1+0x478], R243 ;  /* 0x000478f301007387 */ /* 0x0003e20000100800 */
[----:B------:R-:W-:Y:S02]  /*8ca0*/  IADD3 R244, P4, R4, R57, RZ ;  /* 0x0000003904f47210 */ /* 0x000fe40007f9e0ff */
[----:B------:R-:W-:-:S03]  /*8cb0*/  SHF.R.S32.HI R28, RZ, 0x1f, R56 ;  /* 0x0000001fff1c7819 */ /* 0x000fc60000011438 */
[----:B------:R1:W-:Y:S04]  /*8cc0*/  STL [R1+0x474], R244 ;  /* 0x000474f401007387 */ /* 0x0003e80000100800 */
[----:B------:R-:W2:Y:S01]  /*8cd0*/  LDL.LU R56, [R1+0x1f4] ;  /* 0x0001f40001387983 */ /* 0x000ea20000300800 */
[--C-:B-1----:R-:W-:Y:S01]  /*8ce0*/  IMAD.X R243, R27, 0x1, R24.reuse, P3 ;  /* 0x000000011bf37824 */ /* 0x102fe200018e0618 */
[----:B------:R-:W-:Y:S02]  /*8cf0*/  SHF.R.S32.HI R2, RZ, 0x1f, R57 ;  /* 0x0000001fff027819 */ /* 0x000fe40000011439 */
[----:B------:R-:W-:Y:S02]  /*8d00*/  IADD3 R245, P3, R6, R57, RZ ;  /* 0x0000003906f57210 */ /* 0x000fe40007f7e0ff */
[----:B------:R-:W2:Y:S01]  /*8d10*/  LDL.LU R57, [R1+0x1f8] ;  /* 0x0001f80001397983 */ /* 0x000ea20000300800 */
[----:B------:R-:W-:-:S03]  /*8d20*/  IMAD.X R244, R25, 0x1, R24, P0 ;  /* 0x0000000119f47824 */ /* 0x000fc600000e0618 */
        /* <DEDUP_REMOVED lines=8> */
[----:B------:R1:W-:Y:S02]  /*8db0*/  STL [R1+0x468], R247 ;  /* 0x000468f701007387 */ /* 0x0003e40000100800 */
[----:B-1----:R-:W-:Y:S02]  /*8dc0*/  IADD3.X R247, R27, R2, RZ, P4, !PT ;  /* 0x000000021bf77210 */ /* 0x002fe400027fe4ff */
[----:B---3--:R-:W-:-:S05]  /*8dd0*/  IADD3 R248, P5, R4, R53, RZ ;  /* 0x0000003504f87210 */ /* 0x008fca0007fbe0ff */
[----:B------:R1:W-:Y:S04]  /*8de0*/  STL [R1+0x464], R248 ;  /* 0x000464f801007387 */ /* 0x0003e80000100800 */
[----:B------:R-:W3:Y:S01]  /*8df0*/  LDL.LU R52, [R1+0x200] ;  /* 0x0002000001347983 */ /* 0x000ee20000300800 */
[----:B------:R-:W-:Y:S02]  /*8e00*/  IADD3 R249, P4, R6, R53, RZ ;  /* 0x0000003506f97210 */ /* 0x000fe40007f9e0ff */
[----:B------:R-:W-:-:S03]  /*8e10*/  SHF.R.S32.HI R24, RZ, 0x1f, R53 ;  /* 0x0000001fff187819 */ /* 0x000fc60000011435 */
[----:B------:R4:W-:Y:S04]  /*8e20*/  STL [R1+0x460], R249 ;  /* 0x000460f901007387 */ /* 0x0009e80000100800 */
[----:B------:R-:W3:Y:S01]  /*8e30*/  LDL.LU R53, [R1+0x204] ;  /* 0x0002040001357983 */ /* 0x000ee20000300800 */
[----:B-1----:R-:W-:Y:S02]  /*8e40*/  IMAD.X R248, R25, 0x1, R2, P3 ;  /* 0x0000000119f87824 */ /* 0x002fe400018e0602 */
[C---:B----4-:R-:W-:Y:S01]  /*8e50*/  IMAD.X R249, R27.reuse, 0x1, R26, P0 ;  /* 0x000000011bf97824 */ /* 0x050fe200000e061a */
[----:B------:R-:W-:Y:S01]  /*8e60*/  IADD3 R251, P0, R6, R54, RZ ;  /* 0x0000003606fb7210 */ /* 0x000fe20007f1e0ff */
[----:B------:R-:W-:Y:S01]  /*8e70*/  IMAD.X R5, R27, 0x1, R24, P5 ;  /* 0x000000011b057824 */ /* 0x000fe200028e0618 */
[----:B------:R-:W-:-:S02]  /*8e80*/  SHF.R.S32.HI R28, RZ, 0x1f, R54 ;  /* 0x0000001fff1c7819 */ /* 0x000fc40000011436 */
[----:B------:R-:W-:Y:S01]  /*8e90*/  IADD3 R250, P3, R4, R54, RZ ;  /* 0x0000003604fa7210 */ /* 0x000fe20007f7e0ff */
[----:B------:R1:W-:Y:S04]  /*8ea0*/  STL [R1+0x45c], R251 ;  /* 0x00045cfb01007387 */ /* 0x0003e80000100800 */
[----:B------:R-:W4:Y:S04]  /*8eb0*/  LDL.LU R54, [R1+0x208] ;  /* 0x0002080001367983 */ /* 0x000f280000300800 */
[----:B------:R1:W-:Y:S02]  /*8ec0*/  STL [R1+0x398], R5 ;  /* 0x0003980501007387 */ /* 0x0003e40000100800 */
[----:B-1----:R-:W-:-:S02]  /*8ed0*/  IMAD.X R251, R25, 0x1, R26, P6 ;  /* 0x0000000119fb7824 */ /* 0x002fc400030e061a */
[----:B------:R-:W-:Y:S01]  /*8ee0*/  IMAD.X R5, R25, 0x1, R24, P4 ;  /* 0x0000000119057824 */ /* 0x000fe200020e0618 */
[----:B--2---:R-:W-:Y:S02]  /*8ef0*/  IADD3 R10, P5, R6, R55, RZ ;  /* 0x00000037060a7210 */ /* 0x004fe40007fbe0ff */
[----:B------:R-:W-:-:S03]  /*8f00*/  SHF.R.S32.HI R2, RZ, 0x1f, R55 ;  /* 0x0000001fff027819 */ /* 0x000fc60000011437 */
[----:B------:R1:W-:Y:S01]  /*8f10*/  STL [R1+0x100], R10 ;  /* 0x0001000a01007387 */ /* 0x0003e20000100800 */
[----:B------:R-:W-:-:S03]  /*8f20*/  IADD3 R252, P6, R4, R55, RZ ;  /* 0x0000003704fc7210 */ /* 0x000fc60007fde0ff */
[----:B------:R-:W2:Y:S04]  /*8f30*/  LDL.LU R55, [R1+0x20c] ;  /* 0x00020c0001377983 */ /* 0x000ea80000300800 */
[----:B------:R1:W-:Y:S02]  /*8f40*/  STL [R1+0x39c], R5 ;  /* 0x00039c0501007387 */ /* 0x0003e40000100800 */
[----:B-1----:R-:W-:Y:S01]  /*8f50*/  IADD3 R10, P4, R4, R56, RZ ;  /* 0x00000038040a7210 */ /* 0x002fe20007f9e0ff */
[----:B------:R-:W-:-:S04]  /*8f60*/  IMAD.X R5, R27, 0x1, R28, P3 ;  /* 0x000000011b057824 */ /* 0x000fc800018e061c */
[----:B------:R1:W-:Y:S01]  /*8f70*/  STL [R1+0x104], R10 ;  /* 0x0001040a01007387 */ /* 0x0003e20000100800 */
[----:B------:R-:W-:-:S03]  /*8f80*/  SHF.R.S32.HI R26, RZ, 0x1f, R56 ;  /* 0x0000001fff1a7819 */ /* 0x000fc60000011438 */
[----:B------:R1:W-:Y:S02]  /*8f90*/  STL [R1+0x3a0], R5 ;  /* 0x0003a00501007387 */ /* 0x0003e40000100800 */
[----:B-1----:R-:W-:-:S05]  /*8fa0*/  IADD3 R10, P3, R6, R56, RZ ;  /* 0x00000038060a7210 */ /* 0x002fca0007f7e0ff */
[----:B------:R1:W-:Y:S04]  /*8fb0*/  STL [R1+0x34c], R10 ;  /* 0x00034c0a01007387 */ /* 0x0003e80000100800 */
[----:B------:R-:W2:Y:S01]  /*8fc0*/  LDL.LU R56, [R1+0x210] ;  /* 0x0002100001387983 */ /* 0x000ea20000300800 */
[----:B------:R-:W-:Y:S01]  /*8fd0*/  IMAD.X R5, R25, 0x1, R28, P0 ;  /* 0x0000000119057824 */ /* 0x000fe200000e061c */
[----:B------:R-:W-:Y:S02]  /*8fe0*/  IADD3 R11, P0, R4, R57, RZ ;  /* 0x00000039040b7210 */ /* 0x000fe40007f1e0ff */
[----:B------:R-:W-:Y:S02]  /*8ff0*/  SHF.R.S32.HI R24, RZ, 0x1f, R57 ;  /* 0x0000001fff187819 */ /* 0x000fe40000011439 */
[----:B------:R1:W-:Y:S02]  /*9000*/  STL [R1+0x3a4], R5 ;  /* 0x0003a40501007387 */ /* 0x0003e40000100800 */
[----:B-1----:R-:W-:-:S02]  /*9010*/  IMAD.X R10, R27, 0x1, R2, P6 ;  /* 0x000000011b0a7824 */ /* 0x002fc400030e0602 */
[----:B------:R-:W-:Y:S01]  /*9020*/  STL [R1+0x350], R11 ;  /* 0x0003500b01007387 */ /* 0x000fe20000100800 */
[----:B------:R-:W-:-:S03]  /*9030*/  IADD3 R5, P6, R6, R57, RZ ;  /* 0x0000003906057210 */ /* 0x000fc60007fde0ff */
[----:B------:R-:W2:Y:S04]  /*9040*/  LDL.LU R57, [R1+0x214] ;  /* 0x0002140001397983 */ /* 0x000ea80000300800 */
[----:B------:R-:W-:Y:S04]  /*9050*/  STL [R1+0x3a8], R10 ;  /* 0x0003a80a01007387 */ /* 0x000fe80000100800 */
[----:B------:R1:W-:Y:S01]  /*9060*/  STL [R1+0x35c], R5 ;  /* 0x00035c0501007387 */ /* 0x0003e20000100800 */
[----:B------:R-:W-:Y:S02]  /*9070*/  SHF.R.S32.HI R28, RZ, 0x1f, R58 ;  /* 0x0000001fff1c7819 */ /* 0x000fe4000001143a */
[----:B-1----:R-:W-:-:S02]  /*9080*/  IADD3.X R5, R25, R2, RZ, P5, !PT ;  /* 0x0000000219057210 */ /* 0x002fc40002ffe4ff */
[-C--:B------:R-:W-:Y:S01]  /*9090*/  IADD3 R10, P5, R4, R58.reuse, RZ ;  /* 0x0000003a040a7210 */ /* 0x080fe20007fbe0ff */
[--C-:B------:R-:W-:Y:S02]  /*90a0*/  IMAD.X R2, R27, 0x1, R26.reuse, P4 ;  /* 0x000000011b027824 */ /* 0x100fe400020e061a */
[----:B------:R1:W-:Y:S04]  /*90b0*/  STL [R1+0x3b0], R5 ;  /* 0x0003b00501007387 */ /* 0x0003e80000100800 */
[----:B------:R1:W-:Y:S02]  /*90c0*/  STL [R1+0x360], R10 ;  /* 0x0003600a01007387 */ /* 0x0003e40000100800 */
[----:B-1----:R-:W-:Y:S02]  /*90d0*/  IADD3 R5, P4, R6, R58, RZ ;  /* 0x0000003a06057210 */ /* 0x002fe40007f9e0ff */
[----:B------:R-:W2:Y:S01]  /*90e0*/  LDL.LU R58, [R1+0x218] ;  /* 0x00021800013a7983 */ /* 0x000ea20000300800 */
[----:B------:R-:W-:-:S03]  /*90f0*/  IMAD.X R10, R25, 0x1, R26, P3 ;  /* 0x00000001190a7824 */ /* 0x000fc600018e061a */
[----:B------:R-:W-:Y:S04]  /*9100*/  STL [R1+0x3b4], R2 ;  /* 0x0003b40201007387 */ /* 0x000fe80000100800 */
[----:B------:R1:W-:Y:S04]  /*9110*/  STL [R1+0x364], R5 ;  /* 0x0003640501007387 */ /* 0x0003e80000100800 */
[----:B------:R3:W-:Y:S01]  /*9120*/  STL [R1+0x3b8], R10 ;  /* 0x0003b80a01007387 */ /* 0x0007e20000100800 */
[----:B-1----:R-:W-:Y:S01]  /*9130*/  IMAD.X R5, R27, 0x1, R24, P0 ;  /* 0x000000011b057824 */ /* 0x002fe200000e0618 */
[----:B---3--:R-:W-:-:S02]  /*9140*/  IADD3 R11, P3, R4, R52, RZ ;  /* 0x00000034040b7210 */ /* 0x008fc40007f7e0ff */
[----:B------:R-:W-:-:S03]  /*9150*/  IADD3 R10, P0, R6, R52, RZ ;  /* 0x00000034060a7210 */ /* 0x000fc60007f1e0ff */
[----:B------:R-:W-:Y:S04]  /*9160*/  STL [R1+0x368], R11 ;  /* 0x0003680b01007387 */ /* 0x000fe80000100800 */
[----:B------:R1:W-:Y:S04]  /*9170*/  STL [R1+0x3bc], R5 ;  /* 0x0003bc0501007387 */ /* 0x0003e80000100800 */
[----:B------:R3:W-:Y:S01]  /*9180*/  STL [R1+0x36c], R10 ;  /* 0x00036c0a01007387 */ /* 0x0007e20000100800 */
[----:B-1----:R-:W-:Y:S01]  /*9190*/  IMAD.X R5, R25, 0x1, R24, P6 ;  /* 0x0000000119057824 */ /* 0x002fe200030e0618 */
[----:B------:R-:W-:Y:S01]  /*91a0*/  IADD3 R11, P6, R4, R53, RZ ;  /* 0x00000035040b7210 */ /* 0x000fe20007fde0ff */
[----:B---3--:R-:W-:-:S03]  /*91b0*/  IMAD.X R10, R27, 0x1, R28, P5 ;  /* 0x000000011b0a7824 */ /* 0x008fc600028e061c */
[----:B------:R1:W-:Y:S01]  /*91c0*/  STL [R1+0x3c0], R5 ;  /* 0x0003c00501007387 */ /* 0x0003e20000100800 */
[----:B------:R-:W-:-:S03]  /*91d0*/  SHF.R.S32.HI R2, RZ, 0x1f, R52 ;  /* 0x0000001fff027819 */ /* 0x000fc60000011434 */
[----:B------:R-:W-:Y:S01]  /*91e0*/  STL [R1+0x370], R11 ;  /* 0x0003700b01007387 */ /* 0x000fe20000100800 */
[----:B-1----:R-:W-:-:S03]  /*91f0*/  IADD3 R5, P5, R6, R53, RZ ;  /* 0x0000003506057210 */ /* 0x002fc60007fbe0ff */
[----:B------:R1:W-:Y:S04]  /*9200*/  STL [R1+0x3c4], R10 ;  /* 0x0003c40a01007387 */ /* 0x0003e80000100800 */
[----:B------:R3:W-:Y:S01]  /*9210*/  STL [R1+0x374], R5 ;  /* 0x0003740501007387 */ /* 0x0007e20000100800 */
[----:B-1----:R-:W-:Y:S01]  /*9220*/  IMAD.X R10, R25, 0x1, R28, P4 ;  /* 0x00000001190a7824 */ /* 0x002fe200020e061c */
[----:B----4-:R-:W-:Y:S01]  /*9230*/  IADD3 R11, P4, R4, R54, RZ ;  /* 0x00000036040b7210 */ /* 0x010fe20007f9e0ff */
[----:B---3--:R-:W-:-:S03]  /*9240*/  IMAD.X R5, R27, 0x1, R2, P3 ;  /* 0x000000011b057824 */ /* 0x008fc600018e0602 */
[----:B------:R1:W-:Y:S01]  /*9250*/  STL [R1+0x3c8], R10 ;  /* 0x0003c80a01007387 */ /* 0x0003e20000100800 */
[----:B------:R-:W-:-:S03]  /*9260*/  SHF.R.S32.HI R26, RZ, 0x1f, R53 ;  /* 0x0000001fff1a7819 */ /* 0x000fc60000011435 */
[----:B------:R-:W-:Y:S04]  /*9270*/  STL [R1+0x378], R11 ;  /* 0x0003780b01007387 */ /* 0x000fe80000100800 */
[----:B------:R3:W-:Y:S01]  /*9280*/  STL [R1+0x3cc], R5 ;  /* 0x0003cc0501007387 */ /* 0x0007e20000100800 */
[----:B-1----:R-:W-:-:S05]  /*9290*/  IADD3 R10, P3, R6, R54, RZ ;  /* 0x00000036060a7210 */ /* 0x002fca0007f7e0ff */
[----:B------:R1:W-:Y:S01]  /*92a0*/  STL [R1+0x37c], R10 ;  /* 0x00037c0a01007387 */ /* 0x0003e20000100800 */
[----:B---3--:R-:W-:Y:S01]  /*92b0*/  IMAD.X R5, R25, 0x1, R2, P0 ;  /* 0x0000000119057824 */ /* 0x008fe200000e0602 */
[----:B------:R-:W-:-:S04]  /*92c0*/  SHF.R.S32.HI R24, RZ, 0x1f, R54 ;  /* 0x0000001fff187819 */ /* 0x000fc80000011436 */
[----:B------:R3:W-:Y:S01]  /*92d0*/  STL [R1+0x3d0], R5 ;  /* 0x0003d00501007387 */ /* 0x0007e20000100800 */
[C---:B-1----:R-:W-:Y:S01]  /*92e0*/  IADD3.X R10, R27.reuse, R26, RZ, P6, !PT ;  /* 0x0000001a1b0a7210 */ /* 0x042fe200037fe4ff */
[----:B------:R-:W-:Y:S01]  /*92f0*/  IMAD.X R15, R27, 0x1, R0, P2 ;  /* 0x000000011b0f7824 */ /* 0x000fe200010e0600 */
[-C--:B--2---:R-:W-:Y:S02]  /*9300*/  IADD3 R2, P0, R4, R55.reuse, RZ ;  /* 0x0000003704027210 */ /* 0x084fe40007f1e0ff */
[----:B---3--:R-:W-:-:S03]  /*9310*/  IADD3 R5, P6, R6, R55, RZ ;  /* 0x0000003706057210 */ /* 0x008fc60007fde0ff */
[----:B------:R-:W-:Y:S04]  /*9320*/  STL [R1+0x380], R2 ;  /* 0x0003800201007387 */ /* 0x000fe80000100800 */
[----:B------:R1:W-:Y:S04]  /*9330*/  STL [R1+0x3d4], R10 ;  /* 0x0003d40a01007387 */ /* 0x0003e80000100800 */
[----:B------:R2:W-:Y:S01]  /*9340*/  STL [R1+0x384], R5 ;  /* 0x0003840501007387 */ /* 0x0005e20000100800 */
[----:B-1----:R-:W-:Y:S02]  /*9350*/  IMAD.X R10, R25, 0x1, R26, P5 ;  /* 0x00000001190a7824 */ /* 0x002fe400028e061a */
[----:B--2---:R-:W-:-:S03]  /*9360*/  IMAD.X R5, R27, 0x1, R24, P4 ;  /* 0x000000011b057824 */ /* 0x004fc600020e0618 */
[----:B------:R1:W-:Y:S01]  /*9370*/  STL [R1+0x3d8], R10 ;  /* 0x0003d80a01007387 */ /* 0x0003e20000100800 */
[----:B------:R-:W-:Y:S02]  /*9380*/  SHF.R.S32.HI R28, RZ, 0x1f, R55 ;  /* 0x0000001fff1c7819 */ /* 0x000fe40000011437 */
[-C--:B------:R-:W-:Y:S02]  /*9390*/  IADD3 R11, P5, R4, R56.reuse, RZ ;  /* 0x00000038040b7210 */ /* 0x080fe40007fbe0ff */
[----:B-1----:R-:W-:-:S03]  /*93a0*/  IADD3 R10, P4, R6, R56, RZ ;  /* 0x00000038060a7210 */ /* 0x002fc60007f9e0ff */
[----:B------:R-:W-:Y:S04]  /*93b0*/  STL [R1+0x388], R11 ;  /* 0x0003880b01007387 */ /* 0x000fe80000100800 */
[----:B------:R1:W-:Y:S01]  /*93c0*/  STL [R1+0x3dc], R5 ;  /* 0x0003dc0501007387 */ /* 0x0003e20000100800 */
[----:B------:R-:W-:-:S03]  /*93d0*/  SHF.R.S32.HI R2, RZ, 0x1f, R56 ;  /* 0x0000001fff027819 */ /* 0x000fc60000011438 */
[----:B------:R2:W-:Y:S01]  /*93e0*/  STL [R1+0x38c], R10 ;  /* 0x00038c0a01007387 */ /* 0x0005e20000100800 */
[----:B-1----:R-:W-:Y:S02]  /*93f0*/  IMAD.X R5, R25, 0x1, R24, P3 ;  /* 0x0000000119057824 */ /* 0x002fe400018e0618 */
[----:B--2---:R-:W-:-:S03]  /*9400*/  IMAD.X R10, R27, 0x1, R28, P0 ;  /* 0x000000011b0a7824 */ /* 0x004fc600000e061c */
[----:B------:R1:W-:Y:S04]  /*9410*/  STL [R1+0x3e0], R5 ;  /* 0x0003e00501007387 */ /* 0x0003e80000100800 */
[----:B------:R2:W-:Y:S01]  /*9420*/  STL [R1+0x3e4], R10 ;  /* 0x0003e40a01007387 */ /* 0x0005e20000100800 */
[----:B-1----:R-:W-:Y:S01]  /*9430*/  IADD3 R5, P0, R6, R57, RZ ;  /* 0x0000003906057210 */ /* 0x002fe20007f1e0ff */
[----:B--2---:R-:W-:-:S04]  /*9440*/  IMAD.X R10, R25, 0x1, R28, P6 ;  /* 0x00000001190a7824 */ /* 0x004fc800030e061c */
[----:B------:R1:W-:Y:S01]  /*9450*/  STL [R1+0x390], R5 ;  /* 0x0003900501007387 */ /* 0x0003e20000100800 */
[----:B------:R-:W-:-:S03]  /*9460*/  IADD3 R12, P3, R4, R57, RZ ;  /* 0x00000039040c7210 */ /* 0x000fc60007f7e0ff */
[----:B------:R-:W-:Y:S01]  /*9470*/  STL [R1+0x3e8], R10 ;  /* 0x0003e80a01007387 */ /* 0x000fe20000100800 */
[--C-:B-1----:R-:W-:Y:S02]  /*9480*/  IMAD.X R5, R27, 0x1, R2.reuse, P5 ;  /* 0x000000011b057824 */ /* 0x102fe400028e0602 */
[----:B------:R-:W-:-:S03]  /*9490*/  IMAD.X R2, R25, 0x1, R2, P4 ;  /* 0x0000000119027824 */ /* 0x000fc600020e0602 */
[----:B------:R1:W-:Y:S01]  /*94a0*/  STL [R1+0x3ec], R5 ;  /* 0x0003ec0501007387 */ /* 0x0003e20000100800 */
[C---:B------:R-:W-:Y:S01]  /*94b0*/  IADD3 R19, P6, R4.reuse, R58, RZ ;  /* 0x0000003a04137210 */ /* 0x040fe20007fde0ff */
[----:B------:R-:W-:Y:S01]  /*94c0*/  IMAD.X R11, R25, 0x1, R0, P1 ;  /* 0x00000001190b7824 */ /* 0x000fe200008e0600 */
[----:B------:R-:W-:Y:S02]  /*94d0*/  SHF.L.U64.HI R4, R4, 0x2, R27 ;  /* 0x0000000204047819 */ /* 0x000fe4000001021b */
[----:B------:R-:W-:Y:S02]  /*94e0*/  SHF.L.U64.HI R0, R6, 0x2, R25 ;  /* 0x0000000206007819 */ /* 0x000fe40000010219 */
[----:B-1----:R-:W-:-:S05]  /*94f0*/  LEA R5, P4, R13, R8, 0x4 ;  /* 0x000000080d057211 */ /* 0x002fca00078820ff */
[----:B------:R-:W-:Y:S04]  /*9500*/  STL [R1+0x454], R5 ;  /* 0x0004540501007387 */ /* 0x000fe80000100800 */
[----:B------:R-:W-:Y:S04]  /*9510*/  STL [R1+0x3f0], R2 ;  /* 0x0003f00201007387 */ /* 0x000fe80000100800 */
[----:B------:R-:W-:Y:S04]  /*9520*/  STL [R1+0x358], R4 ;  /* 0x0003580401007387 */ /* 0x000fe80000100800 */
[----:B------:R-:W-:Y:S04]  /*9530*/  STL [R1+0x354], R0 ;  /* 0x0003540001007387 */ /* 0x000fe80000100800 */
[----:B------:R-:W-:Y:S04]  /*9540*/  STL [R1], RZ ;  /* 0x000000ff01007387 */ /* 0x000fe80000100800 */
[----:B------:R-:W-:Y:S04]  /*9550*/  STL [R1+0x4], RZ ;  /* 0x000004ff01007387 */ /* 0x000fe80000100800 */
        /* <DEDUP_REMOVED lines=53> */
[----:B------:R-:W-:Y:S01]  /*98b0*/  STL [R1+0xdc], RZ ;  /* 0x0000dcff01007387 */ /* 0x000fe20000100800 */
[----:B------:R-:W-:-:S03]  /*98c0*/  SHF.L.U64.HI R20, R17, 0x2, R20 ;  /* 0x0000000211147819 */ /* 0x000fc60000010214 */
        /* <DEDUP_REMOVED lines=8> */
[----:B------:R1:W-:Y:S04]  /*9950*/  STL [R1+0x348], R20 ;  /* 0x0003481401007387 */ /* 0x0003e80000100800 */
[----:B-1----:R-:W2:Y:S01]  /*9960*/  LDL.LU R20, [R1+0x54c] ;  /* 0x00054c0001147983 */ /* 0x002ea20000300800 */
[----:B------:R-:W-:-:S05]  /*9970*/  IMAD.SHL.U32 R17, R17, 0x4, RZ ;  /* 0x0000000411117824 */ /* 0x000fca00078e00ff */
[----:B------:R2:W-:Y:S02]  /*9980*/  STL [R1+0x344], R17 ;  /* 0x0003441101007387 */ /* 0x0005e40000100800 */
[C---:B--2---:R-:W-:Y:S02]  /*9990*/  SHF.L.U64.HI R17, R20.reuse, 0x2, R23 ;  /* 0x0000000214117819 */ /* 0x044fe40000010217 */
[----:B------:R-:W2:Y:S04]  /*99a0*/  LDL.LU R23, [R1+0x548] ;  /* 0x0005480001177983 */ /* 0x000ea80000300800 */
[----:B------:R1:W-:Y:S02]  /*99b0*/  STL [R1+0x340], R17 ;  /* 0x0003401101007387 */ /* 0x0003e40000100800 */
[----:B-1----:R-:W-:Y:S01]  /*99c0*/  IMAD.SHL.U32 R17, R20, 0x4, RZ ;  /* 0x0000000414117824 */ /* 0x002fe200078e00ff */
[----:B------:R-:W-:-:S02]  /*99d0*/  SHF.L.U64.HI R20, R21, 0x2, R59 ;  /* 0x0000000215147819 */ /* 0x000fc4000001023b */
[----:B------:R-:W3:Y:S04]  /*99e0*/  LDL.LU R59, [R1+0x544] ;  /* 0x00054400013b7983 */ /* 0x000ee80000300800 */
[----:B------:R1:W-:Y:S04]  /*99f0*/  STL [R1+0x33c], R17 ;  /* 0x00033c1101007387 */ /* 0x0003e80000100800 */
[----:B------:R-:W-:Y:S01]  /*9a00*/  STL [R1+0x338], R20 ;  /* 0x0003381401007387 */ /* 0x000fe20000100800 */
[----:B-1----:R-:W-:Y:S01]  /*9a10*/  IMAD.SHL.U32 R17, R21, 0x4, RZ ;  /* 0x0000000415117824 */ /* 0x002fe200078e00ff */
[----:B------:R-:W-:-:S02]  /*9a20*/  SHF.L.U64.HI R21, R22, 0x2, R60 ;  /* 0x0000000216157819 */ /* 0x000fc4000001023c */
[----:B------:R-:W4:Y:S04]  /*9a30*/  LDL.LU R60, [R1+0x540] ;  /* 0x00054000013c7983 */ /* 0x000f280000300800 */
[----:B------:R1:W-:Y:S04]  /*9a40*/  STL [R1+0x334], R17 ;  /* 0x0003341101007387 */ /* 0x0003e80000100800 */
[----:B------:R3:W-:Y:S01]  /*9a50*/  STL [R1+0x330], R21 ;  /* 0x0003301501007387 */ /* 0x0007e20000100800 */
[----:B-1----:R-:W-:Y:S02]  /*9a60*/  SHF.L.U32 R17, R22, 0x2, RZ ;  /* 0x0000000216117819 */ /* 0x002fe400000006ff */
[----:B--2---:R-:W-:-:S02]  /*9a70*/  SHF.L.U64.HI R20, R23, 0x2, R61 ;  /* 0x0000000217147819 */ /* 0x004fc4000001023d */
[----:B------:R-:W2:Y:S04]  /*9a80*/  LDL.LU R61, [R1+0x53c] ;  /* 0x00053c00013d7983 */ /* 0x000ea80000300800 */
[----:B------:R1:W-:Y:S04]  /*9a90*/  STL [R1+0x32c], R17 ;  /* 0x00032c1101007387 */ /* 0x0003e80000100800 */
[----:B------:R4:W-:Y:S01]  /*9aa0*/  STL [R1+0x328], R20 ;  /* 0x0003281401007387 */ /* 0x0009e20000100800 */
[----:B---3--:R-:W-:-:S03]  /*9ab0*/  SHF.L.U64.HI R21, R59, 0x2, R62 ;  /* 0x000000023b157819 */ /* 0x008fc6000001023e */
[----:B------:R-:W3:Y:S01]  /*9ac0*/  LDL.LU R62, [R1+0x538] ;  /* 0x00053800013e7983 */ /* 0x000ee20000300800 */
[----:B-1----:R-:W-:-:S05]  /*9ad0*/  IMAD.SHL.U32 R17, R23, 0x4, RZ ;  /* 0x0000000417117824 */ /* 0x002fca00078e00ff */
[----:B------:R1:W-:Y:S04]  /*9ae0*/  STL [R1+0x324], R17 ;  /* 0x0003241101007387 */ /* 0x0003e80000100800 */
[----:B------:R-:W-:Y:S01]  /*9af0*/  STL [R1+0x320], R21 ;  /* 0x0003201501007387 */ /* 0x000fe20000100800 */
[----:B----4-:R-:W-:-:S03]  /*9b00*/  SHF.L.U64.HI R20, R60, 0x2, R63 ;  /* 0x000000023c147819 */ /* 0x010fc6000001023f */
[----:B------:R-:W4:Y:S01]  /*9b10*/  LDL.LU R63, [R1+0x534] ;  /* 0x00053400013f7983 */ /* 0x000f220000300800 */
[----:B-1----:R-:W-:-:S05]  /*9b20*/  IMAD.SHL.U32 R17, R59, 0x4, RZ ;  /* 0x000000043b117824 */ /* 0x002fca00078e00ff */
[----:B------:R1:W-:Y:S04]  /*9b30*/  STL [R1+0x31c], R17 ;  /* 0x00031c1101007387 */ /* 0x0003e80000100800 */
[----:B------:R3:W-:Y:S01]  /*9b40*/  STL [R1+0x318], R20 ;  /* 0x0003181401007387 */ /* 0x0007e20000100800 */
[----:B-1----:R-:W-:Y:S01]  /*9b50*/  IMAD.SHL.U32 R17, R60, 0x4, RZ ;  /* 0x000000043c117824 */ /* 0x002fe200078e00ff */
[----:B--2---:R-:W-:Y:S02]  /*9b60*/  SHF.L.U64.HI R21, R61, 0x2, R64 ;  /* 0x000000023d157819 */ /* 0x004fe40000010240 */
        /* <DEDUP_REMOVED lines=28> */
[----:B-1----:R-:W-:Y:S02]  /*9d30*/  SHF.L.U32 R17, R66, 0x2, RZ ;  /* 0x0000000242117819 */ /* 0x002fe400000006ff */
[C---:B--2---:R-:W-:Y:S02]  /*9d40*/  SHF.L.U64.HI R21, R67.reuse, 0x2, R71 ;  /* 0x0000000243157819 */ /* 0x044fe40000010247 */
[----:B------:R-:W2:Y:S01]  /*9d50*/  LDL.LU R71, [R1+0x518] ;  /* 0x0005180001477983 */ /* 0x000ea20000300800 */
[----:B------:R-:W-:-:S03]  /*9d60*/  IMAD.SHL.U32 R20, R67, 0x4, RZ ;  /* 0x0000000443147824 */ /* 0x000fc600078e00ff */
[----:B------:R3:W-:Y:S04]  /*9d70*/  STL [R1+0x2e4], R17 ;  /* 0x0002e41101007387 */ /* 0x0007e80000100800 */
[----:B------:R-:W-:Y:S01]  /*9d80*/  STL [R1+0x2e0], R21 ;  /* 0x0002e01501007387 */ /* 0x000fe20000100800 */
[----:B---3--:R-:W-:-:S03]  /*9d90*/  SHF.L.U64.HI R17, R68, 0x2, R70 ;  /* 0x0000000244117819 */ /* 0x008fc60000010246 */
[----:B------:R-:W3:Y:S04]  /*9da0*/  LDL.LU R70, [R1+0x514] ;  /* 0x0005140001467983 */ /* 0x000ee80000300800 */
[----:B------:R1:W-:Y:S04]  /*9db0*/  STL [R1+0x2dc], R20 ;  /* 0x0002dc1401007387 */ /* 0x0003e80000100800 */
[----:B------:R-:W3:Y:S01]  /*9dc0*/  LDL.LU R22, [R1+0x178] ;  /* 0x0001780001167983 */ /* 0x000ee20000300800 */
[----:B-1----:R-:W-:-:S03]  /*9dd0*/  IMAD.SHL.U32 R20, R68, 0x4, RZ ;  /* 0x0000000444147824 */ /* 0x002fc600078e00ff */
[----:B------:R4:W-:Y:S04]  /*9de0*/  STL [R1+0x2d8], R17 ;  /* 0x0002d81101007387 */ /* 0x0009e80000100800 */
[----:B------:R-:W3:Y:S04]  /*9df0*/  LDL.LU R21, [R1+0x17c] ;  /* 0x00017c0001157983 */ /* 0x000ee80000300800 */
[----:B------:R1:W-:Y:S01]  /*9e00*/  STL [R1+0x2d4], R20 ;  /* 0x0002d41401007387 */ /* 0x0003e20000100800 */
[----:B----4-:R-:W-:-:S03]  /*9e10*/  SHF.L.U64.HI R17, R69, 0x2, R72 ;  /* 0x0000000245117819 */ /* 0x010fc60000010248 */
[----:B------:R-:W4:Y:S01]  /*9e20*/  LDL.LU R72, [R1+0x510] ;  /* 0x0005100001487983 */ /* 0x000f220000300800 */
[----:B------:R-:W-:-:S03]  /*9e30*/  IMAD.SHL.U32 R23, R69, 0x4, RZ ;  /* 0x0000000445177824 */ /* 0x000fc600078e00ff */
[----:B-1----:R-:W4:Y:S04]  /*9e40*/  LDL.LU R20, [R1+0x180] ;  /* 0x0001800001147983 */ /* 0x002f280000300800 */
[----:B------:R1:W-:Y:S04]  /*9e50*/  STL [R1+0x2d0], R17 ;  /* 0x0002d01101007387 */ /* 0x0003e80000100800 */
[----:B-1----:R-:W4:Y:S04]  /*9e60*/  LDL.LU R17, [R1+0x184] ;  /* 0x0001840001117983 */ /* 0x002f280000300800 */
[----:B------:R1:W-:Y:S01]  /*9e70*/  STL [R1+0x2cc], R23 ;  /* 0x0002cc1701007387 */ /* 0x0003e20000100800 */
[----:B--2---:R-:W-:-:S02]  /*9e80*/  SHF.L.U64.HI R60, R71, 0x2, R74 ;  /* 0x00000002473c7819 */ /* 0x004fc4000001024a */
[C---:B---3--:R-:W-:Y:S02]  /*9e90*/  SHF.L.U64.HI R59, R70.reuse, 0x2, R73 ;  /* 0x00000002463b7819 */ /* 0x048fe40000010249 */
[----:B------:R-:W2:Y:S01]  /*9ea0*/  LDL.LU R73, [R1+0x50c] ;  /* 0x00050c0001497983 */ /* 0x000ea20000300800 */
[----:B-1----:R-:W-:-:S03]  /*9eb0*/  IMAD.SHL.U32 R23, R70, 0x4, RZ ;  /* 0x0000000446177824 */ /* 0x002fc600078e00ff */
[----:B------:R4:W-:Y:S04]  /*9ec0*/  STL [R1+0x2c8], R59 ;  /* 0x0002c83b01007387 */ /* 0x0009e80000100800 */
[----:B------:R-:W3:Y:S04]  /*9ed0*/  LDL.LU R74, [R1+0x508] ;  /* 0x00050800014a7983 */ /* 0x000ee80000300800 */
        /* <DEDUP_REMOVED lines=10> */
[----:B------:R1:W-:Y:S01]  /*9f80*/  STL [R1+0x2b4], R23 ;  /* 0x0002b41701007387 */ /* 0x0003e20000100800 */
[----:B---3--:R-:W-:-:S03]  /*9f90*/  SHF.L.U64.HI R59, R74, 0x2, R77 ;  /* 0x000000024a3b7819 */ /* 0x008fc6000001024d */
[----:B------:R4:W-:Y:S04]  /*9fa0*/  STL [R1+0x2b0], R60 ;  /* 0x0002b03c01007387 */ /* 0x0009e80000100800 */
        /* <DEDUP_REMOVED lines=38> */
[----:B------:R-:W-:Y:S01]  /*a210*/  STL [R1+0x270], R60 ;  /* 0x0002703c01007387 */ /* 0x000fe20000100800 */
[----:B-1----:R-:W-:-:S05]  /*a220*/  IMAD.SHL.U32 R23, R81, 0x4, RZ ;  /* 0x0000000451177824 */ /* 0x002fca00078e00ff */
[----:B------:R3:W-:Y:S01]  /*a230*/  STL [R1+0x26c], R23 ;  /* 0x00026c1701007387 */ /* 0x0007e20000100800 */
[C---:B--2---:R-:W-:Y:S01]  /*a240*/  SHF.L.U64.HI R59, R82.reuse, 0x2, R22 ;  /* 0x00000002523b7819 */ /* 0x044fe20000010216 */
[----:B------:R-:W-:-:S04]  /*a250*/  IMAD.SHL.U32 R22, R82, 0x4, RZ ;  /* 0x0000000452167824 */ /* 0x000fc800078e00ff */
[----:B------:R-:W-:Y:S01]  /*a260*/  STL [R1+0x268], R59 ;  /* 0x0002683b01007387 */ /* 0x000fe20000100800 */
[C---:B---3--:R-:W-:Y:S01]  /*a270*/  SHF.L.U64.HI R23, R83.reuse, 0x2, R21 ;  /* 0x0000000253177819 */ /* 0x048fe20000010215 */
[----:B------:R-:W-:Y:S02]  /*a280*/  IMAD.SHL.U32 R21, R83, 0x4, RZ ;  /* 0x0000000453157824 */ /* 0x000fe400078e00ff */
[----:B------:R1:W-:Y:S04]  /*a290*/  STL [R1+0x264], R22 ;  /* 0x0002641601007387 */ /* 0x0003e80000100800 */
[----:B------:R-:W-:Y:S04]  /*a2a0*/  STL [R1+0x260], R23 ;  /* 0x0002601701007387 */ /* 0x000fe80000100800 */
[----:B------:R4:W-:Y:S01]  /*a2b0*/  STL [R1+0x25c], R21 ;  /* 0x00025c1501007387 */ /* 0x0009e20000100800 */
[----:B-1----:R-:W-:-:S02]  /*a2c0*/  SHF.L.U64.HI R22, R84, 0x2, R20 ;  /* 0x0000000254167819 */ /* 0x002fc40000010214 */
[----:B------:R-:W-:-:S03]  /*a2d0*/  SHF.L.U32 R20, R84, 0x2, RZ ;  /* 0x0000000254147819 */ /* 0x000fc600000006ff */
[----:B------:R-:W-:Y:S01]  /*a2e0*/  STL [R1+0x258], R22 ;  /* 0x0002581601007387 */ /* 0x000fe20000100800 */
[C---:B----4-:R-:W-:Y:S01]  /*a2f0*/  SHF.L.U64.HI R21, R85.reuse, 0x2, R17 ;  /* 0x0000000255157819 */ /* 0x050fe20000010211 */
[----:B------:R-:W-:Y:S02]  /*a300*/  IMAD.SHL.U32 R17, R85, 0x4, RZ ;  /* 0x0000000455117824 */ /* 0x000fe400078e00ff */
[----:B------:R1:W-:Y:S04]  /*a310*/  STL [R1+0x254], R20 ;  /* 0x0002541401007387 */ /* 0x0003e80000100800 */
[----:B------:R2:W-:Y:S01]  /*a320*/  STL [R1+0x250], R21 ;  /* 0x0002501501007387 */ /* 0x0005e20000100800 */
[----:B-1----:R-:W-:-:S03]  /*a330*/  SHF.L.U64.HI R20, R86, 0x2, R217 ;  /* 0x0000000256147819 */ /* 0x002fc600000102d9 */
[----:B------:R-:W3:Y:S01]  /*a340*/  LDL.LU R217, [R1+0x4dc] ;  /* 0x0004dc0001d97983 */ /* 0x000ee20000300800 */
[----:B--2---:R-:W-:-:S03]  /*a350*/  SHF.L.U64.HI R21, R87, 0x2, R218 ;  /* 0x0000000257157819 */ /* 0x004fc600000102da */
[----:B------:R1:W-:Y:S04]  /*a360*/  STL [R1+0x24c], R17 ;  /* 0x00024c1101007387 */ /* 0x0003e80000100800 */
[----:B------:R2:W-:Y:S04]  /*a370*/  STL [R1+0x248], R20 ;  /* 0x0002481401007387 */ /* 0x0005e80000100800 */
[----:B------:R-:W4:Y:S01]  /*a380*/  LDL.LU R218, [R1+0x4d8] ;  /* 0x0004d80001da7983 */ /* 0x000f220000300800 */
[----:B-1----:R-:W-:-:S05]  /*a390*/  IMAD.SHL.U32 R17, R86, 0x4, RZ ;  /* 0x0000000456117824 */ /* 0x002fca00078e00ff */
[----:B------:R1:W-:Y:S01]  /*a3a0*/  STL [R1+0x244], R17 ;  /* 0x0002441101007387 */ /* 0x0003e20000100800 */
[----:B--2---:R-:W-:-:S03]  /*a3b0*/  SHF.L.U64.HI R20, R216, 0x2, R219 ;  /* 0x00000002d8147819 */ /* 0x004fc600000102db */
[----:B------:R-:W-:Y:S04]  /*a3c0*/  STL [R1+0x240], R21 ;  /* 0x0002401501007387 */ /* 0x000fe80000100800 */
[----:B------:R-:W2:Y:S01]  /*a3d0*/  LDL.LU R219, [R1+0x4d4] ;  /* 0x0004d40001db7983 */ /* 0x000ea20000300800 */
[----:B-1----:R-:W-:-:S05]  /*a3e0*/  IMAD.SHL.U32 R17, R87, 0x4, RZ ;  /* 0x0000000457117824 */ /* 0x002fca00078e00ff */
[----:B------:R1:W-:Y:S04]  /*a3f0*/  STL [R1+0x23c], R17 ;  /* 0x00023c1101007387 */ /* 0x0003e80000100800 */
[----:B------:R4:W-:Y:S01]  /*a400*/  STL [R1+0x238], R20 ;  /* 0x0002381401007387 */ /* 0x0009e20000100800 */
[----:B-1----:R-:W-:Y:S01]  /*a410*/  IMAD.SHL.U32 R17, R216, 0x4, RZ ;  /* 0x00000004d8117824 */ /* 0x002fe200078e00ff */
[----:B---3--:R-:W-:Y:S02]  /*a420*/  SHF.L.U64.HI R21, R217, 0x2, R220 ;  /* 0x00000002d9157819 */ /* 0x008fe400000102dc */
[----:B------:R-:W3:Y:S04]  /*a430*/  LDL.LU R220, [R1+0x4d0] ;  /* 0x0004d00001dc7983 */ /* 0x000ee80000300800 */
[----:B------:R1:W-:Y:S04]  /*a440*/  STL [R1+0x234], R17 ;  /* 0x0002341101007387 */ /* 0x0003e80000100800 */
[----:B------:R2:W-:Y:S01]  /*a450*/  STL [R1+0x230], R21 ;  /* 0x0002301501007387 */ /* 0x0005e20000100800 */
[----:B----4-:R-:W-:-:S03]  /*a460*/  SHF.L.U64.HI R20, R218, 0x2, R221 ;  /* 0x00000002da147819 */ /* 0x010fc600000102dd */
[----:B------:R-:W4:Y:S01]  /*a470*/  LDL.LU R221, [R1+0x4cc] ;  /* 0x0004cc0001dd7983 */ /* 0x000f220000300800 */
[----:B-1----:R-:W-:-:S05]  /*a480*/  IMAD.SHL.U32 R17, R217, 0x4, RZ ;  /* 0x00000004d9117824 */ /* 0x002fca00078e00ff */
[----:B------:R1:W-:Y:S04]  /*a490*/  STL [R1+0x22c], R17 ;  /* 0x00022c1101007387 */ /* 0x0003e80000100800 */
[----:B------:R1:W-:Y:S01]  /*a4a0*/  STL [R1+0x228], R20 ;  /* 0x0002281401007387 */ /* 0x0003e20000100800 */
[----:B--2---:R-:W-:-:S03]  /*a4b0*/  SHF.L.U64.HI R21, R219, 0x2, R222 ;  /* 0x00000002db157819 */ /* 0x004fc600000102de */
[----:B------:R-:W2:Y:S01]  /*a4c0*/  LDL.LU R222, [R1+0x4c8] ;  /* 0x0004c80001de7983 */ /* 0x000ea20000300800 */
[----:B-1----:R-:W-:Y:S02]  /*a4d0*/  IMAD.SHL.U32 R17, R218, 0x4, RZ ;  /* 0x00000004da117824 */ /* 0x002fe400078e00ff */
[----:B------:R-:W-:-:S03]  /*a4e0*/  IMAD.SHL.U32 R20, R219, 0x4, RZ ;  /* 0x00000004db147824 */ /* 0x000fc600078e00ff */
[----:B------:R1:W-:Y:S04]  /*a4f0*/  STL [R1+0x224], R17 ;  /* 0x0002241101007387 */ /* 0x0003e80000100800 */
[----:B-1----:R-:W2:Y:S04]  /*a500*/  LDL.LU R17, [R1+0x394] ;  /* 0x0003940001117983 */ /* 0x002ea80000300800 */
[----:B------:R4:W-:Y:S04]  /*a510*/  STL [R1+0x220], R21 ;  /* 0x0002201501007387 */ /* 0x0009e80000100800 */
[----:B------:R1:W-:Y:S01]  /*a520*/  STL [R1+0x21c], R20 ;  /* 0x00021c1401007387 */ /* 0x0003e20000100800 */
[----:B---3--:R-:W-:-:S03]  /*a530*/  SHF.L.U64.HI R22, R220, 0x2, R223 ;  /* 0x00000002dc167819 */ /* 0x008fc600000102df */
[----:B------:R-:W3:Y:S04]  /*a540*/  LDL.LU R223, [R1+0x4c4] ;  /* 0x0004c40001df7983 */ /* 0x000ee80000300800 */
[----:B------:R2:W-:Y:S01]  /*a550*/  STL [R1+0x218], R22 ;  /* 0x0002181601007387 */ /* 0x0005e20000100800 */
[----:B----4-:R-:W-:-:S03]  /*a560*/  SHF.L.U64.HI R21, R221, 0x2, R224 ;  /* 0x00000002dd157819 */ /* 0x010fc600000102e0 */
[----:B------:R-:W4:Y:S01]  /*a570*/  LDL.LU R224, [R1+0x4c0] ;  /* 0x0004c00001e07983 */ /* 0x000f220000300800 */
[----:B-1----:R-:W-:-:S05]  /*a580*/  IMAD.SHL.U32 R20, R220, 0x4, RZ ;  /* 0x00000004dc147824 */ /* 0x002fca00078e00ff */
[----:B------:R1:W-:Y:S04]  /*a590*/  STL [R1+0x214], R20 ;  /* 0x0002141401007387 */ /* 0x0003e80000100800 */
[----:B------:R-:W-:Y:S01]  /*a5a0*/  STL [R1+0x210], R21 ;  /* 0x0002101501007387 */ /* 0x000fe20000100800 */
[----:B--2---:R-:W-:-:S03]  /*a5b0*/  SHF.L.U64.HI R22, R222, 0x2, R225 ;  /* 0x00000002de167819 */ /* 0x004fc600000102e1 */
[----:B------:R-:W2:Y:S01]  /*a5c0*/  LDL.LU R225, [R1+0x4bc] ;  /* 0x0004bc0001e17983 */ /* 0x000ea20000300800 */
[----:B-1----:R-:W-:-:S05]  /*a5d0*/  SHF.L.U32 R20, R221, 0x2, RZ ;  /* 0x00000002dd147819 */ /* 0x002fca00000006ff */
        /* <DEDUP_REMOVED lines=61> */
[----:B------:R-:W-:Y:S01]  /*a9b0*/  STL [R1+0x1a8], R22 ;  /* 0x0001a81601007387 */ /* 0x000fe20000100800 */
[----:B-1----:R-:W-:-:S05]  /*a9c0*/  IMAD.SHL.U32 R20, R234, 0x4, RZ ;  /* 0x00000004ea147824 */ /* 0x002fca00078e00ff */
[----:B------:R4:W-:Y:S01]  /*a9d0*/  STL [R1+0x1a4], R20 ;  /* 0x0001a41401007387 */ /* 0x0009e20000100800 */
[----:B---3--:R-:W-:-:S05]  /*a9e0*/  SHF.L.U64.HI R21, R235, 0x2, R17 ;  /* 0x00000002eb157819 */ /* 0x008fca0000010211 */
[----:B------:R-:W-:Y:S01]  /*a9f0*/  STL [R1+0x1a0], R21 ;  /* 0x0001a01501007387 */ /* 0x000fe20000100800 */
[----:B----4-:R-:W-:-:S03]  /*aa00*/  SHF.L.U64.HI R20, R236, 0x2, R238 ;  /* 0x00000002ec147819 */ /* 0x010fc600000102ee */
[----:B------:R-:W3:Y:S01]  /*aa10*/  LDL.LU R238, [R1+0x488] ;  /* 0x0004880001ee7983 */ /* 0x000ee20000300800 */
[----:B------:R-:W-:-:S05]  /*aa20*/  IMAD.SHL.U32 R17, R235, 0x4, RZ ;  /* 0x00000004eb117824 */ /* 0x000fca00078e00ff */
[----:B------:R1:W-:Y:S04]  /*aa30*/  STL [R1+0x19c], R17 ;  /* 0x00019c1101007387 */ /* 0x0003e80000100800 */
[----:B------:R-:W4:Y:S01]  /*aa40*/  LDL.LU R61, [R1+0x398] ;  /* 0x00039800013d7983 */ /* 0x000f220000300800 */
[----:B-1----:R-:W-:-:S03]  /*aa50*/  IMAD.SHL.U32 R17, R236, 0x4, RZ ;  /* 0x00000004ec117824 */ /* 0x002fc600078e00ff */
[----:B------:R2:W-:Y:S04]  /*aa60*/  STL [R1+0x198], R20 ;  /* 0x0001981401007387 */ /* 0x0005e80000100800 */
[----:B------:R1:W-:Y:S01]  /*aa70*/  STL [R1+0x194], R17 ;  /* 0x0001941101007387 */ /* 0x0003e20000100800 */
[----:B--2---:R-:W-:-:S03]  /*aa80*/  SHF.L.U64.HI R20, R237, 0x2, R239 ;  /* 0x00000002ed147819 */ /* 0x004fc600000102ef */
[----:B------:R-:W2:Y:S01]  /*aa90*/  LDL.LU R239, [R1+0x484] ;  /* 0x0004840001ef7983 */ /* 0x000ea20000300800 */
[----:B-1----:R-:W-:-:S03]  /*aaa0*/  IMAD.SHL.U32 R17, R237, 0x4, RZ ;  /* 0x00000004ed117824 */ /* 0x002fc600078e00ff */
[----:B------:R-:W4:Y:S04]  /*aab0*/  LDL.LU R60, [R1+0x39c] ;  /* 0x00039c00013c7983 */ /* 0x000f280000300800 */
[----:B------:R3:W-:Y:S04]  /*aac0*/  STL [R1+0x190], R20 ;  /* 0x0001901401007387 */ /* 0x0007e80000100800 */
[----:B------:R-:W4:Y:S04]  /*aad0*/  LDL.LU R59, [R1+0x3a0] ;  /* 0x0003a000013b7983 */ /* 0x000f280000300800 */
[----:B------:R1:W-:Y:S01]  /*aae0*/  STL [R1+0x18c], R17 ;  /* 0x00018c1101007387 */ /* 0x0003e20000100800 */
[----:B---3--:R-:W-:-:S03]  /*aaf0*/  SHF.L.U64.HI R20, R238, 0x2, R240 ;  /* 0x00000002ee147819 */ /* 0x008fc600000102f0 */
[----:B------:R-:W3:Y:S01]  /*ab00*/  LDL.LU R240, [R1+0x480] ;  /* 0x0004800001f07983 */ /* 0x000ee20000300800 */
[----:B-1----:R-:W-:-:S03]  /*ab10*/  IMAD.SHL.U32 R17, R238, 0x4, RZ ;  /* 0x00000004ee117824 */ /* 0x002fc600078e00ff */
[----:B------:R-:W4:Y:S04]  /*ab20*/  LDL.LU R23, [R1+0x3a4] ;  /* 0x0003a40001177983 */ /* 0x000f280000300800 */
[----:B------:R-:W-:Y:S04]  /*ab30*/  STL [R1+0x188], R20 ;  /* 0x0001881401007387 */ /* 0x000fe80000100800 */
[----:B------:R-:W4:Y:S04]  /*ab40*/  LDL.LU R22, [R1+0x3a8] ;  /* 0x0003a80001167983 */ /* 0x000f280000300800 */
[----:B------:R-:W4:Y:S04]  /*ab50*/  LDL.LU R21, [R1+0x3b0] ;  /* 0x0003b00001157983 */ /* 0x000f280000300800 */
[----:B------:R1:W-:Y:S01]  /*ab60*/  STL [R1+0x184], R17 ;  /* 0x0001841101007387 */ /* 0x0003e20000100800 */
[----:B--2---:R-:W-:-:S02]  /*ab70*/  SHF.L.U64.HI R63, R239, 0x2, R242 ;  /* 0x00000002ef3f7819 */ /* 0x004fc400000102f2 */
[----:B------:R-:W-:Y:S01]  /*ab80*/  SHF.L.U32 R62, R239, 0x2, RZ ;  /* 0x00000002ef3e7819 */ /* 0x000fe200000006ff */
[----:B-1----:R-:W2:Y:S04]  /*ab90*/  LDL.LU R17, [R1+0x100] ;  /* 0x0001000001117983 */ /* 0x002ea80000300800 */
[----:B------:R-:W4:Y:S04]  /*aba0*/  LDL.LU R242, [R1+0x47c] ;  /* 0x00047c0001f27983 */ /* 0x000f280000300800 */
[----:B------:R-:W2:Y:S04]  /*abb0*/  LDL.LU R20, [R1+0x3b4] ;  /* 0x0003b40001147983 */ /* 0x000ea80000300800 */
[----:B------:R1:W-:Y:S04]  /*abc0*/  STL [R1+0x180], R63 ;  /* 0x0001803f01007387 */ /* 0x0003e80000100800 */
[----:B------:R-:W2:Y:S04]  /*abd0*/  LDL.LU R84, [R1+0x104] ;  /* 0x0001040001547983 */ /* 0x000ea80000300800 */
[----:B------:R3:W-:Y:S01]  /*abe0*/  STL [R1+0x17c], R62 ;  /* 0x00017c3e01007387 */ /* 0x0007e20000100800 */
[----:B-1----:R-:W-:-:S02]  /*abf0*/  SHF.L.U64.HI R63, R241, 0x2, R244 ;  /* 0x00000002f13f7819 */ /* 0x002fc400000102f4 */
[C---:B---3--:R-:W-:Y:S02]  /*ac00*/  SHF.L.U64.HI R64, R240.reuse, 0x2, R243 ;  /* 0x00000002f0407819 */ /* 0x048fe400000102f3 */
[----:B------:R-:W3:Y:S04]  /*ac10*/  LDL.LU R243, [R1+0x478] ;  /* 0x0004780001f37983 */ /* 0x000ee80000300800 */
[----:B------:R-:W-:Y:S04]  /*ac20*/  STL [R1+0x178], R64 ;  /* 0x0001784001007387 */ /* 0x000fe80000100800 */
[----:B------:R-:W2:Y:S01]  /*ac30*/  LDL.LU R244, [R1+0x474] ;  /* 0x0004740001f47983 */ /* 0x000ea20000300800 */
[----:B------:R-:W-:-:S05]  /*ac40*/  IMAD.SHL.U32 R62, R240, 0x4, RZ ;  /* 0x00000004f03e7824 */ /* 0x000fca00078e00ff */
[----:B------:R1:W-:Y:S04]  /*ac50*/  STL [R1+0x174], R62 ;  /* 0x0001743e01007387 */ /* 0x0003e80000100800 */
[----:B------:R-:W-:Y:S01]  /*ac60*/  STL [R1+0x170], R63 ;  /* 0x0001703f01007387 */ /* 0x000fe20000100800 */
[----:B-1----:R-:W-:Y:S01]  /*ac70*/  IMAD.SHL.U32 R62, R241, 0x4, RZ ;  /* 0x00000004f13e7824 */ /* 0x002fe200078e00ff */
[C---:B----4-:R-:W-:Y:S02]  /*ac80*/  SHF.L.U64.HI R64, R242.reuse, 0x2, R245 ;  /* 0x00000002f2407819 */ /* 0x050fe400000102f5 */
[----:B------:R-:W4:Y:S04]  /*ac90*/  LDL.LU R245, [R1+0x470] ;  /* 0x0004700001f57983 */ /* 0x000f280000300800 */
[----:B------:R1:W-:Y:S04]  /*aca0*/  STL [R1+0x16c], R62 ;  /* 0x00016c3e01007387 */ /* 0x0003e80000100800 */
[----:B------:R2:W-:Y:S01]  /*acb0*/  STL [R1+0x168], R64 ;  /* 0x0001684001007387 */ /* 0x0005e20000100800 */
[----:B-1----:R-:W-:Y:S01]  /*acc0*/  IMAD.SHL.U32 R62, R242, 0x4, RZ ;  /* 0x00000004f23e7824 */ /* 0x002fe200078e00ff */
[----:B---3--:R-:W-:-:S02]  /*acd0*/  SHF.L.U64.HI R63, R243, 0x2, R246 ;  /* 0x00000002f33f7819 */ /* 0x008fc400000102f6 */
[----:B------:R-:W3:Y:S04]  /*ace0*/  LDL.LU R246, [R1+0x46c] ;  /* 0x00046c0001f67983 */ /* 0x000ee80000300800 */
[----:B------:R1:W-:Y:S01]  /*acf0*/  STL [R1+0x164], R62 ;  /* 0x0001643e01007387 */ /* 0x0003e20000100800 */
[----:B--2---:R-:W-:-:S03]  /*ad00*/  SHF.L.U64.HI R64, R244, 0x2, R247 ;  /* 0x00000002f4407819 */ /* 0x004fc600000102f7 */
[----:B------:R-:W-:Y:S04]  /*ad10*/  STL [R1+0x160], R63 ;  /* 0x0001603f01007387 */ /* 0x000fe80000100800 */
[----:B------:R-:W2:Y:S01]  /*ad20*/  LDL.LU R247, [R1+0x468] ;  /* 0x0004680001f77983 */ /* 0x000ea20000300800 */
[----:B-1----:R-:W-:-:S05]  /*ad30*/  IMAD.SHL.U32 R62, R243, 0x4, RZ ;  /* 0x00000004f33e7824 */ /* 0x002fca00078e00ff */
        /* <DEDUP_REMOVED lines=18> */
[C---:B----4-:R-:W-:Y:S02]  /*ae60*/  SHF.L.U64.HI R61, R248.reuse, 0x2, R61 ;  /* 0x00000002f83d7819 */ /* 0x050fe4000001023d */
[----:B------:R-:W-:Y:S02]  /*ae70*/  SHF.L.U32 R63, R248, 0x2, RZ ;  /* 0x00000002f83f7819 */ /* 0x000fe400000006ff */
[----:B------:R3:W-:Y:S04]  /*ae80*/  STL [R1+0x13c], R62 ;  /* 0x00013c3e01007387 */ /* 0x0007e80000100800 */
[----:B------:R1:W-:Y:S04]  /*ae90*/  STL [R1+0x138], R61 ;  /* 0x0001383d01007387 */ /* 0x0003e80000100800 */
[----:B------:R-:W-:Y:S01]  /*aea0*/  STL [R1+0x134], R63 ;  /* 0x0001343f01007387 */ /* 0x000fe20000100800 */
[C---:B---3--:R-:W-:Y:S01]  /*aeb0*/  SHF.L.U64.HI R62, R249.reuse, 0x2, R60 ;  /* 0x00000002f93e7819 */ /* 0x048fe2000001023c */
[----:B-1----:R-:W-:Y:S01]  /*aec0*/  IMAD.SHL.U32 R61, R249, 0x4, RZ ;  /* 0x00000004f93d7824 */ /* 0x002fe200078e00ff */
[C---:B------:R-:W-:Y:S01]  /*aed0*/  SHF.L.U64.HI R60, R250.reuse, 0x2, R59 ;  /* 0x00000002fa3c7819 */ /* 0x040fe2000001023b */
[----:B------:R-:W-:-:S02]  /*aee0*/  IMAD.SHL.U32 R59, R250, 0x4, RZ ;  /* 0x00000004fa3b7824 */ /* 0x000fc400078e00ff */
[----:B------:R-:W-:Y:S04]  /*aef0*/  STL [R1+0x130], R62 ;  /* 0x0001303e01007387 */ /* 0x000fe80000100800 */
[----:B------:R-:W-:Y:S01]  /*af00*/  STL [R1+0x12c], R61 ;  /* 0x00012c3d01007387 */ /* 0x000fe20000100800 */
[----:B--2---:R-:W-:-:S03]  /*af10*/  SHF.L.U64.HI R23, R251, 0x2, R23 ;  /* 0x00000002fb177819 */ /* 0x004fc60000010217 */
[----:B------:R1:W-:Y:S04]  /*af20*/  STL [R1+0x128], R60 ;  /* 0x0001283c01007387 */ /* 0x0003e80000100800 */
[----:B------:R2:W-:Y:S04]  /*af30*/  STL [R1+0x124], R59 ;  /* 0x0001243b01007387 */ /* 0x0005e80000100800 */
[----:B------:R3:W-:Y:S01]  /*af40*/  STL [R1+0x120], R23 ;  /* 0x0001201701007387 */ /* 0x0007e20000100800 */
[----:B-1----:R-:W-:Y:S01]  /*af50*/  IMAD.SHL.U32 R60, R251, 0x4, RZ ;  /* 0x00000004fb3c7824 */ /* 0x002fe200078e00ff */
[----:B--2---:R-:W-:-:S04]  /*af60*/  SHF.L.U64.HI R59, R252, 0x2, R22 ;  /* 0x00000002fc3b7819 */ /* 0x004fc80000010216 */
[----:B------:R1:W-:Y:S01]  /*af70*/  STL [R1+0x11c], R60 ;  /* 0x00011c3c01007387 */ /* 0x0003e20000100800 */
[C---:B------:R-:W-:Y:S01]  /*af80*/  SHF.L.U64.HI R22, R17.reuse, 0x2, R21 ;  /* 0x0000000211167819 */ /* 0x040fe20000010215 */
[----:B---3--:R-:W-:Y:S02]  /*af90*/  IMAD.SHL.U32 R23, R252, 0x4, RZ ;  /* 0x00000004fc177824 */ /* 0x008fe400078e00ff */
[----:B------:R2:W-:Y:S01]  /*afa0*/  STL [R1+0x118], R59 ;  /* 0x0001183b01007387 */ /* 0x0005e20000100800 */
[----:B------:R-:W-:-:S03]  /*afb0*/  IMAD.SHL.U32 R21, R17, 0x4, RZ ;  /* 0x0000000411157824 */ /* 0x000fc600078e00ff */
[----:B------:R3:W-:Y:S04]  /*afc0*/  STL [R1+0x114], R23 ;  /* 0x0001141701007387 */ /* 0x0007e80000100800 */
[----:B------:R-:W4:Y:S04]  /*afd0*/  LDL.LU R83, [R1+0x3b8] ;  /* 0x0003b80001537983 */ /* 0x000f280000300800 */
[----:B------:R3:W-:Y:S04]  /*afe0*/  STL [R1+0x110], R22 ;  /* 0x0001101601007387 */ /* 0x0007e80000100800 */
[----:B------:R-:W4:Y:S01]  /*aff0*/  LDL R17, [R1+0x34c] ;  /* 0x00034c0001117983 */ /* 0x000f220000100800 */
[----:B------:R-:W-:-:S03]  /*b000*/  SHF.L.U64.HI R20, R84, 0x2, R20 ;  /* 0x0000000254147819 */ /* 0x000fc60000010214 */
[----:B------:R3:W-:Y:S04]  /*b010*/  STL [R1+0x10c], R21 ;  /* 0x00010c1501007387 */ /* 0x0007e80000100800 */
[----:B------:R-:W4:Y:S04]  /*b020*/  LDL.LU R82, [R1+0x3bc] ;  /* 0x0003bc0001527983 */ /* 0x000f280000300800 */
[----:B------:R-:W4:Y:S04]  /*b030*/  LDL R81, [R1+0x350] ;  /* 0x0003500001517983 */ /* 0x000f280000100800 */
[----:B------:R3:W-:Y:S04]  /*b040*/  STL [R1+0x108], R20 ;  /* 0x0001081401007387 */ /* 0x0007e80000100800 */
[----:B------:R-:W4:Y:S04]  /*b050*/  LDL.LU R80, [R1+0x3c0] ;  /* 0x0003c00001507983 */ /* 0x000f280000300800 */
[----:B------:R-:W4:Y:S04]  /*b060*/  LDL R79, [R1+0x35c] ;  /* 0x00035c00014f7983 */ /* 0x000f280000100800 */
[----:B------:R-:W4:Y:S04]  /*b070*/  LDL.LU R78, [R1+0x3c4] ;  /* 0x0003c400014e7983 */ /* 0x000f280000300800 */
        /* <DEDUP_REMOVED lines=14> */
[----:B------:R-:W4:Y:S01]  /*b160*/  LDL.LU R63, [R1+0x37c] ;  /* 0x00037c00013f7983 */ /* 0x000f220000300800 */
[----:B------:R-:W-:-:S03]  /*b170*/  IMAD.SHL.U32 R84, R84, 0x4, RZ ;  /* 0x0000000454547824 */ /* 0x000fc600078e00ff */
[----:B------:R-:W4:Y:S04]  /*b180*/  LDL.LU R62, [R1+0x3e4] ;  /* 0x0003e400013e7983 */ /* 0x000f280000300800 */
[----:B------:R-:W4:Y:S04]  /*b190*/  LDL.LU R61, [R1+0x380] ;  /* 0x00038000013d7983 */ /* 0x000f280000300800 */
[----:B-1----:R-:W4:Y:S04]  /*b1a0*/  LDL.LU R60, [R1+0x3e8] ;  /* 0x0003e800013c7983 */ /* 0x002f280000300800 */
[----:B--2---:R-:W2:Y:S04]  /*b1b0*/  LDL.LU R59, [R1+0x384] ;  /* 0x00038400013b7983 */ /* 0x004ea80000300800 */
[----:B---3--:R-:W3:Y:S04]  /*b1c0*/  LDL.LU R23, [R1+0x3ec] ;  /* 0x0003ec0001177983 */ /* 0x008ee80000300800 */
[----:B------:R-:W3:Y:S04]  /*b1d0*/  LDL.LU R22, [R1+0x388] ;  /* 0x0003880001167983 */ /* 0x000ee80000300800 */
[----:B------:R-:W2:Y:S04]  /*b1e0*/  LDL.LU R21, [R1+0x3f0] ;  /* 0x0003f00001157983 */ /* 0x000ea80000300800 */
[----:B------:R-:W2:Y:S04]  /*b1f0*/  LDL.LU R20, [R1+0x38c] ;  /* 0x00038c0001147983 */ /* 0x000ea80000300800 */
[----:B------:R-:W-:Y:S01]  /*b200*/  STL [R1+0x104], R84 ;  /* 0x0001045401007387 */ /* 0x000fe20000100800 */
[C---:B----4-:R-:W-:Y:S01]  /*b210*/  SHF.L.U64.HI R83, R17.reuse, 0x2, R83 ;  /* 0x0000000211537819 */ /* 0x050fe20000010253 */
[----:B------:R-:W-:-:S02]  /*b220*/  IMAD.SHL.U32 R252, R17, 0x4, RZ ;  /* 0x0000000411fc7824 */ /* 0x000fc400078e00ff */
[----:B------:R-:W4:Y:S01]  /*b230*/  LDL.LU R17, [R1+0x390] ;  /* 0x0003900001117983 */ /* 0x000f220000300800 */
[----:B------:R-:W-:Y:S02]  /*b240*/  SHF.R.S32.HI R26, RZ, 0x1f, R57 ;  /* 0x0000001fff1a7819 */ /* 0x000fe40000011439 */
[----:B------:R-:W-:Y:S02]  /*b250*/  SHF.R.S32.HI R24, RZ, 0x1f, R58 ;  /* 0x0000001fff187819 */ /* 0x000fe4000001143a */
[----:B------:R-:W-:Y:S01]  /*b260*/  IADD3.X R5, R25, R26, RZ, P0, !PT ;  /* 0x0000001a19057210 */ /* 0x000fe200007fe4ff */
[C---:B------:R-:W-:Y:S02]  /*b270*/  IMAD.X R8, R27.reuse, 0x1, R26, P3 ;  /* 0x000000011b087824 */ /* 0x040fe400018e061a */
[----:B------:R-:W-:Y:S01]  /*b280*/  IMAD.X R10, R27, 0x1, R24, P6 ;  /* 0x000000011b0a7824 */ /* 0x000fe200030e0618 */
[----:B------:R1:W-:Y:S01]  /*b290*/  STL [R1+0x100], R83 ;  /* 0x0001005301007387 */ /* 0x0003e20000100800 */
[C---:B------:R-:W-:Y:S01]  /*b2a0*/  IMAD.SHL.U32 R222, R12.reuse, 0x4, RZ ;  /* 0x000000040cde7824 */ /* 0x040fe200078e00ff */
[----:B------:R-:W-:-:S02]  /*b2b0*/  SHF.L.U64.HI R223, R12, 0x2, R8 ;  /* 0x000000020cdf7819 */ /* 0x000fc40000010208 */
[----:B------:R-:W2:Y:S01]  /*b2c0*/  LDL.LU R12, [R1+0x458] ;  /* 0x00045800010c7983 */ /* 0x000ea20000300800 */
[----:B------:R-:W-:Y:S02]  /*b2d0*/  SHF.L.U64.HI R219, R19, 0x2, R10 ;  /* 0x0000000213db7819 */ /* 0x000fe4000001020a */
[----:B----4-:R-:W-:Y:S02]  /*b2e0*/  SHF.L.U64.HI R221, R17, 0x2, R5 ;  /* 0x0000000211dd7819 */ /* 0x010fe40000010205 */
[----:B------:R4:W5:Y:S04]  /*b2f0*/  LDL.LU R5, [R1+0x454] ;  /* 0x0004540001057983 */ /* 0x0009680000300800 */
[----:B------:R-:W4:Y:S01]  /*b300*/  LDL.LU R10, [R1+0x450] ;  /* 0x00045000010a7983 */ /* 0x000f220000300800 */
[----:B------:R-:W-:Y:S01]  /*b310*/  IADD3 R16, P5, R6, R58, RZ ;  /* 0x0000003a06107210 */ /* 0x000fe20007fbe0ff */
[----:B------:R-:W-:Y:S01]  /*b320*/  IMAD.SHL.U32 R218, R19, 0x4, RZ ;  /* 0x0000000413da7824 */ /* 0x000fe200078e00ff */
[----:B---3--:R-:W-:Y:S01]  /*b330*/  SHF.L.U64.HI R227, R22, 0x2, R23 ;  /* 0x0000000216e37819 */ /* 0x008fe20000010217 */
[----:B------:R3:W5:Y:S02]  /*b340*/  LDL.LU R19, [R1+0x44c] ;  /* 0x00044c0001137983 */ /* 0x0007640000300800 */
[----:B------:R-:W-:Y:S01]  /*b350*/  IMAD.X R18, R25, 0x1, R24, P5 ;  /* 0x0000000119127824 */ /* 0x000fe200028e0618 */
[----:B--2---:R-:W-:Y:S01]  /*b360*/  SHF.L.U64.HI R23, R12, 0x2, R15 ;  /* 0x000000020c177819 */ /* 0x004fe2000001020f */
[----:B------:R-:W-:-:S03]  /*b370*/  IMAD.SHL.U32 R216, R16, 0x4, RZ ;  /* 0x0000000410d87824 */ /* 0x000fc600078e00ff */
[----:B------:R-:W-:Y:S01]  /*b380*/  SHF.L.U64.HI R217, R16, 0x2, R18 ;  /* 0x0000000210d97819 */ /* 0x000fe20000010212 */
[----:B------:R-:W-:Y:S01]  /*b390*/  IMAD.SHL.U32 R226, R22, 0x4, RZ ;  /* 0x0000000416e27824 */ /* 0x000fe200078e00ff */
[----:B------:R3:W5:Y:S01]  /*b3a0*/  LDL.LU R18, [R1+0x448] ;  /* 0x0004480001127983 */ /* 0x0007620000300800 */
[----:B------:R-:W-:Y:S01]  /*b3b0*/  SHF.L.U64.HI R225, R20, 0x2, R21 ;  /* 0x0000000214e17819 */ /* 0x000fe20000010215 */
[----:B------:R-:W-:Y:S02]  /*b3c0*/  IMAD.SHL.U32 R22, R12, 0x4, RZ ;  /* 0x000000040c167824 */ /* 0x000fe400078e00ff */
[----:B------:R3:W5:Y:S01]  /*b3d0*/  LDL.LU R16, [R1+0x444] ;  /* 0x0004440001107983 */ /* 0x0007620000300800 */
[----:B------:R-:W-:-:S03]  /*b3e0*/  IMAD.SHL.U32 R224, R20, 0x4, RZ ;  /* 0x0000000414e07824 */ /* 0x000fc600078e00ff */
[----:B------:R3:W5:Y:S04]  /*b3f0*/  LDL.LU R15, [R1+0x440] ;  /* 0x00044000010f7983 */ /* 0x0007680000300800 */
[----:B------:R3:W5:Y:S01]  /*b400*/  LDL.LU R12, [R1+0x43c] ;  /* 0x00043c00010c7983 */ /* 0x0007620000300800 */
[----:B----4-:R-:W-:-:S03]  /*b410*/  SHF.L.U64.HI R21, R10, 0x2, R11 ;  /* 0x000000020a157819 */ /* 0x010fc6000001020b */
[----:B------:R3:W5:Y:S01]  /*b420*/  LDL.LU R11, [R1+0x438] ;  /* 0x00043800010b7983 */ /* 0x0007620000300800 */
[----:B------:R-:W-:-:S03]  /*b430*/  SHF.L.U32 R20, R10, 0x2, RZ ;  /* 0x000000020a147819 */ /* 0x000fc600000006ff */
[----:B------:R3:W5:Y:S01]  /*b440*/  LDL.LU R10, [R1+0x434] ;  /* 0x00043400010a7983 */ /* 0x0007620000300800 */
[----:B------:R-:W-:Y:S01]  /*b450*/  SHF.R.S32.HI R29, RZ, 0x1f, R14 ;  /* 0x0000001fff1d7819 */ /* 0x000fe2000001140e */
[----:B------:R-:W-:Y:S01]  /*b460*/  IMAD.SHL.U32 R220, R17, 0x4, RZ ;  /* 0x0000000411dc7824 */ /* 0x000fe200078e00ff */
[--C-:B------:R-:W-:Y:S02]  /*b470*/  SHF.R.S32.HI R17, RZ, 0x1f, R13.reuse ;  /* 0x0000001fff117819 */ /* 0x100fe4000001140d */
[----:B------:R-:W-:Y:S02]  /*b480*/  SHF.R.S32.HI R28, RZ, 0x1f, R13 ;  /* 0x0000001fff1c7819 */ /* 0x000fe4000001140d */
[----:B------:R-:W-:Y:S01]  /*b490*/  LEA.HI R6, R29, R14, RZ, 0x5 ;  /* 0x0000000e1d067211 */ /* 0x000fe200078f28ff */
[C---:B------:R-:W-:Y:S01]  /*b4a0*/  IMAD.SHL.U32 R228, R59.reuse, 0x4, RZ ;  /* 0x000000043be47824 */ /* 0x040fe200078e00ff */
[----:B------:R-:W-:Y:S02]  /*b4b0*/  SHF.L.U64.HI R229, R59, 0x2, R60 ;  /* 0x000000023be57819 */ /* 0x000fe4000001023c */
[----:B------:R-:W-:-:S02]  /*b4c0*/  SHF.L.U64.HI R59, R13, 0x2, R17 ;  /* 0x000000020d3b7819 */ /* 0x000fc40000010211 */
[----:B------:R-:W-:Y:S02]  /*b4d0*/  LEA.HI.X R4, R13, R9, R28, 0x4, P4 ;  /* 0x000000090d047211 */ /* 0x000fe400020f241c */
[----:B------:R-:W-:Y:S02]  /*b4e0*/  SHF.R.S32.HI R17, RZ, 0x5, R6 ;  /* 0x00000005ff117819 */ /* 0x000fe40000011406 */
[----:B------:R-:W-:Y:S02]  /*b4f0*/  LEA R2, P3, R7, UR6, 0x4 ;  /* 0x0000000607027c11 */ /* 0x000fe4000f8620ff */
[----:B------:R-:W-:Y:S01]  /*b500*/  SHF.R.S32.HI R9, RZ, 0x1f, R7 ;  /* 0x0000001fff097819 */ /* 0x000fe20000011407 */
[C---:B------:R-:W-:Y:S01]  /*b510*/  IMAD.SHL.U32 R250, R81.reuse, 0x4, RZ ;  /* 0x0000000451fa7824 */ /* 0x040fe200078e00ff */
[----:B------:R-:W-:Y:S01]  /*b520*/  SHF.L.U64.HI R251, R81, 0x2, R82 ;  /* 0x0000000251fb7819 */ /* 0x000fe20000010252 */
[----:B------:R-:W-:Y:S01]  /*b530*/  IMAD.SHL.U32 R246, R77, 0x4, RZ ;  /* 0x000000044df67824 */ /* 0x000fe200078e00ff */
[----:B------:R-:W-:Y:S01]  /*b540*/  SHF.L.U64.HI R249, R79, 0x2, R80 ;  /* 0x000000024ff97819 */ /* 0x000fe20000010250 */
[----:B------:R-:W-:Y:S01]  /*b550*/  IMAD.SHL.U32 R244, R75, 0x4, RZ ;  /* 0x000000044bf47824 */ /* 0x000fe200078e00ff */
[----:B------:R-:W-:Y:S01]  /*b560*/  SHF.L.U32 R248, R79, 0x2, RZ ;  /* 0x000000024ff87819 */ /* 0x000fe200000006ff */
[----:B------:R-:W-:Y:S01]  /*b570*/  IMAD.SHL.U32 R242, R73, 0x4, RZ ;  /* 0x0000000449f27824 */ /* 0x000fe200078e00ff */
[----:B------:R-:W-:Y:S01]  /*b580*/  SHF.L.U64.HI R247, R77, 0x2, R78 ;  /* 0x000000024df77819 */ /* 0x000fe2000001024e */
        /* <DEDUP_REMOVED lines=10> */
[----:B------:R-:W-:Y:S01]  /*b630*/  IMAD.MOV.U32 R14, RZ, RZ, RZ ;  /* 0x000000ffff0e7224 */ /* 0x000fe200078e00ff */
[----:B------:R-:W-:-:S02]  /*b640*/  SHF.L.U64.HI R235, R65, 0x2, R66 ;  /* 0x0000000241eb7819 */ /* 0x000fc40000010242 */
[----:B------:R-:W-:Y:S02]  /*b650*/  CS2R R152, SRZ ;  /* 0x0000000000987805 */ /* 0x000fe4000001ff00 */
[----:B------:R-:W-:Y:S02]  /*b660*/  SHF.L.U64.HI R233, R63, 0x2, R64 ;  /* 0x000000023fe97819 */ /* 0x000fe40000010240 */
[----:B------:R-:W-:Y:S02]  /*b670*/  CS2R R154, SRZ ;  /* 0x00000000009a7805 */ /* 0x000fe4000001ff00 */
[C---:B------:R-:W-:Y:S02]  /*b680*/  SHF.L.U64.HI R231, R61.reuse, 0x2, R62 ;  /* 0x000000023de77819 */ /* 0x040fe4000001023e */
[----:B------:R-:W-:Y:S02]  /*b690*/  CS2R R156, SRZ ;  /* 0x00000000009c7805 */ /* 0x000fe4000001ff00 */
[----:B------:R-:W-:-:S02]  /*b6a0*/  SHF.L.U32 R230, R61, 0x2, RZ ;  /* 0x000000023de67819 */ /* 0x000fc400000006ff */
[----:B------:R-:W-:Y:S02]  /*b6b0*/  CS2R R158, SRZ ;  /* 0x00000000009e7805 */ /* 0x000fe4000001ff00 */
[----:B------:R-:W-:Y:S02]  /*b6c0*/  LEA.HI.X R0, R7, UR7, R9, 0x4, P3 ;  /* 0x0000000707007c11 */ /* 0x000fe400098f2409 */
[----:B------:R-:W-:Y:S02]  /*b6d0*/  CS2R R160, SRZ ;  /* 0x0000000000a07805 */ /* 0x000fe4000001ff00 */
[----:B------:R-:W-:Y:S02]  /*b6e0*/  CS2R R162, SRZ ;  /* 0x0000000000a27805 */ /* 0x000fe4000001ff00 */
[----:B------:R-:W-:Y:S02]  /*b6f0*/  CS2R R164, SRZ ;  /* 0x0000000000a47805 */ /* 0x000fe4000001ff00 */
[----:B------:R-:W-:-:S02]  /*b700*/  CS2R R166, SRZ ;  /* 0x0000000000a67805 */ /* 0x000fc4000001ff00 */
[----:B------:R-:W-:Y:S02]  /*b710*/  CS2R R168, SRZ ;  /* 0x0000000000a87805 */ /* 0x000fe4000001ff00 */
[----:B------:R-:W-:Y:S02]  /*b720*/  CS2R R170, SRZ ;  /* 0x0000000000aa7805 */ /* 0x000fe4000001ff00 */
        /* <DEDUP_REMOVED lines=71> */
[----:B------:R-:W-:Y:S02]  /*bba0*/  SHF.L.U64.HI R8, R7, 0x2, R9 ;  /* 0x0000000207087819 */ /* 0x000fe40000010209 */
        /* <DEDUP_REMOVED lines=12> */
[----:B-1----:R-:W-:Y:S02]  /*bc70*/  CS2R R82, SRZ ;  /* 0x0000000000527805 */ /* 0x002fe4000001ff00 */
[----:B------:R-:W-:Y:S02]  /*bc80*/  CS2R R84, SRZ ;  /* 0x0000000000547805 */ /* 0x000fe4000001ff00 */
[----:B------:R-:W-:Y:S01]  /*bc90*/  CS2R R86, SRZ ;  /* 0x0000000000567805 */ /* 0x000fe2000001ff00 */
[----:B------:R-:W-:Y:S01]  /*bca0*/  VIADD R6, R17, 0xfffffffc ;  /* 0xfffffffc11067836 */ /* 0x000fe20000000000 */
[----:B------:R-:W-:Y:S01]  /*bcb0*/  UMOV UR14, 0x3 ;  /* 0x00000003000e7882 */ /* 0x000fe20000000000 */
[----:B---3--:R-:W-:-:S05]  /*bcc0*/  UMOV UR13, 0xffffffff ;  /* 0xffffffff000d7882 */ /* 0x008fca0000000000 */
.L_x_1:
[----:B------:R-:W-:Y:S01]  /*bcd0*/  STL.64 [R1+0x530], R86 ;  /* 0x0005305601007387 */ /* 0x000fe20000100a00 */
[----:B------:R-:W-:Y:S01]  /*bce0*/  UIADD3 UR13, UR13, 0x1, URZ ;  /* 0x000000010d0d7890 */ /* 0x000fe2000fffe03f */
[----:B------:R-:W-:-:S04]  /*bcf0*/  DEPBAR.LE SB0, 0x6 ;  /* 0x000081800000791a */ /* 0x000fc80000000000 */
[----:B------:R-:W-:Y:S04]  /*bd00*/  STL.64 [R1+0x528], R84 ;  /* 0x0005285401007387 */ /* 0x000fe80000100a00 */
        /* <DEDUP_REMOVED lines=29> */
[----:B------:R1:W-:Y:S04]  /*bee0*/  STL.64 [R1+0x438], R24 ;  /* 0x0004381801007387 */ /* 0x0003e80000100a00 */
[----:B-1----:R-:W2:Y:S04]  /*bef0*/  LDL.LU.64 R24, [R1] ;  /* 0x0000000001187983 */ /* 0x002ea80000300a00 */
[----:B------:R-:W2:Y:S04]  /*bf00*/  LDL.LU.64 R26, [R1+0x8] ;  /* 0x00000800011a7983 */ /* 0x000ea80000300a00 */
        /* <DEDUP_REMOVED lines=29> */
[----:B------:R-:W2:Y:S01]  /*c0e0*/  LDL.LU.64 R86, [R1+0xf8] ;  /* 0x0000f80001567983 */ /* 0x000ea20000300a00 */
[----:B------:R-:W-:Y:S01]  /*c0f0*/  UISETP.GT.AND UP0, UPT, UR13, 0x4, UPT ;  /* 0x000000040d00788c */ /* 0x000fe2000bf04270 */
[----:B------:R-:W-:Y:S01]  /*c100*/  UMOV UR7, 0x40000040 ;  /* 0x4000004000077882 */ /* 0x000fe20000000000 */
[----:B------:R-:W-:Y:S02]  /*c110*/  BAR.SYNC.DEFER_BLOCKING 0x0 ;  /* 0x0000000000007b1d */ /* 0x000fe40000010000 */
[----:B------:R-:W-:-:S04]  /*c120*/  USEL UR13, UR13, URZ, !UP0 ;  /* 0x0000003f0d0d7287 */ /* 0x000fc8000c000000 */
[----:B------:R-:W-:Y:S02]  /*c130*/  ULEA UR5, UR13, UR12, 0xe ;  /* 0x0000000c0d057291 */ /* 0x000fe4000f8e703f */
[----:B------:R-:W-:Y:S02]  /*c140*/  ULEA UR4, UR13, UR12, 0xf ;  /* 0x0000000c0d047291 */ /* 0x000fe4000f8e783f */
[----:B------:R-:W-:Y:S02]  /*c150*/  UIADD3 UR5, UR5, 0x28000, URZ ;  /* 0x0002800005057890 */ /* 0x000fe4000fffe03f */
[----:B------:R-:W-:Y:S02]  /*c160*/  USHF.R.U32.HI UR4, URZ, 0x4, UR4 ;  /* 0x000000043f047899 */ /* 0x000fe40008011604 */
[----:B------:R-:W-:Y:S02]  /*c170*/  USHF.R.U32.HI UR5, URZ, 0x4, UR5 ;  /* 0x000000043f057899 */ /* 0x000fe40008011605 */
[----:B------:R-:W-:-:S02]  /*c180*/  USGXT.U32 UR4, UR4, 0xe ;  /* 0x0000000e0404789a */ /* 0x000fc40008000000 */
[----:B------:R-:W-:Y:S02]  /*c190*/  USGXT.U32 UR6, UR5, 0xe ;  /* 0x0000000e0506789a */ /* 0x000fe40008000000 */
[----:B------:R-:W-:Y:S01]  /*c1a0*/  UIADD3 UR8, UP0, UR4, 0x2, URZ ;  /* 0x0000000204087890 */ /* 0x000fe2000ff1e03f */
[----:B------:R-:W-:Y:S01]  /*c1b0*/  UMOV UR5, 0x40000040 ;  /* 0x4000004000057882 */ /* 0x000fe20000000000 */
[----:B------:R-:W-:Y:S01]  /*c1c0*/  UIADD3 UR10, UP1, UR6, 0x2, URZ ;  /* 0x00000002060a7890 */ /* 0x000fe2000ff3e03f */
[----:B--2---:R-:W-:-:S06]  /*c1d0*/  WARPGROUP.ARRIVE ;  /* 0x00000000000079c5 */ /* 0x004fcc0000000000 */
[----:B------:R-:W-:Y:S01]  /*c1e0*/  HGMMA.64x128x8.F32.TF32 R24, gdesc[UR4], R24, gsb0 ;  /* 0x05e00000041879f0 */ /* 0x000fe20008002818 */
[----:B------:R-:W-:Y:S01]  /*c1f0*/  UMOV UR4, URZ ;  /* 0x0000003f00047c82 */ /* 0x000fe20008000000 */
[----:B------:R-:W-:Y:S01]  /*c200*/  UMOV UR5, URZ ;  /* 0x0000003f00057c82 */ /* 0x000fe20008000000 */
[----:B------:R-:W-:Y:S02]  /*c210*/  UIADD3.X UR9, UR4, 0x40000040, URZ, UP0, !UPT ;  /* 0x4000004004097890 */ /* 0x000fe400087fe43f */
[----:B------:R-:W-:Y:S02]  /*c220*/  UIADD3.X UR11, UR5, 0x40000040, URZ, UP1, !UPT ;  /* 0x40000040050b7890 */ /* 0x000fe40008ffe43f */
[----:B------:R-:W-:Y:S02]  /*c230*/  UIADD3.64 UR24, UR8, 0x2, URZ ;  /* 0x0000000208187897 */ /* 0x000fe4000fffe03f */
[----:B------:R-:W-:Y:S02]  /*c240*/  UIADD3.64 UR26, UR10, 0x2, URZ ;  /* 0x000000020a1a7897 */ /* 0x000fe4000fffe03f */
[----:B------:R-:W-:-:S02]  /*c250*/  UIADD3.64 UR20, UR8, 0x4, URZ ;  /* 0x0000000408147897 */ /* 0x000fc4000fffe03f */
[----:B------:R-:W-:Y:S01]  /*c260*/  UIADD3.64 UR22, UR10, 0x4, URZ ;  /* 0x000000040a167897 */ /* 0x000fe2000fffe03f */
[----:B------:R-:W-:Y:S02]  /*c270*/  WARPGROUP.DEPBAR.LE gsb0, 0x0 ;  /* 0x00008000000079c5 */ /* 0x000fe40000010000 */
[----:B------:R-:W-:-:S06]  /*c280*/  WARPGROUP.ARRIVE ;  /* 0x00000000000079c5 */ /* 0x000fcc0000000000 */
[----:B------:R-:W-:Y:S03]  /*c290*/  HGMMA.64x128x8.F32.TF32 R24, gdesc[UR8], R24, gsb0 ;  /* 0x05e00000081879f0 */ /* 0x000fe60008002818 */
[----:B------:R-:W-:Y:S02]  /*c2a0*/  WARPGROUP.DEPBAR.LE gsb0, 0x0 ;  /* 0x00008000000079c5 */ /* 0x000fe40000010000 */
[----:B------:R-:W-:-:S07]  /*c2b0*/  WARPGROUP.ARRIVE ;  /* 0x00000000000079c5 */ /* 0x000fce0000000000 */
[----:B------:R-:W-:Y:S01]  /*c2c0*/  HGMMA.64x128x8.F32.TF32 R24, gdesc[UR24], R24, gsb0 ;  /* 0x05e00000181879f0 */ /* 0x000fe20008002818 */
[----:B------:R-:W-:Y:S02]  /*c2d0*/  UIADD3.64 UR4, UR8, 0x1fe, URZ ;  /* 0x000001fe08047897 */ /* 0x000fe4000fffe03f */
[----:B------:R-:W-:Y:S02]  /*c2e0*/  WARPGROUP.DEPBAR.LE gsb0, 0x0 ;  /* 0x00008000000079c5 */ /* 0x000fe40000010000 */
[----:B------:R-:W-:-:S07]  /*c2f0*/  WARPGROUP.ARRIVE ;  /* 0x00000000000079c5 */ /* 0x000fce0000000000 */
[----:B------:R-:W-:Y:S01]  /*c300*/  HGMMA.64x128x8.F32.TF32 R24, gdesc[UR20], R24, gsb0 ;  /* 0x05e00000141879f0 */ /* 0x000fe20008002818 */
[----:B------:R-:W-:Y:S01]  /*c310*/  UIADD3.64 UR28, UR8, 0x200, URZ ;  /* 0x00000200081c7897 */ /* 0x000fe2000fffe03f */
[----:B------:R-:W-:Y:S01]  /*c320*/  UMOV UR30, UR10 ;  /* 0x0000000a001e7c82 */ /* 0x000fe20008000000 */
[----:B------:R-:W-:Y:S01]  /*c330*/  UMOV UR31, UR11 ;  /* 0x0000000b001f7c82 */ /* 0x000fe20008000000 */
[----:B------:R-:W-:Y:S02]  /*c340*/  WARPGROUP.DEPBAR.LE gsb0, 0x0 ;  /* 0x00008000000079c5 */ /* 0x000fe40000010000 */
[----:B------:R-:W-:Y:S01]  /*c350*/  WARPGROUP.ARRIVE ;  /* 0x00000000000079c5 */ /* 0x000fe20000000000 */
[----:B------:R-:W-:Y:S01]  /*c360*/  UIADD3.64 UR24, UR8, 0x202, URZ ;  /* 0x0000020208187897 */ /* 0x000fe2000fffe03f */
[----:B------:R-:W-:Y:S04]  /*c370*/  STL.64 [R1], R24 ;  /* 0x0000001801007387 */ /* 0x000fe80000100a00 */
[----:B------:R-:W-:Y:S01]  /*c380*/  HGMMA.64x128x8.F32.TF32 R152, gdesc[UR4], R152, gsb0 ;  /* 0x05e00000049879f0 */ /* 0x000fe20008002898 */
[----:B------:R-:W-:Y:S01]  /*c390*/  UIADD3.64 UR20, UR8, 0x204, URZ ;  /* 0x0000020408147897 */ /* 0x000fe2000fffe03f */
[----:B------:R-:W-:Y:S01]  /*c3a0*/  STL.64 [R1+0x8], R26 ;  /* 0x0000081a01007387 */ /* 0x000fe20000100a00 */
[----:B------:R-:W-:-:S03]  /*c3b0*/  UIADD3.64 UR4, UR8, 0x3fe, URZ ;  /* 0x000003fe08047897 */ /* 0x000fc6000fffe03f */
        /* <DEDUP_REMOVED lines=29> */
[----:B------:R1:W-:Y:S01]  /*c590*/  STL.64 [R1+0xf8], R86 ;  /* 0x0000f85601007387 */ /* 0x0003e20000100a00 */
[----:B------:R-:W-:-:S02]  /*c5a0*/  WARPGROUP.DEPBAR.LE gsb0, 0x0 ;  /* 0x00008000000079c5 */ /* 0x000fc40000010000 */
[----:B------:R-:W-:Y:S01]  /*c5b0*/  WARPGROUP.ARRIVE ;  /* 0x00000000000079c5 */ /* 0x000fe20000000000 */
[----:B-1----:R-:W2:Y:S04]  /*c5c0*/  LDL.LU.64 R86, [R1+0x530] ;  /* 0x0005300001567983 */ /* 0x002ea80000300a00 */
[----:B------:R-:W2:Y:S01]  /*c5d0*/  LDL.LU.64 R84, [R1+0x528] ;  /* 0x0005280001547983 */ /* 0x000ea20000300a00 */
[----:B------:R-:W-:Y:S03]  /*c5e0*/  HGMMA.64x128x8.F32.TF32 R152, gdesc[UR28], R152, gsb0 ;  /* 0x05e000001c9879f0 */ /* 0x000fe60008002898 */
[----:B------:R-:W2:Y:S01]  /*c5f0*/  LDL.LU.64 R82, [R1+0x520] ;  /* 0x0005200001527983 */ /* 0x000ea20000300a00 */
[----:B------:R-:W-:Y:S01]  /*c600*/  UIADD3.64 UR28, UR8, 0x400, URZ ;  /* 0x00000400081c7897 */ /* 0x000fe2000fffe03f */
[----:B------:R-:W-:Y:S01]  /*c610*/  UMOV UR30, UR10 ;  /* 0x0000000a001e7c82 */ /* 0x000fe20008000000 */
[----:B------:R-:W-:Y:S01]  /*c620*/  UMOV UR31, UR11 ;  /* 0x0000000b001f7c82 */ /* 0x000fe20008000000 */
        /* <DEDUP_REMOVED lines=29> */
[----:B------:R-:W-:Y:S01]  /*c800*/  VIADD R6, R17, 0xfffffffc ;  /* 0xfffffffc11067836 */ /* 0x000fe20000000000 */
[----:B------:R-:W-:Y:S01]  /*c810*/  ISETP.GT.AND P1, PT, R3, RZ, PT ;  /* 0x000000ff0300720c */ /* 0x000fe20003f24270 */
[----:B------:R-:W-:-:S03]  /*c820*/  UIADD3 UR14, UR14, 0x1, URZ ;  /* 0x000000010e0e7890 */ /* 0x000fc6000fffe03f */
[----:B------:R-:W-:Y:S01]  /*c830*/  ISETP.GE.AND P0, PT, R14, R6, PT ;  /* 0x000000060e00720c */ /* 0x000fe20003f06270 */
[----:B------:R-:W-:Y:S01]  /*c840*/  UISETP.GT.AND UP0, UPT, UR14, 0x4, UPT ;  /* 0x000000040e00788c */ /* 0x000fe2000bf04270 */
[----:B------:R-:W-:-:S03]  /*c850*/  SEL R6, RZ, 0x4, !P1 ;  /* 0x00000004ff067807 */ /* 0x000fc60004800000 */
[----:B------:R-:W-:Y:S01]  /*c860*/  USEL UR14, UR14, URZ, !UP0 ;  /* 0x0000003f0e0e7287 */ /* 0x000fe2000c000000 */
[----:B------:R-:W-:Y:S01]  /*c870*/  SEL R6, R6, RZ, !P0 ;  /* 0x000000ff06067207 */ /* 0x000fe20004000000 */
[----:B------:R-:W-:Y:S02]  /*c880*/  WARPGROUP.DEPBAR.LE gsb0, 0x0 ;  /* 0x00008000000079c5 */ /* 0x000fe40000010000 */
[----:B------:R-:W-:Y:S01]  /*c890*/  WARPGROUP.ARRIVE ;  /* 0x00000000000079c5 */ /* 0x000fe20000000000 */
[----:B------:R-:W-:Y:S02]  /*c8a0*/  ISETP.NE.U32.AND P1, PT, R6, RZ, PT ;  /* 0x000000ff0600720c */ /* 0x000fe40003f25070 */
[----:B------:R-:W3:Y:S03]  /*c8b0*/  LDL R6, [R1+0x354] ;  /* 0x0003540001067983 */ /* 0x000ee60000100800 */
[----:B------:R-:W-:Y:S01]  /*c8c0*/  HGMMA.64x128x8.F32.TF32 R152, gdesc[UR24], R152, gsb0 ;  /* 0x05e00000189879f0 */ /* 0x000fe20008002898 */
[----:B------:R-:W-:-:S02]  /*c8d0*/  UIADD3.64 UR24, UR8, 0x402, URZ ;  /* 0x0000040208187897 */ /* 0x000fc4000fffe03f */
[----:B------:R-:W-:Y:S02]  /*c8e0*/  WARPGROUP.DEPBAR.LE gsb0, 0x0 ;  /* 0x00008000000079c5 */ /* 0x000fe40000010000 */
[----:B------:R-:W-:-:S07]  /*c8f0*/  WARPGROUP.ARRIVE ;  /* 0x00000000000079c5 */ /* 0x000fce0000000000 */
[----:B------:R-:W-:Y:S01]  /*c900*/  HGMMA.64x128x8.F32.TF32 R152, gdesc[UR20], R152, gsb0 ;  /* 0x05e00000149879f0 */ /* 0x000fe20008002898 */
[----:B------:R-:W-:Y:S02]  /*c910*/  UIADD3.64 UR20, UR8, 0x404, URZ ;  /* 0x0000040408147897 */ /* 0x000fe4000fffe03f */
[----:B------:R-:W-:Y:S02]  /*c920*/  WARPGROUP.DEPBAR.LE gsb0, 0x0 ;  /* 0x00008000000079c5 */ /* 0x000fe40000010000 */
[----:B------:R-:W-:-:S07]  /*c930*/  WARPGROUP.ARRIVE ;  /* 0x00000000000079c5 */ /* 0x000fce0000000000 */
[----:B------:R-:W-:Y:S01]  /*c940*/  HGMMA.64x128x8.F32.TF32 R88, gdesc[UR4], R88, gsb0 ;  /* 0x05e00000045879f0 */ /* 0x000fe20008002858 */
[----:B------:R-:W-:Y:S02]  /*c950*/  UIADD3.64 UR4, UR8, 0x5fe, URZ ;  /* 0x000005fe08047897 */ /* 0x000fe4000fffe03f */
[----:B------:R-:W-:Y:S02]  /*c960*/  WARPGROUP.DEPBAR.LE gsb0, 0x0 ;  /* 0x00008000000079c5 */ /* 0x000fe40000010000 */
[----:B------:R-:W-:-:S07]  /*c970*/  WARPGROUP.ARRIVE ;  /* 0x00000000000079c5 */ /* 0x000fce0000000000 */
[----:B------:R-:W-:Y:S03]  /*c980*/  HGMMA.64x128x8.F32.TF32 R88, gdesc[UR28], R88, gsb0 ;  /* 0x05e000001c5879f0 */ /* 0x000fe60008002858 */
        /* <DEDUP_REMOVED lines=8> */
[----:B--2---:R-:W-:-:S07]  /*ca10*/  WARPGROUP.ARRIVE ;  /* 0x00000000000079c5 */ /* 0x004fce0000000000 */
[----:B------:R-:W-:Y:S01]  /*ca20*/  HGMMA.64x128x8.F32.TF32 R24, gdesc[UR4], R24, gsb0 ;  /* 0x05e00000041879f0 */ /* 0x000fe20008002818 */
[----:B------:R-:W-:Y:S01]  /*ca30*/  UIADD3.64 UR4, UR8, 0x600, URZ ;  /* 0x0000060008047897 */ /* 0x000fe2000fffe03f */
[----:B------:R-:W-:Y:S01]  /*ca40*/  UMOV UR6, UR10 ;  /* 0x0000000a00067c82 */ /* 0x000fe20008000000 */
[----:B------:R-:W-:Y:S01]  /*ca50*/  UMOV UR7, UR11 ;  /* 0x0000000b00077c82 */ /* 0x000fe20008000000 */
[----:B------:R-:W-:Y:S02]  /*ca60*/  WARPGROUP.DEPBAR.LE gsb0, 0x0 ;  /* 0x00008000000079c5 */ /* 0x000fe40000010000 */
[----:B------:R-:W-:-:S06]  /*ca70*/  WARPGROUP.ARRIVE ;  /* 0x00000000000079c5 */ /* 0x000fcc0000000000 */
[----:B------:R-:W-:Y:S01]  /*ca80*/  HGMMA.64x128x8.F32.TF32 R24, gdesc[UR4], R24, gsb0 ;  /* 0x05e00000041879f0 */ /* 0x000fe20008002818 */
[----:B------:R-:W-:Y:S01]  /*ca90*/  UIADD3.64 UR8, UR8, 0x604, URZ ;  /* 0x0000060408087897 */ /* 0x000fe2000fffe03f */
[----:B------:R-:W-:Y:S01]  /*caa0*/  UMOV UR10, UR22 ;  /* 0x00000016000a7c82 */ /* 0x000fe20008000000 */
[----:B------:R-:W-:Y:S01]  /*cab0*/  UMOV UR11, UR23 ;  /* 0x00000017000b7c82 */ /* 0x000fe20008000000 */
[----:B------:R-:W-:Y:S02]  /*cac0*/  WARPGROUP.DEPBAR.LE gsb0, 0x0 ;  /* 0x00008000000079c5 */ /* 0x000fe40000010000 */
[----:B------:R-:W-:-:S06]  /*cad0*/  WARPGROUP.ARRIVE ;  /* 0x00000000000079c5 */ /* 0x000fcc0000000000 */
[----:B------:R-:W-:Y:S01]  /*cae0*/  HGMMA.64x128x8.F32.TF32 R24, gdesc[UR24], R24, gsb0 ;  /* 0x05e00000181879f0 */ /* 0x000fe20008002818 */
[----:B------:R-:W-:Y:S01]  /*caf0*/  ULEA UR4, UR14, UR12, 0xf ;  /* 0x0000000c0e047291 */ /* 0x000fe2000f8e783f */
[----:B-----5:R-:W-:Y:S01]  /*cb00*/  IADD3 R8, P2, R2, R19, RZ ;  /* 0x0000001302087210 */ /* 0x020fe20007f5e0ff */
[----:B------:R-:W-:Y:S02]  /*cb10*/  WARPGROUP.DEPBAR.LE gsb0, 0x0 ;  /* 0x00008000000079c5 */ /* 0x000fe40000010000 */
[----:B------:R-:W-:-:S07]  /*cb20*/  WARPGROUP.ARRIVE ;  /* 0x00000000000079c5 */ /* 0x000fce0000000000 */
[----:B------:R-:W-:Y:S01]  /*cb30*/  HGMMA.64x128x8.F32.TF32 R24, gdesc[UR8], R24, gsb0 ;  /* 0x05e00000081879f0 */ /* 0x000fe20008002818 */
[----:B---3--:R-:W-:Y:S02]  /*cb40*/  IMAD.X R9, R0, 0x1, R6, P2 ;  /* 0x0000000100097824 */ /* 0x008fe400010e0606 */
[----:B------:R-:W-:Y:S01]  /*cb50*/  VIADD R6, R15, UR4 ;  /* 0x000000040f067c36 */ /* 0x000fe20008000000 */
[----:B------:R-:W-:Y:S02]  /*cb60*/  WARPGROUP.DEPBAR.LE gsb0, 0x0 ;  /* 0x00008000000079c5 */ /* 0x000fe40000010000 */
[----:B------:R-:W-:Y:S06]  /*cb70*/  BAR.SYNC.DEFER_BLOCKING 0x0 ;  /* 0x0000000000007b1d */ /* 0x000fec0000010000 */
[----:B------:R-:W-:Y:S01]  /*cb80*/  @!PT LDS RZ, [RZ] ;  /* 0x00000000fffff984 */ /* 0x000fe20000000800 */
[----:B------:R-:W-:Y:S01]  /*cb90*/  @!PT LDS RZ, [RZ] ;  /* 0x00000000fffff984 */ /* 0x000fe20000000800 */
[----:B------:R-:W-:Y:S01]  /*cba0*/  @!PT LDS RZ, [RZ] ;  /* 0x00000000fffff984 */ /* 0x000fe20000000800 */
[----:B------:R1:W-:Y:S04]  /*cbb0*/  LDGSTS.E [R6], desc[UR16][R8.64], P1 ;  /* 0x0000000008067fae */ /* 0x0003e80008921850 */
[----:B------:R-:W2:Y:S01]  /*cbc0*/  LDL R9, [R1+0x358] ;  /* 0x0003580001097983 */ /* 0x000ea20000100800 */
[----:B-1----:R-:W-:-:S05]  /*cbd0*/  IADD3 R8, P2, R2, R18, RZ ;  /* 0x0000001202087210 */ /* 0x002fca0007f5e0ff */
[----:B--2---:R-:W-:-:S05]  /*cbe0*/  IMAD.X R9, R0, 0x1, R9, P2 ;  /* 0x0000000100097824 */ /* 0x004fca00010e0609 */
[----:B------:R1:W-:Y:S01]  /*cbf0*/  LDGSTS.E [R6+0x4000], desc[UR16][R8.64], P1 ;  /* 0x0400000008067fae */ /* 0x0003e20008921850 */
[----:B------:R-:W-:-:S04]  /*cc00*/  ISETP.GT.AND P1, PT, R3, 0x1, PT ;  /* 0x000000010300780c */ /* 0x000fc80003f24270 */
[----:B-1----:R-:W-:-:S04]  /*cc10*/  SEL R8, RZ, 0x4, !P1 ;  /* 0x00000004ff087807 */ /* 0x002fc80004800000 */
[----:B------:R-:W-:-:S04]  /*cc20*/  SEL R8, R8, RZ, !P0 ;  /* 0x000000ff08087207 */ /* 0x000fc80004000000 */
[----:B------:R-:W-:Y:S02]  /*cc30*/  ISETP.NE.U32.AND P1, PT, R8, RZ, PT ;  /* 0x000000ff0800720c */ /* 0x000fe40003f25070 */
[----:B------:R-:W-:-:S05]  /*cc40*/  IADD3 R8, P2, R2, R20, RZ ;  /* 0x0000001402087210 */ /* 0x000fca0007f5e0ff */
[----:B------:R-:W-:-:S06]  /*cc50*/  IMAD.X R9, R0, 0x1, R21, P2 ;  /* 0x0000000100097824 */ /* 0x000fcc00010e0615 */
[----:B------:R1:W-:Y:S02]  /*cc60*/  LDGSTS.E [R6+0x4], desc[UR16][R8.64], P1 ;  /* 0x0000400008067fae */ /* 0x0003e40008921850 */
[----:B-1----:R-:W-:-:S05]  /*cc70*/  IADD3 R8, P2, R2, R22, RZ ;  /* 0x0000001602087210 */ /* 0x002fca0007f5e0ff */
[----:B------:R-:W-:-:S05]  /*cc80*/  IMAD.X R9, R0, 0x1, R23, P2 ;  /* 0x0000000100097824 */ /* 0x000fca00010e0617 */
        /* <DEDUP_REMOVED lines=8> */
[----:B-1----:R-:W-:-:S04]  /*cd10*/  IADD3 R8, P2, R2, R218, RZ ;  /* 0x000000da02087210 */ /* 0x002fc80007f5e0ff */
[----:B------:R-:W-:-:S05]  /*cd20*/  IADD3.X R9, R0, R219, RZ, P2, !PT ;  /* 0x000000db00097210 */ /* 0x000fca00017fe4ff */
        /* <DEDUP_REMOVED lines=15> */
[----:B------:R-:W-:Y:S02]  /*ce20*/  LOP3.LUT R6, R15, 0x10, RZ, 0x3c, !PT ;  /* 0x000000100f067812 */ /* 0x000fe400078e3cff */
[----:B------:R-:W-:-:S03]  /*ce30*/  IADD3 R8, P2, R2, R224, RZ ;  /* 0x000000e002087210 */ /* 0x000fc60007f5e0ff */
[----:B------:R-:W-:Y:S02]  /*ce40*/  VIADD R6, R6, UR4 ;  /* 0x0000000406067c36 */ /* 0x000fe40008000000 */
[----:B------:R-:W-:-:S05]  /*ce50*/  IMAD.X R9, R0, 0x1, R225, P2 ;  /* 0x0000000100097824 */ /* 0x000fca00010e06e1 */
[----:B------:R1:W-:Y:S02]  /*ce60*/  LDGSTS.E [R6], desc[UR16][R8.64], P1 ;  /* 0x0000000008067fae */ /* 0x0003e40008921850 */
        /* <DEDUP_REMOVED lines=64> */
[----:B------:R1:W-:Y:S04]  /*d270*/  LDGSTS.E [R6+0x4008], desc[UR16][R8.64], P1 ;  /* 0x0400800008067fae */ /* 0x0003e80008921850 */
[----:B------:R-:W2:Y:S01]  /*d280*/  LDL R9, [R1+0x100] ;  /* 0x0001000001097983 */ /* 0x000ea20000100800 */
[----:B------:R-:W-:-:S04]  /*d290*/  ISETP.GT.AND P1, PT, R3, 0xb, PT ;  /* 0x0000000b0300780c */ /* 0x000fc80003f24270 */
[----:B-1----:R-:W-:-:S04]  /*d2a0*/  SEL R8, RZ, 0x4, !P1 ;  /* 0x00000004ff087807 */ /* 0x002fc80004800000 */
[----:B------:R-:W-:-:S04]  /*d2b0*/  SEL R8, R8, RZ, !P0 ;  /* 0x000000ff08087207 */ /* 0x000fc80004000000 */
[----:B------:R-:W-:Y:S02]  /*d2c0*/  ISETP.NE.U32.AND P1, PT, R8, RZ, PT ;  /* 0x000000ff0800720c */ /* 0x000fe40003f25070 */
[----:B------:R-:W-:-:S05]  /*d2d0*/  IADD3 R8, P2, R2, R252, RZ ;  /* 0x000000fc02087210 */ /* 0x000fca0007f5e0ff */
[----:B--2---:R-:W-:-:S06]  /*d2e0*/  IMAD.X R9, R0, 0x1, R9, P2 ;  /* 0x0000000100097824 */ /* 0x004fcc00010e0609 */
[----:B------:R1:W-:Y:S04]  /*d2f0*/  LDGSTS.E [R6+0xc], desc[UR16][R8.64], P1 ;  /* 0x0000c00008067fae */ /* 0x0003e80008921850 */
[----:B------:R-:W1:Y:S02]  /*d300*/  LDL R9, [R1+0x104] ;  /* 0x0001040001097983 */ /* 0x000e640000100800 */
[----:B-1----:R-:W-:Y:S02]  /*d310*/  IADD3 R8, P2, R2, R9, RZ ;  /* 0x0000000902087210 */ /* 0x002fe40007f5e0ff */
[----:B------:R-:W2:Y:S03]  /*d320*/  LDL R9, [R1+0x108] ;  /* 0x0001080001097983 */ /* 0x000ea60000100800 */
[----:B--2---:R-:W-:-:S05]  /*d330*/  IMAD.X R9, R0, 0x1, R9, P2 ;  /* 0x0000000100097824 */ /* 0x004fca00010e0609 */
[----:B------:R1:W-:Y:S04]  /*d340*/  LDGSTS.E [R6+0x400c], desc[UR16][R8.64], P1 ;  /* 0x0400c00008067fae */ /* 0x0003e80008921850 */
[----:B------:R-:W2:Y:S01]  /*d350*/  LDL R9, [R1+0x10c] ;  /* 0x00010c0001097983 */ /* 0x000ea20000100800 */
[----:B------:R-:W-:-:S04]  /*d360*/  ISETP.GT.AND P1, PT, R3, 0xc, PT ;  /* 0x0000000c0300780c */ /* 0x000fc80003f24270 */
[----:B-1----:R-:W-:-:S04]  /*d370*/  SEL R6, RZ, 0x4, !P1 ;  /* 0x00000004ff067807 */ /* 0x002fc80004800000 */
[----:B------:R-:W-:Y:S02]  /*d380*/  SEL R6, R6, RZ, !P0 ;  /* 0x000000ff06067207 */ /* 0x000fe40004000000 */
[----:B--2---:R-:W-:Y:S02]  /*d390*/  IADD3 R8, P2, R2, R9, RZ ;  /* 0x0000000902087210 */ /* 0x004fe40007f5e0ff */
[----:B------:R-:W2:Y:S01]  /*d3a0*/  LDL R9, [R1+0x110] ;  /* 0x0001100001097983 */ /* 0x000ea20000100800 */
[----:B------:R-:W-:Y:S02]  /*d3b0*/  ISETP.NE.U32.AND P1, PT, R6, RZ, PT ;  /* 0x000000ff0600720c */ /* 0x000fe40003f25070 */
[----:B------:R-:W-:-:S05]  /*d3c0*/  LOP3.LUT R6, R15, 0x30, RZ, 0x3c, !PT ;  /* 0x000000300f067812 */ /* 0x000fca00078e3cff */
[----:B------:R-:W-:Y:S02]  /*d3d0*/  VIADD R6, R6, UR4 ;  /* 0x0000000406067c36 */ /* 0x000fe40008000000 */
[----:B--2---:R-:W-:-:S05]  /*d3e0*/  IMAD.X R9, R0, 0x1, R9, P2 ;  /* 0x0000000100097824 */ /* 0x004fca00010e0609 */
[----:B------:R1:W-:Y:S04]  /*d3f0*/  LDGSTS.E [R6], desc[UR16][R8.64], P1 ;  /* 0x0000000008067fae */ /* 0x0003e80008921850 */
        /* <DEDUP_REMOVED lines=8> */
[----:B------:R-:W-:-:S04]  /*d480*/  SEL R8, R8, RZ, !P0 ;  /* 0x000000ff08087207 */ /* 0x000fc80004000000 */
[----:B------:R-:W-:Y:S02]  /*d490*/  ISETP.NE.U32.AND P1, PT, R8, RZ, PT ;  /* 0x000000ff0800720c */ /* 0x000fe40003f25070 */
[----:B--2---:R-:W-:Y:S02]  /*d4a0*/  IADD3 R8, P2, R2, R9, RZ ;  /* 0x0000000902087210 */ /* 0x004fe40007f5e0ff */
[----:B------:R-:W2:Y:S03]  /*d4b0*/  LDL R9, [R1+0x120] ;  /* 0x0001200001097983 */ /* 0x000ea60000100800 */
        /* <DEDUP_REMOVED lines=18> */
[----:B------:R-:W2:Y:S02]  /*d5e0*/  LDL R9, [R1+0x138] ;  /* 0x0001380001097983 */ /* 0x000ea40000100800 */
[----:B--2---:R-:W-:-:S05]  /*d5f0*/  IADD3.X R9, R0, R9, RZ, P2, !PT ;  /* 0x0000000900097210 */ /* 0x004fca00017fe4ff */
        /* <DEDUP_REMOVED lines=246> */
[----:B------:R1:W-:Y:S01]  /*e560*/  LDGSTS.E [R6+0x400c], desc[UR16][R8.64], P1 ;  /* 0x0400c00008067fae */ /* 0x0003e20008921850 */
[----:B------:R-:W-:-:S03]  /*e570*/  ULEA UR4, UR14, UR12, 0xe ;  /* 0x0000000c0e047291 */ /* 0x000fc6000f8e703f */
[----:B------:R-:W0:Y:S01]  /*e580*/  LDGDEPBAR ;  /* 0x00000000000079af */ /* 0x000e220000000000 */
[----:B-1----:R-:W1:Y:S02]  /*e590*/  S2R R9, SR_TID.X ;  /* 0x0000000000097919 */ /* 0x002e640000002100 */
[----:B-1----:R-:W-:Y:S02]  /*e5a0*/  LOP3.LUT R8, R9, 0x1f, RZ, 0xc0, !PT ;  /* 0x0000001f09087812 */ /* 0x002fe400078ec0ff */
[----:B------:R-:W2:Y:S02]  /*e5b0*/  LDL R9, [R1+0x24c] ;  /* 0x00024c0001097983 */ /* 0x000ea40000100800 */
[----:B------:R-:W-:-:S04]  /*e5c0*/  ISETP.GE.AND P1, PT, R8, R3, PT ;  /* 0x000000030800720c */ /* 0x000fc80003f26270 */
[----:B------:R-:W-:-:S04]  /*e5d0*/  SEL R6, RZ, 0x4, P1 ;  /* 0x00000004ff067807 */ /* 0x000fc80000800000 */
[----:B------:R-:W-:-:S04]  /*e5e0*/  SEL R6, R6, RZ, !P0 ;  /* 0x000000ff06067207 */ /* 0x000fc80004000000 */
[----:B------:R-:W-:Y:S02]  /*e5f0*/  ISETP.NE.U32.AND P0, PT, R6, RZ, PT ;  /* 0x000000ff0600720c */ /* 0x000fe40003f05070 */
[----:B------:R-:W3:Y:S01]  /*e600*/  LDL R6, [R1+0x250] ;  /* 0x0002500001067983 */ /* 0x000ee20000100800 */
[----:B--2---:R-:W-:-:S05]  /*e610*/  IADD3 R8, P1, R5, R9, RZ ;  /* 0x0000000905087210 */ /* 0x004fca0007f3e0ff */
[----:B---3--:R-:W-:Y:S02]  /*e620*/  IMAD.X R9, R4, 0x1, R6, P1 ;  /* 0x0000000104097824 */ /* 0x008fe400008e0606 */
[----:B------:R-:W-:-:S05]  /*e630*/  VIADD R6, R16, UR4 ;  /* 0x0000000410067c36 */ /* 0x000fca0008000000 */
[----:B------:R1:W-:Y:S04]  /*e640*/  LDGSTS.E [R6+0x28000], desc[UR16][R8.64], P0 ;  /* 0x2800000008067fae */ /* 0x0003e80008121850 */
[----:B------:R-:W1:Y:S02]  /*e650*/  LDL R9, [R1+0x25c] ;  /* 0x00025c0001097983 */ /* 0x000e640000100800 */
[----:B-1----:R-:W-:Y:S02]  /*e660*/  IADD3 R8, P1, R5, R9, RZ ;  /* 0x0000000905087210 */ /* 0x002fe40007f3e0ff */
[----:B------:R-:W2:Y:S03]  /*e670*/  LDL R9, [R1+0x260] ;  /* 0x0002600001097983 */ /* 0x000ea60000100800 */
[----:B--2---:R-:W-:-:S05]  /*e680*/  IMAD.X R9, R4, 0x1, R9, P1 ;  /* 0x0000000104097824 */ /* 0x004fca00008e0609 */
        /* <DEDUP_REMOVED lines=18> */
[----:B------:R-:W2:Y:S02]  /*e7b0*/  LDL R9, [R1+0x2a0] ;  /* 0x0002a00001097983 */ /* 0x000ea40000100800 */
[----:B--2---:R-:W-:-:S05]  /*e7c0*/  IADD3.X R9, R4, R9, RZ, P1, !PT ;  /* 0x0000000904097210 */ /* 0x004fca0000ffe4ff */
        /* <DEDUP_REMOVED lines=51> */
[----:B------:R-:W2:Y:S01]  /*eb00*/  LDL R9, [R1+0x254] ;  /* 0x0002540001097983 */ /* 0x000ea20000100800 */
[----:B-1----:R-:W-:Y:S02]  /*eb10*/  LOP3.LUT R6, R16, 0x40, RZ, 0x3c, !PT ;  /* 0x0000004010067812 */ /* 0x002fe400078e3cff */
[----:B--2---:R-:W-:Y:S02]  /*eb20*/  IADD3 R8, P1, R5, R9, RZ ;  /* 0x0000000905087210 */ /* 0x004fe40007f3e0ff */
[----:B------:R-:W2:Y:S01]  /*eb30*/  LDL R9, [R1+0x258] ;  /* 0x0002580001097983 */ /* 0x000ea20000100800 */
[----:B------:R-:W-:-:S02]  /*eb40*/  VIADD R6, R6, UR4 ;  /* 0x0000000406067c36 */ /* 0x000fc40008000000 */
        /* <DEDUP_REMOVED lines=74> */
[----:B------:R-:W2:Y:S01]  /*eff0*/  LDL R9, [R1+0x348] ;  /* 0x0003480001097983 */ /* 0x000ea20000100800 */
[----:B------:R-:W-:Y:S01]  /*f000*/  VIADD R14, R14, 0x1 ;  /* 0x000000010e0e7836 */ /* 0x000fe20000000000 */
[----:B------:R-:W-:Y:S01]  /*f010*/  LEA R2, P2, R7, R2, 0x2 ;  /* 0x0000000207027211 */ /* 0x000fe200078410ff */
[----:B------:R-:W-:Y:S01]  /*f020*/  VIADD R3, R3, 0xffffffe0 ;  /* 0xffffffe003037836 */ /* 0x000fe20000000000 */
[----:B--2---:R-:W-:-:S05]  /*f030*/  IADD3.X R9, R4, R9, RZ, P1, !PT ;  /* 0x0000000904097210 */ /* 0x004fca0000ffe4ff */
[----:B------:R1:W-:Y:S01]  /*f040*/  LDGSTS.E [R6+0x2be00], desc[UR16][R8.64], P0 ;  /* 0x2be0000008067fae */ /* 0x0003e20008121850 */
[----:B------:R-:W-:Y:S02]  /*f050*/  ISETP.NE.U32.AND P0, PT, R17, R14, PT ;  /* 0x0000000e1100720c */ /* 0x000fe40003f05070 */
[----:B------:R-:W-:Y:S01]  /*f060*/  LEA R5, P1, R13, R5, 0x2 ;  /* 0x000000050d057211 */ /* 0x000fe200078210ff */
[----:B------:R-:W0:Y:S01]  /*f070*/  LDGDEPBAR ;  /* 0x00000000000079af */ /* 0x000e220000000000 */
[----:B-1----:R-:W-:Y:S02]  /*f080*/  SHF.R.S32.HI R9, RZ, 0x1f, R7 ;  /* 0x0000001fff097819 */ /* 0x002fe40000011407 */
[----:B------:R-:W-:Y:S02]  /*f090*/  SHF.R.S32.HI R8, RZ, 0x1f, R13 ;  /* 0x0000001fff087819 */ /* 0x000fe4000001140d */
[----:B------:R-:W-:Y:S02]  /*f0a0*/  SHF.L.U64.HI R9, R7, 0x2, R9 ;  /* 0x0000000207097819 */ /* 0x000fe40000010209 */
[----:B------:R-:W-:-:S03]  /*f0b0*/  SHF.L.U64.HI R8, R13, 0x2, R8 ;  /* 0x000000020d087819 */ /* 0x000fc60000010208 */
[----:B------:R-:W-:Y:S02]  /*f0c0*/  IMAD.X R0, R0, 0x1, R9, P2 ;  /* 0x0000000100007824 */ /* 0x000fe400010e0609 */
[----:B------:R-:W-:Y:S01]  /*f0d0*/  IMAD.X R4, R4, 0x1, R8, P1 ;  /* 0x0000000104047824 */ /* 0x000fe200008e0608 */
[----:B------:R-:W-:Y:S06]  /*f0e0*/  @P0 BRA `(.L_x_1) ;  /* 0xffffffc800f80947 */ /* 0x000fec000383ffff */
.L_x_0:
[----:B------:R-:W1:Y:S01]  /*f0f0*/  S2R R6, SR_TID.X ;  /* 0x0000000000067919 */ /* 0x000e620000002100 */
[----:B------:R-:W-:-:S04]  /*f100*/  DEPBAR.LE SB0, 0x0 ;  /* 0x000080000000791a */ /* 0x000fc80000000000 */
[----:B------:R-:W2:Y:S01]  /*f110*/  S2R R252, SR_TID.X ;  /* 0x0000000000fc7919 */ /* 0x000ea20000002100 */
[----:B------:R-:W-:Y:S01]  /*f120*/  IMAD.MOV.U32 R7, RZ, RZ, R154 ;  /* 0x000000ffff077224 */ /* 0x000fe200078e009a */
[----:B------:R-:W-:Y:S01]  /*f130*/  ULDC UR4, c[0x0][0x22c] ;  /* 0x00008b0000047ab9 */ /* 0x000fe20000000800 */
[----:B------:R-:W-:Y:S01]  /*f140*/  IMAD.MOV.U32 R16, RZ, RZ, R88 ;  /* 0x000000ffff107224 */ /* 0x000fe200078e0058 */
[----:B------:R-:W-:Y:S01]  /*f150*/  ULDC.64 UR28, c[0x0][0x228] ;  /* 0x00008a00001c7ab9 */ /* 0x000fe20000000a00 */
[----:B------:R-:W-:Y:S01]  /*f160*/  IMAD.MOV.U32 R17, RZ, RZ, R90 ;  /* 0x000000ffff117224 */ /* 0x000fe200078e005a */
[----:B------:R-:W-:Y:S01]  /*f170*/  ULDC UR5, c[0x0][0x22c] ;  /* 0x00008b0000057ab9 */ /* 0x000fe20000000800 */
[----:B------:R-:W-:Y:S02]  /*f180*/  IMAD.MOV.U32 R18, RZ, RZ, R24 ;  /* 0x000000ffff127224 */ /* 0x000fe400078e0018 */
[----:B------:R-:W-:Y:S02]  /*f190*/  IMAD.MOV.U32 R19, RZ, RZ, R26 ;  /* 0x000000ffff137224 */ /* 0x000fe400078e001a */
[----:B------:R-:W-:-:S02]  /*f1a0*/  IMAD.MOV.U32 R218, RZ, RZ, R193 ;  /* 0x000000ffffda7224 */ /* 0x000fc400078e00c1 */
[----:B------:R-:W-:Y:S02]  /*f1b0*/  IMAD.MOV.U32 R219, RZ, RZ, R195 ;  /* 0x000000ffffdb7224 */ /* 0x000fe400078e00c3 */
[----:B------:R-:W-:Y:S02]  /*f1c0*/  IMAD.MOV.U32 R222, RZ, RZ, R197 ;  /* 0x000000ffffde7224 */ /* 0x000fe400078e00c5 */
[----:B------:R-:W-:Y:S02]  /*f1d0*/  IMAD.MOV.U32 R223, RZ, RZ, R199 ;  /* 0x000000ffffdf7224 */ /* 0x000fe400078e00c7 */
[----:B------:R-:W-:Y:S02]  /*f1e0*/  IMAD.MOV.U32 R226, RZ, RZ, R201 ;  /* 0x000000ffffe27224 */ /* 0x000fe400078e00c9 */
[----:B------:R-:W-:Y:S02]  /*f1f0*/  IMAD.MOV.U32 R227, RZ, RZ, R203 ;  /* 0x000000ffffe37224 */ /* 0x000fe400078e00cb */
[----:B------:R-:W-:-:S02]  /*f200*/  IMAD.MOV.U32 R230, RZ, RZ, R205 ;  /* 0x000000ffffe67224 */ /* 0x000fc400078e00cd */
[----:B------:R-:W-:Y:S02]  /*f210*/  IMAD.MOV.U32 R231, RZ, RZ, R207 ;  /* 0x000000ffffe77224 */ /* 0x000fe400078e00cf */
[----:B------:R-:W-:Y:S02]  /*f220*/  IMAD.MOV.U32 R234, RZ, RZ, R209 ;  /* 0x000000ffffea7224 */ /* 0x000fe400078e00d1 */
[----:B------:R-:W-:Y:S02]  /*f230*/  IMAD.MOV.U32 R235, RZ, RZ, R211 ;  /* 0x000000ffffeb7224 */ /* 0x000fe400078e00d3 */
[----:B------:R-:W-:Y:S01]  /*f240*/  IMAD.MOV.U32 R244, RZ, RZ, R145 ;  /* 0x000000fffff47224 */ /* 0x000fe200078e0091 */
[----:B--2---:R-:W-:Y:S01]  /*f250*/  LOP3.LUT R4, R252, 0x60, RZ, 0xc0, !PT ;  /* 0x00000060fc047812 */ /* 0x004fe200078ec0ff */
[----:B-1----:R-:W-:Y:S01]  /*f260*/  IMAD.SHL.U32 R3, R6, 0x10, RZ ;  /* 0x0000001006037824 */ /* 0x002fe200078e00ff */
[----:B------:R-:W-:Y:S01]  /*f270*/  LOP3.LUT R252, R252, 0x7f, RZ, 0xc0, !PT ;  /* 0x0000007ffcfc7812 */ /* 0x000fe200078ec0ff */
[----:B------:R-:W-:-:S02]  /*f280*/  IMAD.SHL.U32 R0, R6, 0x40, RZ ;  /* 0x0000004006007824 */ /* 0x000fc400078e00ff */
[----:B------:R-:W-:Y:S01]  /*f290*/  IMAD.MOV.U32 R245, RZ, RZ, R147 ;  /* 0x000000fffff57224 */ /* 0x000fe200078e0093 */
[----:B------:R-:W-:Y:S01]  /*f2a0*/  LOP3.LUT R3, R3, 0xf0, RZ, 0xc0, !PT ;  /* 0x000000f003037812 */ /* 0x000fe200078ec0ff */
[----:B------:R-:W-:Y:S01]  /*f2b0*/  IMAD.MOV.U32 R246, RZ, RZ, R81 ;  /* 0x000000fffff67224 */ /* 0x000fe200078e0051 */
[----:B------:R-:W-:Y:S01]  /*f2c0*/  LOP3.LUT R0, R0, 0x400, RZ, 0xc0, !PT ;  /* 0x0000040000007812 */ /* 0x000fe200078ec0ff */
[----:B------:R-:W-:Y:S01]  /*f2d0*/  IMAD.MOV.U32 R247, RZ, RZ, R83 ;  /* 0x000000fffff77224 */ /* 0x000fe200078e0053 */
[----:B------:R-:W-:Y:S01]  /*f2e0*/  MOV R238, R212 ;  /* 0x000000d400ee7202 */ /* 0x000fe20000000f00 */
[----:B------:R-:W-:Y:S01]  /*f2f0*/  IMAD.MOV.U32 R239, RZ, RZ, R214 ;  /* 0x000000ffffef7224 */ /* 0x000fe200078e00d6 */
[----:B------:R-:W-:Y:S01]  /*f300*/  IADD3 R0, R0, UR12, R3 ;  /* 0x0000000c00007c10 */ /* 0x000fe2000fffe003 */
[----:B------:R-:W-:Y:S01]  /*f310*/  IMAD.MOV.U32 R6, RZ, RZ, R152 ;  /* 0x000000ffff067224 */ /* 0x000fe200078e0098 */
[----:B------:R-:W1:Y:S01]  /*f320*/  LDC R9, c[0x0][0x244] ;  /* 0x00009100ff097b82 */ /* 0x000e620000000800 */
[----:B------:R-:W-:Y:S01]  /*f330*/  VIADD R2, R10, 0x7f ;  /* 0x0000007f0a027836 */ /* 0x000fe20000000000 */
[----:B------:R-:W-:-:S06]  /*f340*/  LEA R0, R4, R0, 0x3 ;  /* 0x0000000004007211 */ /* 0x000fcc00078e18ff */
[----:B------:R-:W-:Y:S01]  /*f350*/  BAR.SYNC.DEFER_BLOCKING 0x0 ;  /* 0x0000000000007b1d */ /* 0x000fe20000010000 */
[----:B------:R-:W-:Y:S01]  /*f360*/  LEA R252, R252, UR12, 0x4 ;  /* 0x0000000cfcfc7c11 */ /* 0x000fe2000f8e20ff */
[----:B------:R-:W-:Y:S01]  /*f370*/  IMAD.MOV.U32 R154, RZ, RZ, R173 ;  /* 0x000000ffff9a7224 */ /* 0x000fe200078e00ad */
[----:B------:R-:W-:Y:S01]  /*f380*/  ISETP.GE.AND P0, PT, R2, UR29, PT ;  /* 0x0000001d02007c0c */ /* 0x000fe2000bf06270 */
[C---:B------:R-:W-:Y:S02]  /*f390*/  VIADD R3, R10.reuse, 0x1 ;  /* 0x000000010a037836 */ /* 0x040fe40000000000 */
[C---:B------:R-:W-:Y:S01]  /*f3a0*/  VIADD R2, R10.reuse, 0x2 ;  /* 0x000000020a027836 */ /* 0x040fe20000000000 */
[----:B------:R-:W-:Y:S01]  /*f3b0*/  ULDC.64 UR6, c[0x0][0x228] ;  /* 0x00008a0000067ab9 */ /* 0x000fe20000000a00 */
[----:B------:R-:W2:Y:S01]  /*f3c0*/  LDL.LU R4, [R1] ;  /* 0x0000000001047983 */ /* 0x000ea20000300800 */
[----:B------:R-:W-:Y:S01]  /*f3d0*/  ISETP.GE.AND P3, PT, R3, UR4, PT ;  /* 0x0000000403007c0c */ /* 0x000fe2000bf66270 */
[----:B------:R-:W-:Y:S01]  /*f3e0*/  VIADD R3, R10, 0x3 ;  /* 0x000000030a037836 */ /* 0x000fe20000000000 */
[----:B------:R-:W-:Y:S01]  /*f3f0*/  ULDC UR4, c[0x0][0x22c] ;  /* 0x00008b0000047ab9 */ /* 0x000fe20000000800 */
[----:B------:R-:W2:Y:S01]  /*f400*/  LDL.LU R5, [R1+0x8] ;  /* 0x0000080001057983 */ /* 0x000ea20000300800 */
[----:B------:R-:W-:Y:S01]  /*f410*/  ISETP.GE.AND P2, PT, R2, UR4, PT ;  /* 0x0000000402007c0c */ /* 0x000fe2000bf46270 */
[----:B------:R-:W-:Y:S01]  /*f420*/  ULDC.64 UR30, c[0x0][0x228] ;  /* 0x00008a00001e7ab9 */ /* 0x000fe20000000a00 */
[----:B------:R-:W-:Y:S01]  /*f430*/  ISETP.GE.AND P1, PT, R3, UR5, PT ;  /* 0x0000000503007c0c */ /* 0x000fe2000bf26270 */
[----:B------:R-:W-:Y:S01]  /*f440*/  ULDC.64 UR4, c[0x0][0x220] ;  /* 0x0000880000047ab9 */ /* 0x000fe20000000a00 */
[----:B------:R-:W-:Y:S01]  /*f450*/  ULDC UR26, c[0x0][0x248] ;  /* 0x00009200001a7ab9 */ /* 0x000fe20000000800 */
[----:B------:R-:W-:Y:S01]  /*f460*/  ULDC.64 UR14, c[0x0][0x228] ;  /* 0x00008a00000e7ab9 */ /* 0x000fe20000000a00 */
[----:B------:R-:W-:Y:S01]  /*f470*/  ULDC.64 UR12, c[0x0][0x228] ;  /* 0x00008a00000c7ab9 */ /* 0x000fe20000000a00 */
[----:B------:R-:W-:Y:S01]  /*f480*/  ULDC.64 UR10, c[0x0][0x228] ;  /* 0x00008a00000a7ab9 */ /* 0x000fe20000000a00 */
[----:B------:R-:W-:Y:S01]  /*f490*/  ULDC.64 UR8, c[0x0][0x228] ;  /* 0x00008a0000087ab9 */ /* 0x000fe20000000a00 */
[----:B------:R-:W-:Y:S01]  /*f4a0*/  ULDC.64 UR18, c[0x0][0x228] ;  /* 0x00008a0000127ab9 */ /* 0x000fe20000000a00 */
[----:B------:R-:W-:Y:S01]  /*f4b0*/  ULDC.64 UR24, c[0x0][0x228] ;  /* 0x00008a0000187ab9 */ /* 0x000fe20000000a00 */
[----:B------:R-:W-:Y:S01]  /*f4c0*/  ULDC.64 UR22, c[0x0][0x228] ;  /* 0x00008a0000167ab9 */ /* 0x000fe20000000a00 */
[----:B------:R-:W-:Y:S01]  /*f4d0*/  ULDC.64 UR20, c[0x0][0x228] ;  /* 0x00008a0000147ab9 */ /* 0x000fe20000000a00 */
[----:B--2---:R2:W-:Y:S01]  /*f4e0*/  STSM.16.M88.4 [R0], R4 ;  /* 0x0000000400007844 */ /* 0x0045e20000000200 */
[----:B------:R-:W-:Y:S06]  /*f4f0*/  BAR.SYNC.DEFER_BLOCKING 0x0 ;  /* 0x0000000000007b1d */ /* 0x000fec0000010000 */
[----:B--2---:R-:W2:Y:S04]  /*f500*/  LDL.LU R4, [R1+0x4] ;  /* 0x0000040001047983 */ /* 0x004ea80000300800 */
[----:B------:R-:W2:Y:S04]  /*f510*/  LDL.LU R5, [R1+0xc] ;  /* 0x00000c0001057983 */ /* 0x000ea80000300800 */
[----:B------:R-:W3:Y:S01]  /*f520*/  LDS.128 R20, [R252] ;  /* 0x00000000fc147984 */ /* 0x000ee20000000c00 */
[----:B------:R-:W-:Y:S06]  /*f530*/  BAR.SYNC.DEFER_BLOCKING 0x0 ;  /* 0x0000000000007b1d */ /* 0x000fec0000010000 */
[----:B------:R-:W-:Y:S02]  /*f540*/  STSM.16.M88.4 [R0], R16 ;  /* 0x0000001000007844 */ /* 0x000fe40000000200 */
[----:B------:R-:W-:Y:S06]  /*f550*/  BAR.SYNC.DEFER_BLOCKING 0x0 ;  /* 0x0000000000007b1d */ /* 0x000fec0000010000 */
[----:B------:R-:W4:Y:S01]  /*f560*/  LDS.128 R16, [R252] ;  /* 0x00000000fc107984 */ /* 0x000f220000000c00 */
[----:B------:R-:W-:Y:S01]  /*f570*/  MOV R6, R153 ;  /* 0x0000009900067202 */ /* 0x000fe20000000f00 */
[----:B------:R-:W-:Y:S01]  /*f580*/  IMAD.MOV.U32 R7, RZ, RZ, R155 ;  /* 0x000000ffff077224 */ /* 0x000fe200078e009b */
[----:B------:R-:W-:Y:S06]  /*f590*/  BAR.SYNC.DEFER_BLOCKING 0x0 ;  /* 0x0000000000007b1d */ /* 0x000fec0000010000 */
[----:B---3--:R-:W-:Y:S04]  /*f5a0*/  STL.64 [R1+0x130], R20 ;  /* 0x0001301401007387 */ /* 0x008fe80000100a00 */
[----:B------:R-:W-:Y:S04]  /*f5b0*/  STL.64 [R1+0x138], R22 ;  /* 0x0001381601007387 */ /* 0x000fe80000100a00 */
[----:B----4-:R-:W-:Y:S04]  /*f5c0*/  STL.64 [R1+0x120], R16 ;  /* 0x0001201001007387 */ /* 0x010fe80000100a00 */
[----:B------:R-:W-:Y:S04]  /*f5d0*/  STL.64 [R1+0x128], R18 ;  /* 0x0001281201007387 */ /* 0x000fe80000100a00 */
[----:B--2---:R2:W-:Y:S01]  /*f5e0*/  STSM.16.M88.4 [R0], R4 ;  /* 0x0000000400007844 */ /* 0x0045e20000000200 */
[----:B------:R-:W-:Y:S06]  /*f5f0*/  BAR.SYNC.DEFER_BLOCKING 0x0 ;  /* 0x0000000000007b1d */ /* 0x000fec0000010000 */
[----:B--2---:R-:W2:Y:S04]  /*f600*/  LDL.LU R4, [R1+0x10] ;  /* 0x0000100001047983 */ /* 0x004ea80000300800 */
[----:B------:R-:W2:Y:S04]  /*f610*/  LDL.LU R5, [R1+0x18] ;  /* 0x0000180001057983 */ /* 0x000ea80000300800 */
[----:B------:R-:W3:Y:S01]  /*f620*/  LDS.128 R20, [R252] ;  /* 0x00000000fc147984 */ /* 0x000ee20000000c00 */
[----:B------:R-:W-:-:S02]  /*f630*/  IMAD.MOV.U32 R16, RZ, RZ, R89 ;  /* 0x000000ffff107224 */ /* 0x000fc400078e0059 */
[----:B------:R-:W-:Y:S01]  /*f640*/  IMAD.MOV.U32 R17, RZ, RZ, R91 ;  /* 0x000000ffff117224 */ /* 0x000fe200078e005b */
[----:B------:R-:W-:Y:S01]  /*f650*/  BAR.SYNC.DEFER_BLOCKING 0x0 ;  /* 0x0000000000007b1d */ /* 0x000fe20000010000 */
[----:B------:R-:W-:Y:S02]  /*f660*/  IMAD.MOV.U32 R18, RZ, RZ, R25 ;  /* 0x000000ffff127224 */ /* 0x000fe400078e0019 */
[----:B------:R-:W-:-:S05]  /*f670*/  IMAD.MOV.U32 R19, RZ, RZ, R27 ;  /* 0x000000ffff137224 */ /* 0x000fca00078e001b */
[----:B------:R-:W-:Y:S01]  /*f680*/  STSM.16.M88.4 [R0], R16 ;  /* 0x0000001000007844 */ /* 0x000fe20000000200 */
[----:B------:R-:W-:Y:S01]  /*f690*/  BAR.SYNC.DEFER_BLOCKING 0x0 ;  /* 0x0000000000007b1d */ /* 0x000fe20000010000 */
[----:B------:R-:W-:Y:S02]  /*f6a0*/  IMAD.MOV.U32 R6, RZ, RZ, R156 ;  /* 0x000000ffff067224 */ /* 0x000fe400078e009c */
[----:B------:R-:W-:-:S03]  /*f6b0*/  IMAD.MOV.U32 R7, RZ, RZ, R158 ;  /* 0x000000ffff077224 */ /* 0x000fc600078e009e */
[----:B------:R-:W4:Y:S02]  /*f6c0*/  LDS.128 R16, [R252] ;  /* 0x00000000fc107984 */ /* 0x000f240000000c00 */
[----:B------:R-:W-:Y:S06]  /*f6d0*/  BAR.SYNC.DEFER_BLOCKING 0x0 ;  /* 0x0000000000007b1d */ /* 0x000fec0000010000 */
[----:B---3--:R-:W-:Y:S04]  /*f6e0*/  STL.64 [R1+0x110], R20 ;  /* 0x0001101401007387 */ /* 0x008fe80000100a00 */
[----:B------:R-:W-:Y:S04]  /*f6f0*/  STL.64 [R1+0x118], R22 ;  /* 0x0001181601007387 */ /* 0x000fe80000100a00 */
[----:B----4-:R3:W-:Y:S04]  /*f700*/  STL.64 [R1+0x100], R16 ;  /* 0x0001001001007387 */ /* 0x0107e80000100a00 */
[----:B------:R4:W-:Y:S01]  /*f710*/  STL.64 [R1+0x108], R18 ;  /* 0x0001081201007387 */ /* 0x0009e20000100a00 */
[----:B---3--:R-:W-:Y:S01]  /*f720*/  IMAD.MOV.U32 R16, RZ, RZ, R92 ;  /* 0x000000ffff107224 */ /* 0x008fe200078e005c */
[----:B------:R-:W-:Y:S01]  /*f730*/  MOV R17, R94 ;  /* 0x0000005e00117202 */ /* 0x000fe20000000f00 */
[----:B----4-:R-:W-:-:S02]  /*f740*/  IMAD.MOV.U32 R18, RZ, RZ, R28 ;  /* 0x000000ffff127224 */ /* 0x010fc400078e001c */
[----:B------:R-:W-:Y:S01]  /*f750*/  IMAD.MOV.U32 R19, RZ, RZ, R30 ;  /* 0x000000ffff137224 */ /* 0x000fe200078e001e */
        /* <DEDUP_REMOVED lines=8> */
[----:B------:R-:W4:Y:S04]  /*f7e0*/  LDS.128 R16, [R252] ;  /* 0x00000000fc107984 */ /* 0x000f280000000c00 */
[----:B---3--:R-:W-:Y:S04]  /*f7f0*/  STL.64 [R1+0x10], R20 ;  /* 0x0000101401007387 */ /* 0x008fe80000100a00 */
[----:B------:R-:W-:Y:S01]  /*f800*/  STL.64 [R1+0x18], R22 ;  /* 0x0000181601007387 */ /* 0x000fe20000100a00 */
[----:B------:R-:W-:Y:S06]  /*f810*/  BAR.SYNC.DEFER_BLOCKING 0x0 ;  /* 0x0000000000007b1d */ /* 0x000fec0000010000 */
[----:B----4-:R3:W-:Y:S04]  /*f820*/  STL.64 [R1], R16 ;  /* 0x0000001001007387 */ /* 0x0107e80000100a00 */
[----:B------:R4:W-:Y:S04]  /*f830*/  STL.64 [R1+0x8], R18 ;  /* 0x0000081201007387 */ /* 0x0009e80000100a00 */
[----:B---3--:R-:W3:Y:S04]  /*f840*/  LDL.LU R16, [R1+0x20] ;  /* 0x0000200001107983 */ /* 0x008ee80000300800 */
[----:B------:R-:W3:Y:S01]  /*f850*/  LDL.LU R17, [R1+0x28] ;  /* 0x0000280001117983 */ /* 0x000ee20000300800 */
[----:B------:R-:W-:-:S02]  /*f860*/  IMAD.MOV.U32 R6, RZ, RZ, R157 ;  /* 0x000000ffff067224 */ /* 0x000fc400078e009d */
[----:B------:R-:W-:Y:S01]  /*f870*/  IMAD.MOV.U32 R7, RZ, RZ, R159 ;  /* 0x000000ffff077224 */ /* 0x000fe200078e009f */
[----:B----4-:R-:W-:Y:S01]  /*f880*/  MOV R18, R160 ;  /* 0x000000a000127202 */ /* 0x010fe20000000f00 */
[----:B------:R-:W-:-:S03]  /*f890*/  IMAD.MOV.U32 R19, RZ, RZ, R162 ;  /* 0x000000ffff137224 */ /* 0x000fc600078e00a2 */
[----:B--2---:R2:W-:Y:S01]  /*f8a0*/  STSM.16.M88.4 [R0], R4 ;  /* 0x0000000400007844 */ /* 0x0045e20000000200 */
[----:B------:R-:W-:Y:S06]  /*f8b0*/  BAR.SYNC.DEFER_BLOCKING 0x0 ;  /* 0x0000000000007b1d */ /* 0x000fec0000010000 */
[----:B------:R-:W4:Y:S01]  /*f8c0*/  LDS.128 R248, [R252] ;  /* 0x00000000fcf87984 */ /* 0x000f220000000c00 */
[----:B--2---:R-:W-:Y:S02]  /*f8d0*/  IMAD.MOV.U32 R4, RZ, RZ, R93 ;  /* 0x000000ffff047224 */ /* 0x004fe400078e005d */
[----:B------:R-:W-:-:S02]  /*f8e0*/  IMAD.MOV.U32 R5, RZ, RZ, R95 ;  /* 0x000000ffff057224 */ /* 0x000fc400078e005f */
[----:B------:R-:W-:Y:S02]  /*f8f0*/  IMAD.MOV.U32 R6, RZ, RZ, R29 ;  /* 0x000000ffff067224 */ /* 0x000fe400078e001d */
[----:B------:R-:W-:Y:S01]  /*f900*/  IMAD.MOV.U32 R7, RZ, RZ, R31 ;  /* 0x000000ffff077224 */ /* 0x000fe200078e001f */
[----:B------:R-:W-:Y:S06]  /*f910*/  BAR.SYNC.DEFER_BLOCKING 0x0 ;  /* 0x0000000000007b1d */ /* 0x000fec0000010000 */
[----:B------:R-:W-:Y:S02]  /*f920*/  STSM.16.M88.4 [R0], R4 ;  /* 0x0000000400007844 */ /* 0x000fe40000000200 */
[----:B------:R-:W-:Y:S06]  /*f930*/  BAR.SYNC.DEFER_BLOCKING 0x0 ;  /* 0x0000000000007b1d */ /* 0x000fec0000010000 */
[----:B------:R-:W2:Y:S02]  /*f940*/  LDS.128 R240, [R252] ;  /* 0x00000000fcf07984 */ /* 0x000ea40000000c00 */
[----:B------:R-:W-:Y:S06]  /*f950*/  BAR.SYNC.DEFER_BLOCKING 0x0 ;  /* 0x0000000000007b1d */ /* 0x000fec0000010000 */
[----:B----4-:R-:W-:Y:S04]  /*f960*/  STL [R1+0x434], R251 ;  /* 0x000434fb01007387 */ /* 0x010fe80000100800 */
[----:B---3--:R3:W-:Y:S01]  /*f970*/  STSM.16.M88.4 [R0], R16 ;  /* 0x0000001000007844 */ /* 0x0087e20000000200 */
[----:B------:R-:W-:Y:S06]  /*f980*/  BAR.SYNC.DEFER_BLOCKING 0x0 ;  /* 0x0000000000007b1d */ /* 0x000fec0000010000 */
[----:B---3--:R-:W3:Y:S04]  /*f990*/  LDL.LU R16, [R1+0x24] ;  /* 0x0000240001107983 */ /* 0x008ee80000300800 */
[----:B------:R-:W3:Y:S04]  /*f9a0*/  LDL.LU R17, [R1+0x2c] ;  /* 0x00002c0001117983 */ /* 0x000ee80000300800 */
[----:B------:R-:W4:Y:S04]  /*f9b0*/  LDL.LU R28, [R1+0x30] ;  /* 0x00003000011c7983 */ /* 0x000f280000300800 */
[----:B------:R-:W4:Y:S04]  /*f9c0*/  LDL.LU R29, [R1+0x38] ;  /* 0x00003800011d7983 */ /* 0x000f280000300800 */
[----:B------:R-:W5:Y:S01]  /*f9d0*/  LDS.128 R20, [R252] ;  /* 0x00000000fc147984 */ /* 0x000f620000000c00 */
[----:B------:R-:W-:-:S02]  /*f9e0*/  IMAD.MOV.U32 R4, RZ, RZ, R96 ;  /* 0x000000ffff047224 */ /* 0x000fc400078e0060 */
[----:B------:R-:W-:Y:S02]  /*f9f0*/  IMAD.MOV.U32 R5, RZ, RZ, R98 ;  /* 0x000000ffff057224 */ /* 0x000fe400078e0062 */
[----:B------:R-:W-:Y:S02]  /*fa00*/  IMAD.MOV.U32 R6, RZ, RZ, R32 ;  /* 0x000000ffff067224 */ /* 0x000fe400078e0020 */
[----:B------:R-:W-:Y:S01]  /*fa10*/  IMAD.MOV.U32 R7, RZ, RZ, R34 ;  /* 0x000000ffff077224 */ /* 0x000fe200078e0022 */
[----:B------:R-:W-:Y:S01]  /*fa20*/  BAR.SYNC.DEFER_BLOCKING 0x0 ;  /* 0x0000000000007b1d */ /* 0x000fe20000010000 */
[----:B------:R-:W-:Y:S02]  /*fa30*/  IMAD.MOV.U32 R18, RZ, RZ, R161 ;  /* 0x000000ffff127224 */ /* 0x000fe400078e00a1 */
[----:B------:R-:W-:-:S03]  /*fa40*/  IMAD.MOV.U32 R19, RZ, RZ, R163 ;  /* 0x000000ffff137224 */ /* 0x000fc600078e00a3 */
[----:B------:R-:W2:Y:S04]  /*fa50*/  LDL.LU R32, [R1+0x34] ;  /* 0x0000340001207983 */ /* 0x000ea80000300800 */
[----:B------:R-:W-:Y:S01]  /*fa60*/  STSM.16.M88.4 [R0], R4 ;  /* 0x0000000400007844 */ /* 0x000fe20000000200 */
[----:B------:R-:W-:Y:S06]  /*fa70*/  BAR.SYNC.DEFER_BLOCKING 0x0 ;  /* 0x0000000000007b1d */ /* 0x000fec0000010000 */
[----:B------:R-:W5:Y:S02]  /*fa80*/  LDS.128 R4, [R252] ;  /* 0x00000000fc047984 */ /* 0x000f640000000c00 */
[----:B------:R-:W-:Y:S01]  /*fa90*/  BAR.SYNC.DEFER_BLOCKING 0x0 ;  /* 0x0000000000007b1d */ /* 0x000fe20000010000 */
[----:B------:R-:W-:-:S02]  /*faa0*/  IMAD.MOV.U32 R30, RZ, RZ, R164 ;  /* 0x000000ffff1e7224 */ /* 0x000fc400078e00a4 */
[----:B------:R-:W-:-:S03]  /*fab0*/  IMAD.MOV.U32 R31, RZ, RZ, R166 ;  /* 0x000000ffff1f7224 */ /* 0x000fc600078e00a6 */
[----:B---3--:R3:W-:Y:S02]  /*fac0*/  STSM.16.M88.4 [R0], R16 ;  /* 0x0000001000007844 */ /* 0x0087e40000000200 */
[----:B------:R-:W-:Y:S01]  /*fad0*/  BAR.SYNC.DEFER_BLOCKING 0x0 ;  /* 0x0000000000007b1d */ /* 0x000fe20000010000 */
[----:B---3--:R-:W-:-:S05]  /*fae0*/  IMAD.MOV.U32 R18, RZ, RZ, R33 ;  /* 0x000000ffff127224 */ /* 0x008fca00078e0021 */
[----:B------:R-:W2:Y:S04]  /*faf0*/  LDL.LU R33, [R1+0x3c] ;  /* 0x00003c0001217983 */ /* 0x000ea80000300800 */
[----:B------:R-:W3:Y:S04]  /*fb00*/  LDL.LU R92, [R1+0x40] ;  /* 0x00004000015c7983 */ /* 0x000ee80000300800 */
[----:B------:R-:W3:Y:S04]  /*fb10*/  LDL.LU R93, [R1+0x48] ;  /* 0x00004800015d7983 */ /* 0x000ee80000300800 */
[----:B------:R-:W5:Y:S01]  /*fb20*/  LDS.128 R24, [R252] ;  /* 0x00000000fc187984 */ /* 0x000f620000000c00 */
[----:B------:R-:W-:Y:S01]  /*fb30*/  IMAD.MOV.U32 R16, RZ, RZ, R97 ;  /* 0x000000ffff107224 */ /* 0x000fe200078e0061 */
[----:B------:R-:W-:Y:S01]  /*fb40*/  MOV R17, R99 ;  /* 0x0000006300117202 */ /* 0x000fe20000000f00 */
[----:B------:R-:W-:Y:S01]  /*fb50*/  IMAD.MOV.U32 R19, RZ, RZ, R35 ;  /* 0x000000ffff137224 */ /* 0x000fe200078e0023 */
[----:B------:R-:W-:Y:S06]  /*fb60*/  BAR.SYNC.DEFER_BLOCKING 0x0 ;  /* 0x0000000000007b1d */ /* 0x000fec0000010000 */
[----:B------:R-:W5:Y:S04]  /*fb70*/  LDL.LU R96, [R1+0x44] ;  /* 0x0000440001607983 */ /* 0x000f680000300800 */
[----:B------:R-:W5:Y:S04]  /*fb80*/  LDL.LU R97, [R1+0x4c] ;  /* 0x00004c0001617983 */ /* 0x000f680000300800 */
[----:B------:R-:W-:Y:S01]  /*fb90*/  STSM.16.M88.4 [R0], R16 ;  /* 0x0000001000007844 */ /* 0x000fe20000000200 */
[----:B------:R-:W-:Y:S06]  /*fba0*/  BAR.SYNC.DEFER_BLOCKING 0x0 ;  /* 0x0000000000007b1d */ /* 0x000fec0000010000 */
[----:B------:R-:W1:Y:S02]  /*fbb0*/  LDS.128 R16, [R252] ;  /* 0x00000000fc107984 */ /* 0x000e640000000c00 */
[----:B------:R-:W-:Y:S06]  /*fbc0*/  BAR.SYNC.DEFER_BLOCKING 0x0 ;  /* 0x0000000000007b1d */ /* 0x000fec0000010000 */
[----:B----4-:R4:W-:Y:S02]  /*fbd0*/  STSM.16.M88.4 [R0], R28 ;  /* 0x0000001c00007844 */ /* 0x0109e40000000200 */
[----:B------:R-:W-:Y:S06]  /*fbe0*/  BAR.SYNC.DEFER_BLOCKING 0x0 ;  /* 0x0000000000007b1d */ /* 0x000fec0000010000 */
[----:B------:R-:W1:Y:S01]  /*fbf0*/  LDS.128 R88, [R252] ;  /* 0x00000000fc587984 */ /* 0x000e620000000c00 */
[----:B----4-:R-:W-:-:S02]  /*fc00*/  IMAD.MOV.U32 R28, RZ, RZ, R100 ;  /* 0x000000ffff1c7224 */ /* 0x010fc400078e0064 */
[----:B------:R-:W-:Y:S02]  /*fc10*/  IMAD.MOV.U32 R29, RZ, RZ, R102 ;  /* 0x000000ffff1d7224 */ /* 0x000fe400078e0066 */
[----:B------:R-:W-:Y:S02]  /*fc20*/  IMAD.MOV.U32 R30, RZ, RZ, R36 ;  /* 0x000000ffff1e7224 */ /* 0x000fe400078e0024 */
[----:B------:R-:W-:Y:S01]  /*fc30*/  IMAD.MOV.U32 R31, RZ, RZ, R38 ;  /* 0x000000ffff1f7224 */ /* 0x000fe200078e0026 */
[----:B------:R-:W-:Y:S06]  /*fc40*/  BAR.SYNC.DEFER_BLOCKING 0x0 ;  /* 0x0000000000007b1d */ /* 0x000fec0000010000 */
[----:B------:R-:W-:Y:S02]  /*fc50*/  STSM.16.M88.4 [R0], R28 ;  /* 0x0000001c00007844 */ /* 0x000fe40000000200 */
[----:B------:R-:W-:Y:S01]  /*fc60*/  BAR.SYNC.DEFER_BLOCKING 0x0 ;  /* 0x0000000000007b1d */ /* 0x000fe20000010000 */
[----:B------:R-:W-:Y:S01]  /*fc70*/  MOV R34, R165 ;  /* 0x000000a500227202 */ /* 0x000fe20000000f00 */
[----:B------:R-:W-:-:S04]  /*fc80*/  IMAD.MOV.U32 R35, RZ, RZ, R167 ;  /* 0x000000ffff237224 */ /* 0x000fc800078e00a7 */
[----:B------:R-:W4:Y:S02]  /*fc90*/  LDS.128 R28, [R252] ;  /* 0x00000000fc1c7984 */ /* 0x000f240000000c00 */
[----:B------:R-:W-:Y:S01]  /*fca0*/  BAR.SYNC.DEFER_BLOCKING 0x0 ;  /* 0x0000000000007b1d */ /* 0x000fe20000010000 */
[----:B------:R-:W-:Y:S02]  /*fcb0*/  IMAD.MOV.U32 R94, RZ, RZ, R168 ;  /* 0x000000ffff5e7224 */ /* 0x000fe400078e00a8 */
[----:B------:R-:W-:-:S03]  /*fcc0*/  IMAD.MOV.U32 R95, RZ, RZ, R170 ;  /* 0x000000ffff5f7224 */ /* 0x000fc600078e00aa */
[----:B--2---:R2:W-:Y:S02]  /*fcd0*/  STSM.16.M88.4 [R0], R32 ;  /* 0x0000002000007844 */ /* 0x0045e40000000200 */
[----:B--2---:R-:W-:Y:S02]  /*fce0*/  IMAD.MOV.U32 R34, RZ, RZ, R37 ;  /* 0x000000ffff227224 */ /* 0x004fe400078e0025 */
[----:B------:R-:W-:Y:S01]  /*fcf0*/  IMAD.MOV.U32 R35, RZ, RZ, R39 ;  /* 0x000000ffff237224 */ /* 0x000fe200078e0027 */
[----:B------:R-:W-:Y:S01]  /*fd00*/  BAR.SYNC.DEFER_BLOCKING 0x0 ;  /* 0x0000000000007b1d */ /* 0x000fe20000010000 */
[----:B------:R-:W-:Y:S02]  /*fd10*/  IMAD.MOV.U32 R32, RZ, RZ, R101 ;  /* 0x000000ffff207224 */ /* 0x000fe400078e0065 */
[----:B------:R-:W-:-:S03]  /*fd20*/  IMAD.MOV.U32 R33, RZ, RZ, R103 ;  /* 0x000000ffff217224 */ /* 0x000fc600078e0067 */
[----:B------:R-:W2:Y:S02]  /*fd30*/  LDS.128 R36, [R252] ;  /* 0x00000000fc247984 */ /* 0x000ea40000000c00 */
[----:B------:R-:W-:Y:S06]  /*fd40*/  BAR.SYNC.DEFER_BLOCKING 0x0 ;  /* 0x0000000000007b1d */ /* 0x000fec0000010000 */
[----:B------:R-:W-:Y:S02]  /*fd50*/  STSM.16.M88.4 [R0], R32 ;  /* 0x0000002000007844 */ /* 0x000fe40000000200 */
[----:B------:R-:W-:Y:S06]  /*fd60*/  BAR.SYNC.DEFER_BLOCKING 0x0 ;  /* 0x0000000000007b1d */ /* 0x000fec0000010000 */
[----:B------:R-:W2:Y:S02]  /*fd70*/  LDS.128 R32, [R252] ;  /* 0x00000000fc207984 */ /* 0x000ea40000000c00 */
[----:B------:R-:W-:Y:S06]  /*fd80*/  BAR.SYNC.DEFER_BLOCKING 0x0 ;  /* 0x0000000000007b1d */ /* 0x000fec0000010000 */
[----:B---3--:R3:W-:Y:S02]  /*fd90*/  STSM.16.M88.4 [R0], R92 ;  /* 0x0000005c00007844 */ /* 0x0087e40000000200 */
[----:B------:R-:W-:Y:S06]  /*fda0*/  BAR.SYNC.DEFER_BLOCKING 0x0 ;  /* 0x0000000000007b1d */ /* 0x000fec0000010000 */
[----:B------:R-:W2:Y:S01]  /*fdb0*/  LDS.128 R100, [R252] ;  /* 0x00000000fc647984 */ /* 0x000ea20000000c00 */
[----:B---3--:R-:W-:Y:S01]  /*fdc0*/  IMAD.MOV.U32 R92, RZ, RZ, R104 ;  /* 0x000000ffff5c7224 */ /* 0x008fe200078e0068 */
[----:B------:R-:W-:Y:S01]  /*fdd0*/  MOV R93, R106 ;  /* 0x0000006a005d7202 */ /* 0x000fe20000000f00 */
[----:B------:R-:W-:Y:S01]  /*fde0*/  IMAD.MOV.U32 R94, RZ, RZ, R40 ;  /* 0x000000ffff5e7224 */ /* 0x000fe200078e0028 */
[----:B------:R-:W3:Y:S01]  /*fdf0*/  LDL.LU R104, [R1+0x50] ;  /* 0x0000500001687983 */ /* 0x000ee20000300800 */
[----:B------:R-:W-:Y:S01]  /*fe00*/  IMAD.MOV.U32 R95, RZ, RZ, R42 ;  /* 0x000000ffff5f7224 */ /* 0x000fe200078e002a */
[----:B------:R-:W-:Y:S06]  /*fe10*/  BAR.SYNC.DEFER_BLOCKING 0x0 ;  /* 0x0000000000007b1d */ /* 0x000fec0000010000 */
[----:B------:R-:W-:Y:S02]  /*fe20*/  STSM.16.M88.4 [R0], R92 ;  /* 0x0000005c00007844 */ /* 0x000fe40000000200 */
[----:B------:R-:W-:Y:S01]  /*fe30*/  BAR.SYNC.DEFER_BLOCKING 0x0 ;  /* 0x0000000000007b1d */ /* 0x000fe20000010000 */
[----:B------:R-:W-:-:S02]  /*fe40*/  IMAD.MOV.U32 R98, RZ, RZ, R169 ;  /* 0x000000ffff627224 */ /* 0x000fc400078e00a9 */
[----:B------:R-:W-:-:S03]  /*fe50*/  IMAD.MOV.U32 R99, RZ, RZ, R171 ;  /* 0x000000ffff637224 */ /* 0x000fc600078e00ab */
[----:B------:R-:W2:Y:S02]  /*fe60*/  LDS.128 R92, [R252] ;  /* 0x00000000fc5c7984 */ /* 0x000ea40000000c00 */
[----:B------:R-:W-:Y:S06]  /*fe70*/  BAR.SYNC.DEFER_BLOCKING 0x0 ;  /* 0x0000000000007b1d */ /* 0x000fec0000010000 */
[----:B-----5:R5:W-:Y:S02]  /*fe80*/  STSM.16.M88.4 [R0], R96 ;  /* 0x0000006000007844 */ /* 0x020be40000000200 */
[----:B-----5:R-:W-:-:S02]  /*fe90*/  IMAD.MOV.U32 R96, RZ, RZ, R105 ;  /* 0x000000ffff607224 */ /* 0x020fc400078e0069 */
[----:B------:R-:W3:Y:S04]  /*fea0*/  LDL.LU R105, [R1+0x58] ;  /* 0x0000580001697983 */ /* 0x000ee80000300800 */
[----:B------:R-:W5:Y:S04]  /*feb0*/  LDL.LU R152, [R1+0x54] ;  /* 0x0000540001987983 */ /* 0x000f680000300800 */
[----:B------:R-:W5:Y:S01]  /*fec0*/  LDL.LU R153, [R1+0x5c] ;  /* 0x00005c0001997983 */ /* 0x000f620000300800 */
[----:B------:R-:W-:Y:S02]  /*fed0*/  IMAD.MOV.U32 R98, RZ, RZ, R41 ;  /* 0x000000ffff627224 */ /* 0x000fe400078e0029 */
[----:B------:R-:W-:Y:S01]  /*fee0*/  IMAD.MOV.U32 R99, RZ, RZ, R43 ;  /* 0x000000ffff637224 */ /* 0x000fe200078e002b */
[----:B------:R-:W-:Y:S01]  /*fef0*/  BAR.SYNC.DEFER_BLOCKING 0x0 ;  /* 0x0000000000007b1d */ /* 0x000fe20000010000 */
[----:B------:R-:W-:-:S05]  /*ff00*/  IMAD.MOV.U32 R97, RZ, RZ, R107 ;  /* 0x000000ffff617224 */ /* 0x000fca00078e006b */
[----:B------:R-:W2:Y:S02]  /*ff10*/  LDS.128 R40, [R252] ;  /* 0x00000000fc287984 */ /* 0x000ea40000000c00 */
[----:B------:R-:W-:Y:S06]  /*ff20*/  BAR.SYNC.DEFER_BLOCKING 0x0 ;  /* 0x0000000000007b1d */ /* 0x000fec0000010000 */
[----:B------:R-:W-:Y:S02]  /*ff30*/  STSM.16.M88.4 [R0], R96 ;  /* 0x0000006000007844 */ /* 0x000fe40000000200 */
[----:B------:R-:W-:Y:S01]  /*ff40*/  BAR.SYNC.DEFER_BLOCKING 0x0 ;  /* 0x0000000000007b1d */ /* 0x000fe20000010000 */
[----:B------:R-:W-:Y:S01]  /*ff50*/  MOV R106, R172 ;  /* 0x000000ac006a7202 */ /* 0x000fe20000000f00 */
[----:B------:R-:W-:-:S04]  /*ff60*/  IMAD.MOV.U32 R107, RZ, RZ, R174 ;  /* 0x000000ffff6b7224 */ /* 0x000fc800078e00ae */
[----:B------:R-:W2:Y:S02]  /*ff70*/  LDS.128 R96, [R252] ;  /* 0x00000000fc607984 */ /* 0x000ea40000000c00 */
[----:B------:R-:W-:Y:S01]  /*ff80*/  BAR.SYNC.DEFER_BLOCKING 0x0 ;  /* 0x0000000000007b1d */ /* 0x000fe20000010000 */
[----:B------:R-:W-:-:S05]  /*ff90*/  IMAD.MOV.U32 R155, RZ, RZ, R175 ;  /* 0x000000ffff9b7224 */ /* 0x000fca00078e00af */
[----:B---3--:R3:W-:Y:S02]  /*ffa0*/  STSM.16.M88.4 [R0], R104 ;  /* 0x0000006800007844 */ /* 0x0087e40000000200 */
[----:B------:R-:W-:Y:S06]  /*ffb0*/  BAR.SYNC.DEFER_BLOCKING 0x0 ;  /* 0x0000000000007b1d */ /* 0x000fec0000010000 */
[----:B------:R-:W2:Y:S01]  /*ffc0*/  LDS.128 R156, [R252] ;  /* 0x00000000fc9c7984 */ /* 0x000ea20000000c00 */
[----:B---3--:R-:W-:Y:S02]  /*ffd0*/  IMAD.MOV.U32 R104, RZ, RZ, R108 ;  /* 0x000000ffff687224 */ /* 0x008fe400078e006c */
[----:B------:R-:W-:-:S02]  /*ffe0*/  IMAD.MOV.U32 R105, RZ, RZ, R110 ;  /* 0x000000ffff697224 */ /* 0x000fc400078e006e */
[----:B------:R-:W-:Y:S02]  /*fff0*/  IMAD.MOV.U32 R106, RZ, RZ, R44 ;  /* 0x000000ffff6a7224 */ /* 0x000fe400078e002c */
[----:B------:R-:W-:Y:S01]  /*10000*/  IMAD.MOV.U32 R107, RZ, RZ, R46 ;  /* 0x000000ffff6b7224 */ /* 0x000fe200078e002e */
[----:B------:R-:W-:Y:S06]  /*10010*/  BAR.SYNC.DEFER_BLOCKING 0x0 ;  /* 0x0000000000007b1d */ /* 0x000fec0000010000 */
[----:B------:R-:W-:Y:S02]  /*10020*/  STSM.16.M88.4 [R0], R104 ;  /* 0x0000006800007844 */ /* 0x000fe40000000200 */
[----:B------:R-:W-:Y:S06]  /*10030*/  BAR.SYNC.DEFER_BLOCKING 0x0 ;  /* 0x0000000000007b1d */ /* 0x000fec0000010000 */
[----:B------:R-:W3:Y:S02]  /*10040*/  LDS.128 R104, [R252] ;  /* 0x00000000fc687984 */ /* 0x000ee40000000c00 */
[----:B------:R-:W-:Y:S06]  /*10050*/  BAR.SYNC.DEFER_BLOCKING 0x0 ;  /* 0x0000000000007b1d */ /* 0x000fec0000010000 */
[----:B-----5:R5:W-:Y:S04]  /*10060*/  STSM.16.M88.4 [R0], R152 ;  /* 0x0000009800007844 */ /* 0x020be80000000200 */
[----:B-----5:R-:W5:Y:S04]  /*10070*/  LDL.LU R152, [R1+0x60] ;  /* 0x0000600001987983 */ /* 0x020f680000300800 */
[----:B------:R-:W5:Y:S04]  /*10080*/  LDL.LU R153, [R1+0x68] ;  /* 0x0000680001997983 */ /* 0x000f680000300800 */
[----:B------:R-:W4:Y:S04]  /*10090*/  LDL.LU R160, [R1+0x64] ;  /* 0x0000640001a07983 */ /* 0x000f280000300800 */
[----:B------:R-:W4:Y:S01]  /*100a0*/  LDL.LU R161, [R1+0x6c] ;  /* 0x00006c0001a17983 */ /* 0x000f220000300800 */
[----:B------:R-:W-:Y:S01]  /*100b0*/  IMAD.MOV.U32 R108, RZ, RZ, R109 ;  /* 0x000000ffff6c7224 */ /* 0x000fe200078e006d */
[----:B------:R-:W-:Y:S01]  /*100c0*/  MOV R109, R111 ;  /* 0x0000006f006d7202 */ /* 0x000fe20000000f00 */
[----:B------:R-:W-:-:S02]  /*100d0*/  IMAD.MOV.U32 R110, RZ, RZ, R45 ;  /* 0x000000ffff6e7224 */ /* 0x000fc400078e002d */
[----:B------:R-:W-:Y:S01]  /*100e0*/  IMAD.MOV.U32 R111, RZ, RZ, R47 ;  /* 0x000000ffff6f7224 */ /* 0x000fe200078e002f */
[----:B------:R-:W-:Y:S06]  /*100f0*/  BAR.SYNC.DEFER_BLOCKING 0x0 ;  /* 0x0000000000007b1d */ /* 0x000fec0000010000 */
[----:B------:R-:W3:Y:S02]  /*10100*/  LDS.128 R44, [R252] ;  /* 0x00000000fc2c7984 */ /* 0x000ee40000000c00 */
[----:B------:R-:W-:Y:S06]  /*10110*/  BAR.SYNC.DEFER_BLOCKING 0x0 ;  /* 0x0000000000007b1d */ /* 0x000fec0000010000 */
[----:B------:R-:W-:Y:S02]  /*10120*/  STSM.16.M88.4 [R0], R108 ;  /* 0x0000006c00007844 */ /* 0x000fe40000000200 */
[----:B------:R-:W-:Y:S01]  /*10130*/  BAR.SYNC.DEFER_BLOCKING 0x0 ;  /* 0x0000000000007b1d */ /* 0x000fe20000010000 */
[----:B------:R-:W-:-:S02]  /*10140*/  IMAD.MOV.U32 R154, RZ, RZ, R176 ;  /* 0x000000ffff9a7224 */ /* 0x000fc400078e00b0 */
[----:B------:R-:W-:-:S03]  /*10150*/  IMAD.MOV.U32 R155, RZ, RZ, R178 ;  /* 0x000000ffff9b7224 */ /* 0x000fc600078e00b2 */
[----:B------:R-:W3:Y:S02]  /*10160*/  LDS.128 R108, [R252] ;  /* 0x00000000fc6c7984 */ /* 0x000ee40000000c00 */
[----:B------:R-:W-:Y:S01]  /*10170*/  BAR.SYNC.DEFER_BLOCKING 0x0 ;  /* 0x0000000000007b1d */ /* 0x000fe20000010000 */
[----:B------:R-:W-:Y:S01]  /*10180*/  MOV R162, R177 ;  /* 0x000000b100a27202 */ /* 0x000fe20000000f00 */
[----:B------:R-:W-:-:S04]  /*10190*/  IMAD.MOV.U32 R163, RZ, RZ, R179 ;  /* 0x000000ffffa37224 */ /* 0x000fc800078e00b3 */
[----:B-----5:R5:W-:Y:S02]  /*101a0*/  STSM.16.M88.4 [R0], R152 ;  /* 0x0000009800007844 */ /* 0x020be40000000200 */
[----:B------:R-:W-:Y:S06]  /*101b0*/  BAR.SYNC.DEFER_BLOCKING 0x0 ;  /* 0x0000000000007b1d */ /* 0x000fec0000010000 */
[----:B------:R-:W3:Y:S01]  /*101c0*/  LDS.128 R164, [R252] ;  /* 0x00000000fca47984 */ /* 0x000ee20000000c00 */
[----:B-----5:R-:W-:Y:S02]  /*101d0*/  IMAD.MOV.U32 R152, RZ, RZ, R112 ;  /* 0x000000ffff987224 */ /* 0x020fe400078e0070 */
[----:B------:R-:W-:-:S02]  /*101e0*/  IMAD.MOV.U32 R153, RZ, RZ, R114 ;  /* 0x000000ffff997224 */ /* 0x000fc400078e0072 */
[----:B------:R-:W-:Y:S02]  /*101f0*/  IMAD.MOV.U32 R154, RZ, RZ, R48 ;  /* 0x000000ffff9a7224 */ /* 0x000fe400078e0030 */
[----:B------:R-:W-:Y:S01]  /*10200*/  IMAD.MOV.U32 R155, RZ, RZ, R50 ;  /* 0x000000ffff9b7224 */ /* 0x000fe200078e0032 */
[----:B------:R-:W-:Y:S06]  /*10210*/  BAR.SYNC.DEFER_BLOCKING 0x0 ;  /* 0x0000000000007b1d */ /* 0x000fec0000010000 */
[----:B------:R-:W-:Y:S02]  /*10220*/  STSM.16.M88.4 [R0], R152 ;  /* 0x0000009800007844 */ /* 0x000fe40000000200 */
[----:B------:R-:W-:Y:S06]  /*10230*/  BAR.SYNC.DEFER_BLOCKING 0x0 ;  /* 0x0000000000007b1d */ /* 0x000fec0000010000 */
[----:B------:R-:W5:Y:S02]  /*10240*/  LDS.128 R152, [R252] ;  /* 0x00000000fc987984 */ /* 0x000f640000000c00 */
[----:B------:R-:W-:Y:S06]  /*10250*/  BAR.SYNC.DEFER_BLOCKING 0x0 ;  /* 0x0000000000007b1d */ /* 0x000fec0000010000 */
[----:B----4-:R4:W-:Y:S04]  /*10260*/  STSM.16.M88.4 [R0], R160 ;  /* 0x000000a000007844 */ /* 0x0109e80000000200 */
[----:B----4-:R-:W4:Y:S04]  /*10270*/  LDL.LU R160, [R1+0x70] ;  /* 0x0000700001a07983 */ /* 0x010f280000300800 */
[----:B------:R-:W4:Y:S04]  /*10280*/  LDL.LU R161, [R1+0x78] ;  /* 0x0000780001a17983 */ /* 0x000f280000300800 */
[----:B------:R-:W2:Y:S04]  /*10290*/  LDL.LU R168, [R1+0x74] ;  /* 0x0000740001a87983 */ /* 0x000ea80000300800 */
[----:B------:R-:W2:Y:S01]  /*102a0*/  LDL.LU R169, [R1+0x7c] ;  /* 0x00007c0001a97983 */ /* 0x000ea20000300800 */
[----:B------:R-:W-:-:S02]  /*102b0*/  IMAD.MOV.U32 R112, RZ, RZ, R113 ;  /* 0x000000ffff707224 */ /* 0x000fc400078e0071 */
[----:B------:R-:W-:Y:S02]  /*102c0*/  IMAD.MOV.U32 R113, RZ, RZ, R115 ;  /* 0x000000ffff717224 */ /* 0x000fe400078e0073 */
[----:B------:R-:W-:Y:S02]  /*102d0*/  IMAD.MOV.U32 R114, RZ, RZ, R49 ;  /* 0x000000ffff727224 */ /* 0x000fe400078e0031 */
[----:B------:R-:W-:Y:S01]  /*102e0*/  IMAD.MOV.U32 R115, RZ, RZ, R51 ;  /* 0x000000ffff737224 */ /* 0x000fe200078e0033 */
[----:B------:R-:W-:Y:S06]  /*102f0*/  BAR.SYNC.DEFER_BLOCKING 0x0 ;  /* 0x0000000000007b1d */ /* 0x000fec0000010000 */
[----:B------:R-:W5:Y:S02]  /*10300*/  LDS.128 R48, [R252] ;  /* 0x00000000fc307984 */ /* 0x000f640000000c00 */
[----:B------:R-:W-:Y:S06]  /*10310*/  BAR.SYNC.DEFER_BLOCKING 0x0 ;  /* 0x0000000000007b1d */ /* 0x000fec0000010000 */
[----:B------:R-:W-:Y:S02]  /*10320*/  STSM.16.M88.4 [R0], R112 ;  /* 0x0000007000007844 */ /* 0x000fe40000000200 */
[----:B------:R-:W-:Y:S01]  /*10330*/  BAR.SYNC.DEFER_BLOCKING 0x0 ;  /* 0x0000000000007b1d */ /* 0x000fe20000010000 */
[----:B------:R-:W-:-:S02]  /*10340*/  IMAD.MOV.U32 R162, RZ, RZ, R180 ;  /* 0x000000ffffa27224 */ /* 0x000fc400078e00b4 */
[----:B------:R-:W-:-:S03]  /*10350*/  IMAD.MOV.U32 R163, RZ, RZ, R182 ;  /* 0x000000ffffa37224 */ /* 0x000fc600078e00b6 */
[----:B------:R-:W5:Y:S02]  /*10360*/  LDS.128 R112, [R252] ;  /* 0x00000000fc707984 */ /* 0x000f640000000c00 */
[----:B------:R-:W-:Y:S01]  /*10370*/  BAR.SYNC.DEFER_BLOCKING 0x0 ;  /* 0x0000000000007b1d */ /* 0x000fe20000010000 */
[----:B------:R-:W-:Y:S02]  /*10380*/  IMAD.MOV.U32 R170, RZ, RZ, R181 ;  /* 0x000000ffffaa7224 */ /* 0x000fe400078e00b5 */
[----:B------:R-:W-:-:S03]  /*10390*/  IMAD.MOV.U32 R171, RZ, RZ, R183 ;  /* 0x000000ffffab7224 */ /* 0x000fc600078e00b7 */
[----:B----4-:R4:W-:Y:S02]  /*103a0*/  STSM.16.M88.4 [R0], R160 ;  /* 0x000000a000007844 */ /* 0x0109e40000000200 */
[----:B------:R-:W-:Y:S06]  /*103b0*/  BAR.SYNC.DEFER_BLOCKING 0x0 ;  /* 0x0000000000007b1d */ /* 0x000fec0000010000 */
[----:B------:R-:W5:Y:S01]  /*103c0*/  LDS.128 R172, [R252] ;  /* 0x00000000fcac7984 */ /* 0x000f620000000c00 */
[----:B----4-:R-:W-:Y:S01]  /*103d0*/  IMAD.MOV.U32 R160, RZ, RZ, R116 ;  /* 0x000000ffffa07224 */ /* 0x010fe200078e0074 */
[----:B------:R-:W-:Y:S01]  /*103e0*/  MOV R161, R118 ;  /* 0x0000007600a17202 */ /* 0x000fe20000000f00 */
[----:B------:R-:W-:-:S02]  /*103f0*/  IMAD.MOV.U32 R162, RZ, RZ, R52 ;  /* 0x000000ffffa27224 */ /* 0x000fc400078e0034 */
[----:B------:R-:W-:Y:S01]  /*10400*/  IMAD.MOV.U32 R163, RZ, RZ, R54 ;  /* 0x000000ffffa37224 */ /* 0x000fe200078e0036 */
[----:B------:R-:W-:Y:S06]  /*10410*/  BAR.SYNC.DEFER_BLOCKING 0x0 ;  /* 0x0000000000007b1d */ /* 0x000fec0000010000 */
[----:B------:R-:W-:Y:S02]  /*10420*/  STSM.16.M88.4 [R0], R160 ;  /* 0x000000a000007844 */ /* 0x000fe40000000200 */
[----:B------:R-:W-:Y:S06]  /*10430*/  BAR.SYNC.DEFER_BLOCKING 0x0 ;  /* 0x0000000000007b1d */ /* 0x000fec0000010000 */
[----:B------:R-:W4:Y:S02]  /*10440*/  LDS.128 R160, [R252] ;  /* 0x00000000fca07984 */ /* 0x000f240000000c00 */
[----:B------:R-:W-:Y:S06]  /*10450*/  BAR.SYNC.DEFER_BLOCKING 0x0 ;  /* 0x0000000000007b1d */ /* 0x000fec0000010000 */
[----:B--2---:R2:W-:Y:S04]  /*10460*/  STSM.16.M88.4 [R0], R168 ;  /* 0x000000a800007844 */ /* 0x0045e80000000200 */
[----:B--2---:R-:W2:Y:S04]  /*10470*/  LDL.LU R168, [R1+0x80] ;  /* 0x0000800001a87983 */ /* 0x004ea80000300800 */
[----:B------:R-:W2:Y:S04]  /*10480*/  LDL.LU R169, [R1+0x88] ;  /* 0x0000880001a97983 */ /* 0x000ea80000300800 */
[----:B------:R-:W3:Y:S04]  /*10490*/  LDL.LU R176, [R1+0x84] ;  /* 0x0000840001b07983 */ /* 0x000ee80000300800 */
[----:B------:R-:W3:Y:S01]  /*104a0*/  LDL.LU R177, [R1+0x8c] ;  /* 0x00008c0001b17983 */ /* 0x000ee20000300800 */
[----:B------:R-:W-:-:S02]  /*104b0*/  IMAD.MOV.U32 R116, RZ, RZ, R117 ;  /* 0x000000ffff747224 */ /* 0x000fc400078e0075 */
[----:B------:R-:W-:Y:S02]  /*104c0*/  IMAD.MOV.U32 R117, RZ, RZ, R119 ;  /* 0x000000ffff757224 */ /* 0x000fe400078e0077 */
[----:B------:R-:W-:Y:S02]  /*104d0*/  IMAD.MOV.U32 R118, RZ, RZ, R53 ;  /* 0x000000ffff767224 */ /* 0x000fe400078e0035 */
[----:B------:R-:W-:Y:S01]  /*104e0*/  IMAD.MOV.U32 R119, RZ, RZ, R55 ;  /* 0x000000ffff777224 */ /* 0x000fe200078e0037 */
[----:B------:R-:W-:Y:S06]  /*104f0*/  BAR.SYNC.DEFER_BLOCKING 0x0 ;  /* 0x0000000000007b1d */ /* 0x000fec0000010000 */
[----:B------:R-:W4:Y:S02]  /*10500*/  LDS.128 R52, [R252] ;  /* 0x00000000fc347984 */ /* 0x000f240000000c00 */
        /* <DEDUP_REMOVED lines=21> */
[----:B---3--:R3:W-:Y:S04]  /*10660*/  STSM.16.M88.4 [R0], R176 ;  /* 0x000000b000007844 */ /* 0x0087e80000000200 */
[----:B---3--:R-:W3:Y:S04]  /*10670*/  LDL.LU R176, [R1+0x90] ;  /* 0x0000900001b07983 */ /* 0x008ee80000300800 */
[----:B------:R-:W3:Y:S04]  /*10680*/  LDL.LU R177, [R1+0x98] ;  /* 0x0000980001b17983 */ /* 0x000ee80000300800 */
[----:B------:R-:W5:Y:S04]  /*10690*/  LDL.LU R184, [R1+0x94] ;  /* 0x0000940001b87983 */ /* 0x000f680000300800 */
[----:B------:R-:W5:Y:S01]  /*106a0*/  LDL.LU R185, [R1+0x9c] ;  /* 0x00009c0001b97983 */ /* 0x000f620000300800 */
[----:B------:R-:W-:Y:S01]  /*106b0*/  IMAD.MOV.U32 R120, RZ, RZ, R121 ;  /* 0x000000ffff787224 */ /* 0x000fe200078e0079 */
[----:B------:R-:W-:Y:S01]  /*106c0*/  MOV R121, R123 ;  /* 0x0000007b00797202 */ /* 0x000fe20000000f00 */
[----:B------:R-:W-:-:S02]  /*106d0*/  IMAD.MOV.U32 R122, RZ, RZ, R57 ;  /* 0x000000ffff7a7224 */ /* 0x000fc400078e0039 */
[----:B------:R-:W-:Y:S01]  /*106e0*/  IMAD.MOV.U32 R123, RZ, RZ, R59 ;  /* 0x000000ffff7b7224 */ /* 0x000fe200078e003b */
[----:B------:R-:W-:Y:S06]  /*106f0*/  BAR.SYNC.DEFER_BLOCKING 0x0 ;  /* 0x0000000000007b1d */ /* 0x000fec0000010000 */
[----:B------:R-:W2:Y:S02]  /*10700*/  LDS.128 R56, [R252] ;  /* 0x00000000fc387984 */ /* 0x000ea40000000c00 */
[----:B------:R-:W-:Y:S06]  /*10710*/  BAR.SYNC.DEFER_BLOCKING 0x0 ;  /* 0x0000000000007b1d */ /* 0x000fec0000010000 */
[----:B------:R-:W-:Y:S02]  /*10720*/  STSM.16.M88.4 [R0], R120 ;  /* 0x0000007800007844 */ /* 0x000fe40000000200 */
[----:B------:R-:W-:Y:S01]  /*10730*/  BAR.SYNC.DEFER_BLOCKING 0x0 ;  /* 0x0000000000007b1d */ /* 0x000fe20000010000 */
[----:B------:R-:W-:-:S02]  /*10740*/  IMAD.MOV.U32 R178, RZ, RZ, R188 ;  /* 0x000000ffffb27224 */ /* 0x000fc400078e00bc */
[----:B------:R-:W-:-:S03]  /*10750*/  IMAD.MOV.U32 R179, RZ, RZ, R190 ;  /* 0x000000ffffb37224 */ /* 0x000fc600078e00be */
[----:B------:R-:W2:Y:S02]  /*10760*/  LDS.128 R120, [R252] ;  /* 0x00000000fc787984 */ /* 0x000ea40000000c00 */
[----:B------:R-:W-:Y:S01]  /*10770*/  BAR.SYNC.DEFER_BLOCKING 0x0 ;  /* 0x0000000000007b1d */ /* 0x000fe20000010000 */
[----:B------:R-:W-:Y:S01]  /*10780*/  MOV R186, R189 ;  /* 0x000000bd00ba7202 */ /* 0x000fe20000000f00 */
[----:B------:R-:W-:-:S04]  /*10790*/  IMAD.MOV.U32 R187, RZ, RZ, R191 ;  /* 0x000000ffffbb7224 */ /* 0x000fc800078e00bf */
        /* <DEDUP_REMOVED lines=17> */
[----:B------:R-:W-:Y:S01]  /*108b0*/  BAR.SYNC.DEFER_BLOCKING 0x0 ;  /* 0x0000000000007b1d */ /* 0x000fe20000010000 */
[----:B------:R-:W-:-:S02]  /*108c0*/  IMAD.MOV.U32 R124, RZ, RZ, R125 ;  /* 0x000000ffff7c7224 */ /* 0x000fc400078e007d */
[----:B------:R-:W-:Y:S02]  /*108d0*/  IMAD.MOV.U32 R125, RZ, RZ, R127 ;  /* 0x000000ffff7d7224 */ /* 0x000fe400078e007f */
[----:B------:R-:W-:Y:S02]  /*108e0*/  IMAD.MOV.U32 R126, RZ, RZ, R61 ;  /* 0x000000ffff7e7224 */ /* 0x000fe400078e003d */
[----:B------:R-:W-:Y:S02]  /*108f0*/  IMAD.MOV.U32 R127, RZ, RZ, R63 ;  /* 0x000000ffff7f7224 */ /* 0x000fe400078e003f */
[----:B------:R-:W3:Y:S01]  /*10900*/  LDS.128 R60, [R252] ;  /* 0x00000000fc3c7984 */ /* 0x000ee20000000c00 */
[----:B------:R-:W-:Y:S06]  /*10910*/  BAR.SYNC.DEFER_BLOCKING 0x0 ;  /* 0x0000000000007b1d */ /* 0x000fec0000010000 */
[----:B------:R-:W-:Y:S02]  /*10920*/  STSM.16.M88.4 [R0], R124 ;  /* 0x0000007c00007844 */ /* 0x000fe40000000200 */
[----:B------:R-:W-:Y:S01]  /*10930*/  BAR.SYNC.DEFER_BLOCKING 0x0 ;  /* 0x0000000000007b1d */ /* 0x000fe20000010000 */
[----:B------:R-:W-:-:S02]  /*10940*/  IMAD.MOV.U32 R186, RZ, RZ, R192 ;  /* 0x000000ffffba7224 */ /* 0x000fc400078e00c0 */
[----:B------:R-:W-:-:S03]  /*10950*/  IMAD.MOV.U32 R187, RZ, RZ, R194 ;  /* 0x000000ffffbb7224 */ /* 0x000fc600078e00c2 */
[----:B------:R-:W3:Y:S02]  /*10960*/  LDS.128 R124, [R252] ;  /* 0x00000000fc7c7984 */ /* 0x000ee40000000c00 */
[----:B------:R-:W-:Y:S06]  /*10970*/  BAR.SYNC.DEFER_BLOCKING 0x0 ;  /* 0x0000000000007b1d */ /* 0x000fec0000010000 */
[----:B-----5:R5:W-:Y:S02]  /*10980*/  STSM.16.M88.4 [R0], R184 ;  /* 0x000000b800007844 */ /* 0x020be40000000200 */
[----:B------:R-:W-:Y:S06]  /*10990*/  BAR.SYNC.DEFER_BLOCKING 0x0 ;  /* 0x0000000000007b1d */ /* 0x000fec0000010000 */
[----:B------:R-:W3:Y:S01]  /*109a0*/  LDS.128 R192, [R252] ;  /* 0x00000000fcc07984 */ /* 0x000ee20000000c00 */
[----:B-----5:R-:W-:Y:S01]  /*109b0*/  IMAD.MOV.U32 R184, RZ, RZ, R128 ;  /* 0x000000ffffb87224 */ /* 0x020fe200078e0080 */
[----:B------:R-:W-:Y:S01]  /*109c0*/  MOV R185, R130 ;  /* 0x0000008200b97202 */ /* 0x000fe20000000f00 */
[----:B------:R-:W-:-:S02]  /*109d0*/  IMAD.MOV.U32 R186, RZ, RZ, R64 ;  /* 0x000000ffffba7224 */ /* 0x000fc400078e0040 */
        /* <DEDUP_REMOVED lines=11> */
[----:B------:R-:W-:Y:S01]  /*10a90*/  BAR.SYNC.DEFER_BLOCKING 0x0 ;  /* 0x0000000000007b1d */ /* 0x000fe20000010000 */
[----:B------:R-:W-:-:S02]  /*10aa0*/  IMAD.MOV.U32 R128, RZ, RZ, R129 ;  /* 0x000000ffff807224 */ /* 0x000fc400078e0081 */
[----:B------:R-:W-:Y:S02]  /*10ab0*/  IMAD.MOV.U32 R129, RZ, RZ, R131 ;  /* 0x000000ffff817224 */ /* 0x000fe400078e0083 */
[----:B------:R-:W-:Y:S02]  /*10ac0*/  IMAD.MOV.U32 R130, RZ, RZ, R65 ;  /* 0x000000ffff827224 */ /* 0x000fe400078e0041 */
[----:B------:R-:W-:Y:S02]  /*10ad0*/  IMAD.MOV.U32 R131, RZ, RZ, R67 ;  /* 0x000000ffff837224 */ /* 0x000fe400078e0043 */
[----:B------:R-:W5:Y:S01]  /*10ae0*/  LDS.128 R64, [R252] ;  /* 0x00000000fc407984 */ /* 0x000f620000000c00 */
[----:B------:R-:W-:Y:S06]  /*10af0*/  BAR.SYNC.DEFER_BLOCKING 0x0 ;  /* 0x0000000000007b1d */ /* 0x000fec0000010000 */
[----:B------:R-:W-:Y:S02]  /*10b00*/  STSM.16.M88.4 [R0], R128 ;  /* 0x0000008000007844 */ /* 0x000fe40000000200 */
[----:B------:R-:W-:Y:S01]  /*10b10*/  BAR.SYNC.DEFER_BLOCKING 0x0 ;  /* 0x0000000000007b1d */ /* 0x000fe20000010000 */
[----:B------:R-:W-:Y:S01]  /*10b20*/  MOV R218, R196 ;  /* 0x000000c400da7202 */ /* 0x000fe20000000f00 */
[----:B------:R-:W-:-:S04]  /*10b30*/  IMAD.MOV.U32 R219, RZ, RZ, R198 ;  /* 0x000000ffffdb7224 */ /* 0x000fc800078e00c6 */
[----:B------:R-:W5:Y:S02]  /*10b40*/  LDS.128 R128, [R252] ;  /* 0x00000000fc807984 */ /* 0x000f640000000c00 */
[----:B------:R-:W-:Y:S06]  /*10b50*/  BAR.SYNC.DEFER_BLOCKING 0x0 ;  /* 0x0000000000007b1d */ /* 0x000fec0000010000 */
[----:B----4-:R4:W-:Y:S02]  /*10b60*/  STSM.16.M88.4 [R0], R216 ;  /* 0x000000d800007844 */ /* 0x0109e40000000200 */
[----:B------:R-:W-:Y:S06]  /*10b70*/  BAR.SYNC.DEFER_BLOCKING 0x0 ;  /* 0x0000000000007b1d */ /* 0x000fec0000010000 */
[----:B------:R-:W5:Y:S01]  /*10b80*/  LDS.128 R196, [R252] ;  /* 0x00000000fcc47984 */ /* 0x000f620000000c00 */
[----:B----4-:R-:W-:-:S02]  /*10b90*/  IMAD.MOV.U32 R216, RZ, RZ, R132 ;  /* 0x000000ffffd87224 */ /* 0x010fc400078e0084 */
[----:B------:R-:W-:Y:S02]  /*10ba0*/  IMAD.MOV.U32 R217, RZ, RZ, R134 ;  /* 0x000000ffffd97224 */ /* 0x000fe400078e0086 */
[----:B------:R-:W-:Y:S02]  /*10bb0*/  IMAD.MOV.U32 R218, RZ, RZ, R68 ;  /* 0x000000ffffda7224 */ /* 0x000fe400078e0044 */
        /* <DEDUP_REMOVED lines=11> */
[----:B------:R-:W-:Y:S01]  /*10c70*/  BAR.SYNC.DEFER_BLOCKING 0x0 ;  /* 0x0000000000007b1d */ /* 0x000fe20000010000 */
[----:B------:R-:W-:Y:S01]  /*10c80*/  MOV R132, R133 ;  /* 0x0000008500847202 */ /* 0x000fe20000000f00 */
[----:B------:R-:W-:-:S02]  /*10c90*/  IMAD.MOV.U32 R133, RZ, RZ, R135 ;  /* 0x000000ffff857224 */ /* 0x000fc400078e0087 */
[----:B------:R-:W-:Y:S02]  /*10ca0*/  IMAD.MOV.U32 R134, RZ, RZ, R69 ;  /* 0x000000ffff867224 */ /* 0x000fe400078e0045 */
[----:B------:R-:W-:Y:S02]  /*10cb0*/  IMAD.MOV.U32 R135, RZ, RZ, R71 ;  /* 0x000000ffff877224 */ /* 0x000fe400078e0047 */
[----:B------:R-:W4:Y:S01]  /*10cc0*/  LDS.128 R68, [R252] ;  /* 0x00000000fc447984 */ /* 0x000f220000000c00 */
[----:B------:R-:W-:Y:S06]  /*10cd0*/  BAR.SYNC.DEFER_BLOCKING 0x0 ;  /* 0x0000000000007b1d */ /* 0x000fec0000010000 */
[----:B------:R-:W-:Y:S02]  /*10ce0*/  STSM.16.M88.4 [R0], R132 ;  /* 0x0000008400007844 */ /* 0x000fe40000000200 */
[----:B------:R-:W-:Y:S01]  /*10cf0*/  BAR.SYNC.DEFER_BLOCKING 0x0 ;  /* 0x0000000000007b1d */ /* 0x000fe20000010000 */
[----:B------:R-:W-:-:S02]  /*10d00*/  IMAD.MOV.U32 R222, RZ, RZ, R200 ;  /* 0x000000ffffde7224 */ /* 0x000fc400078e00c8 */
[----:B------:R-:W-:-:S03]  /*10d10*/  IMAD.MOV.U32 R223, RZ, RZ, R202 ;  /* 0x000000ffffdf7224 */ /* 0x000fc600078e00ca */
[----:B------:R-:W4:Y:S02]  /*10d20*/  LDS.128 R132, [R252] ;  /* 0x00000000fc847984 */ /* 0x000f240000000c00 */
[----:B------:R-:W-:Y:S06]  /*10d30*/  BAR.SYNC.DEFER_BLOCKING 0x0 ;  /* 0x0000000000007b1d */ /* 0x000fec0000010000 */
[----:B--2---:R2:W-:Y:S02]  /*10d40*/  STSM.16.M88.4 [R0], R220 ;  /* 0x000000dc00007844 */ /* 0x0045e40000000200 */
[----:B------:R-:W-:Y:S06]  /*10d50*/  BAR.SYNC.DEFER_BLOCKING 0x0 ;  /* 0x0000000000007b1d */ /* 0x000fec0000010000 */
[----:B------:R-:W4:Y:S01]  /*10d60*/  LDS.128 R200, [R252] ;  /* 0x00000000fcc87984 */ /* 0x000f220000000c00 */
[----:B--2---:R-:W-:Y:S01]  /*10d70*/  IMAD.MOV.U32 R220, RZ, RZ, R136 ;  /* 0x000000ffffdc7224 */ /* 0x004fe200078e0088 */
[----:B------:R-:W-:Y:S01]  /*10d80*/  MOV R222, R72 ;  /* 0x0000004800de7202 */ /* 0x000fe20000000f00 */
[----:B------:R-:W-:-:S02]  /*10d90*/  IMAD.MOV.U32 R221, RZ, RZ, R138 ;  /* 0x000000ffffdd7224 */ /* 0x000fc400078e008a */
        /* <DEDUP_REMOVED lines=11> */
[----:B------:R-:W-:Y:S01]  /*10e50*/  BAR.SYNC.DEFER_BLOCKING 0x0 ;  /* 0x0000000000007b1d */ /* 0x000fe20000010000 */
[----:B------:R-:W-:-:S02]  /*10e60*/  IMAD.MOV.U32 R136, RZ, RZ, R137 ;  /* 0x000000ffff887224 */ /* 0x000fc400078e0089 */
[----:B------:R-:W-:Y:S02]  /*10e70*/  IMAD.MOV.U32 R137, RZ, RZ, R139 ;  /* 0x000000ffff897224 */ /* 0x000fe400078e008b */
[----:B------:R-:W-:Y:S02]  /*10e80*/  IMAD.MOV.U32 R138, RZ, RZ, R73 ;  /* 0x000000ffff8a7224 */ /* 0x000fe400078e0049 */
[----:B------:R-:W-:Y:S02]  /*10e90*/  IMAD.MOV.U32 R139, RZ, RZ, R75 ;  /* 0x000000ffff8b7224 */ /* 0x000fe400078e004b */
[----:B------:R-:W2:Y:S01]  /*10ea0*/  LDS.128 R72, [R252] ;  /* 0x00000000fc487984 */ /* 0x000ea20000000c00 */
[----:B------:R-:W-:Y:S06]  /*10eb0*/  BAR.SYNC.DEFER_BLOCKING 0x0 ;  /* 0x0000000000007b1d */ /* 0x000fec0000010000 */
[----:B------:R-:W-:Y:S02]  /*10ec0*/  STSM.16.M88.4 [R0], R136 ;  /* 0x0000008800007844 */ /* 0x000fe40000000200 */
[----:B------:R-:W-:Y:S01]  /*10ed0*/  BAR.SYNC.DEFER_BLOCKING 0x0 ;  /* 0x0000000000007b1d */ /* 0x000fe20000010000 */
[----:B------:R-:W-:Y:S01]  /*10ee0*/  MOV R226, R204 ;  /* 0x000000cc00e27202 */ /* 0x000fe20000000f00 */
[----:B------:R-:W-:-:S04]  /*10ef0*/  IMAD.MOV.U32 R227, RZ, RZ, R206 ;  /* 0x000000ffffe37224 */ /* 0x000fc800078e00ce */
[----:B------:R-:W2:Y:S02]  /*10f00*/  LDS.128 R136, [R252] ;  /* 0x00000000fc887984 */ /* 0x000ea40000000c00 */
[----:B------:R-:W-:Y:S06]  /*10f10*/  BAR.SYNC.DEFER_BLOCKING 0x0 ;  /* 0x0000000000007b1d */ /* 0x000fec0000010000 */
[----:B---3--:R3:W-:Y:S02]  /*10f20*/  STSM.16.M88.4 [R0], R224 ;  /* 0x000000e000007844 */ /* 0x0087e40000000200 */
[----:B------:R-:W-:Y:S06]  /*10f30*/  BAR.SYNC.DEFER_BLOCKING 0x0 ;  /* 0x0000000000007b1d */ /* 0x000fec0000010000 */
[----:B------:R-:W2:Y:S01]  /*10f40*/  LDS.128 R204, [R252] ;  /* 0x00000000fccc7984 */ /* 0x000ea20000000c00 */
[----:B---3--:R-:W-:-:S02]  /*10f50*/  IMAD.MOV.U32 R224, RZ, RZ, R140 ;  /* 0x000000ffffe07224 */ /* 0x008fc400078e008c */
[----:B------:R-:W-:Y:S02]  /*10f60*/  IMAD.MOV.U32 R225, RZ, RZ, R142 ;  /* 0x000000ffffe17224 */ /* 0x000fe400078e008e */
        /* <DEDUP_REMOVED lines=11> */
[----:B------:R-:W4:Y:S04]  /*11020*/  LDL.LU R233, [R1+0xec] ;  /* 0x0000ec0001e97983 */ /* 0x000f280000300800 */
[----:B------:R-:W2:Y:S04]  /*11030*/  LDL.LU R236, [R1+0xf0] ;  /* 0x0000f00001ec7983 */ /* 0x000ea80000300800 */
[----:B------:R-:W2:Y:S01]  /*11040*/  LDL.LU R237, [R1+0xf8] ;  /* 0x0000f80001ed7983 */ /* 0x000ea20000300800 */
[----:B------:R-:W-:Y:S01]  /*11050*/  BAR.SYNC.DEFER_BLOCKING 0x0 ;  /* 0x0000000000007b1d */ /* 0x000fe20000010000 */
[----:B------:R-:W-:Y:S01]  /*11060*/  MOV R140, R141 ;  /* 0x0000008d008c7202 */ /* 0x000fe20000000f00 */
[----:B------:R-:W-:-:S02]  /*11070*/  IMAD.MOV.U32 R141, RZ, RZ, R143 ;  /* 0x000000ffff8d7224 */ /* 0x000fc400078e008f */
        /* <DEDUP_REMOVED lines=15> */
[----:B------:R-:W-:Y:S01]  /*11170*/  IMAD.MOV.U32 R229, RZ, RZ, R146 ;  /* 0x000000ffffe57224 */ /* 0x000fe200078e0092 */
[----:B------:R-:W-:Y:S01]  /*11180*/  BAR.SYNC.DEFER_BLOCKING 0x0 ;  /* 0x0000000000007b1d */ /* 0x000fe20000010000 */
[----:B------:R-:W-:-:S05]  /*11190*/  IMAD.MOV.U32 R231, RZ, RZ, R82 ;  /* 0x000000ffffe77224 */ /* 0x000fca00078e0052 */
[----:B------:R-:W-:Y:S02]  /*111a0*/  STSM.16.M88.4 [R0], R228 ;  /* 0x000000e400007844 */ /* 0x000fe40000000200 */
[----:B------:R-:W-:Y:S06]  /*111b0*/  BAR.SYNC.DEFER_BLOCKING 0x0 ;  /* 0x0000000000007b1d */ /* 0x000fec0000010000 */
[----:B------:R-:W5:Y:S02]  /*111c0*/  LDS.128 R228, [R252] ;  /* 0x00000000fce47984 */ /* 0x000f640000000c00 */
[----:B------:R-:W-:Y:S06]  /*111d0*/  BAR.SYNC.DEFER_BLOCKING 0x0 ;  /* 0x0000000000007b1d */ /* 0x000fec0000010000 */
[----:B----4-:R4:W-:Y:S02]  /*111e0*/  STSM.16.M88.4 [R0], R232 ;  /* 0x000000e800007844 */ /* 0x0109e40000000200 */
[----:B------:R-:W-:Y:S06]  /*111f0*/  BAR.SYNC.DEFER_BLOCKING 0x0 ;  /* 0x0000000000007b1d */ /* 0x000fec0000010000 */
[----:B------:R-:W5:Y:S02]  /*11200*/  LDS.128 R144, [R252] ;  /* 0x00000000fc907984 */ /* 0x000f640000000c00 */
[----:B------:R-:W-:Y:S06]  /*11210*/  BAR.SYNC.DEFER_BLOCKING 0x0 ;  /* 0x0000000000007b1d */ /* 0x000fec0000010000 */
[----:B------:R-:W-:Y:S02]  /*11220*/  STSM.16.M88.4 [R0], R244 ;  /* 0x000000f400007844 */ /* 0x000fe40000000200 */
[----:B------:R-:W-:Y:S06]  /*11230*/  BAR.SYNC.DEFER_BLOCKING 0x0 ;  /* 0x0000000000007b1d */ /* 0x000fec0000010000 */
[----:B------:R-:W5:Y:S02]  /*11240*/  LDS.128 R80, [R252] ;  /* 0x00000000fc507984 */ /* 0x000f640000000c00 */
[----:B------:R-:W-:Y:S06]  /*11250*/  BAR.SYNC.DEFER_BLOCKING 0x0 ;  /* 0x0000000000007b1d */ /* 0x000fec0000010000 */
[----:B--2---:R-:W-:Y:S02]  /*11260*/  STSM.16.M88.4 [R0], R236 ;  /* 0x000000ec00007844 */ /* 0x004fe40000000200 */
[----:B------:R-:W-:Y:S01]  /*11270*/  BAR.SYNC.DEFER_BLOCKING 0x0 ;  /* 0x0000000000007b1d */ /* 0x000fe20000010000 */
[----:B----4-:R-:W-:-:S02]  /*11280*/  IMAD.MOV.U32 R232, RZ, RZ, R148 ;  /* 0x000000ffffe87224 */ /* 0x010fc400078e0094 */
[----:B------:R-:W-:-:S03]  /*11290*/  IMAD.MOV.U32 R233, RZ, RZ, R150 ;  /* 0x000000ffffe97224 */ /* 0x000fc600078e0096 */
[----:B------:R-:W2:Y:S01]  /*112a0*/  LDS.128 R236, [R252] ;  /* 0x00000000fcec7984 */ /* 0x000ea20000000c00 */
[----:B------:R-:W-:Y:S02]  /*112b0*/  IMAD.MOV.U32 R234, RZ, RZ, R84 ;  /* 0x000000ffffea7224 */ /* 0x000fe400078e0054 */
[----:B------:R-:W-:Y:S01]  /*112c0*/  IMAD.MOV.U32 R235, RZ, RZ, R86 ;  /* 0x000000ffffeb7224 */ /* 0x000fe200078e0056 */
[----:B------:R-:W-:Y:S06]  /*112d0*/  BAR.SYNC.DEFER_BLOCKING 0x0 ;  /* 0x0000000000007b1d */ /* 0x000fec0000010000 */
[----:B------:R4:W-:Y:S04]  /*112e0*/  STSM.16.M88.4 [R0], R232 ;  /* 0x000000e800007844 */ /* 0x0009e80000000200 */
[----:B----4-:R-:W4:Y:S04]  /*112f0*/  LDL.LU R232, [R1+0xf4] ;  /* 0x0000f40001e87983 */ /* 0x010f280000300800 */
[----:B------:R-:W4:Y:S04]  /*11300*/  LDL.LU R233, [R1+0xfc] ;  /* 0x0000fc0001e97983 */ /* 0x000f280000300800 */
[----:B------:R-:W3:Y:S01]  /*11310*/  LDL.LU R251, [R1+0x130] ;  /* 0x0001300001fb7983 */ /* 0x000ee20000300800 */
[----:B------:R-:W-:-:S02]  /*11320*/  IMAD.MOV.U32 R234, RZ, RZ, R213 ;  /* 0x000000ffffea7224 */ /* 0x000fc400078e00d5 */
[----:B------:R-:W-:Y:S01]  /*11330*/  IMAD.MOV.U32 R235, RZ, RZ, R215 ;  /* 0x000000ffffeb7224 */ /* 0x000fe200078e00d7 */
[----:B------:R-:W-:Y:S01]  /*11340*/  BAR.SYNC.DEFER_BLOCKING 0x0 ;  /* 0x0000000000007b1d */ /* 0x000fe20000010000 */
[----:B------:R-:W-:Y:S02]  /*11350*/  IMAD.MOV.U32 R148, RZ, RZ, R149 ;  /* 0x000000ffff947224 */ /* 0x000fe400078e0095 */
[----:B------:R-:W-:Y:S02]  /*11360*/  IMAD.MOV.U32 R150, RZ, RZ, R85 ;  /* 0x000000ffff967224 */ /* 0x000fe400078e0055 */
[C---:B-1----:R-:W-:Y:S01]  /*11370*/  IMAD R3, R11.reuse, R9, RZ ;  /* 0x000000090b037224 */ /* 0x042fe200078e02ff */
[----:B------:R-:W-:Y:S01]  /*11380*/  ISETP.GE.AND P6, PT, R11, UR6, PT ;  /* 0x000000060b007c0c */ /* 0x000fe2000bfc6270 */
[----:B------:R-:W5:Y:S04]  /*11390*/  LDL.LU R246, [R1+0x118] ;  /* 0x0001180001f67983 */ /* 0x000f680000300800 */
[----:B------:R-:W1:Y:S01]  /*113a0*/  LDS.128 R212, [R252] ;  /* 0x00000000fcd47984 */ /* 0x000e620000000c00 */
[----:B------:R-:W-:Y:S01]  /*113b0*/  BAR.SYNC.DEFER_BLOCKING 0x0 ;  /* 0x0000000000007b1d */ /* 0x000fe20000010000 */
[----:B------:R-:W-:-:S02]  /*113c0*/  IMAD.MOV.U32 R149, RZ, RZ, R151 ;  /* 0x000000ffff957224 */ /* 0x000fc400078e0097 */
[----:B------:R-:W-:Y:S01]  /*113d0*/  IMAD.MOV.U32 R151, RZ, RZ, R87 ;  /* 0x000000ffff977224 */ /* 0x000fe200078e0057 */
[----:B------:R-:W-:Y:S02]  /*113e0*/  LEA R2, P5, R3, UR4, 0x2 ;  /* 0x0000000403027c11 */ /* 0x000fe4000f8a10ff */
[C---:B------:R-:W-:Y:S02]  /*113f0*/  ISETP.LT.AND P6, PT, R10.reuse, UR31, !P6 ;  /* 0x0000001f0a007c0c */ /* 0x040fe4000f7c1270 */
[----:B------:R-:W-:Y:S01]  /*11400*/  LEA R9, R9, R3, 0x7 ;  /* 0x0000000309097211 */ /* 0x000fe200078e38ff */
[----:B------:R-:W2:Y:S01]  /*11410*/  LDL.LU R244, [R1+0x13c] ;  /* 0x00013c0001f47983 */ /* 0x000ea20000300800 */
[----:B------:R-:W-:Y:S02]  /*11420*/  LEA.HI.X.SX32 R3, R3, UR5, 0x2, P5 ;  /* 0x0000000503037c11 */ /* 0x000fe4000a8f16ff */
[----:B------:R-:W-:Y:S01]  /*11430*/  ISETP.GE.AND P5, PT, R10, UR7, PT ;  /* 0x000000070a007c0c */ /* 0x000fe2000bfa6270 */
[----:B------:R-:W2:Y:S01]  /*11440*/  LDL.LU R245, [R1+0x12c] ;  /* 0x00012c0001f57983 */ /* 0x000ea20000300800 */
[----:B------:R-:W-:-:S03]  /*11450*/  ULDC.64 UR6, c[0x0][0x228] ;  /* 0x00008a0000067ab9 */ /* 0x000fc60000000a00 */
[----:B------:R-:W2:Y:S01]  /*11460*/  LDL.LU R247, [R1+0x10c] ;  /* 0x00010c0001f77983 */ /* 0x000ea20000300800 */
[----:B------:R-:W-:Y:S01]  /*11470*/  ISETP.LT.AND P5, PT, R12, UR6, !P5 ;  /* 0x000000060c007c0c */ /* 0x000fe2000efa1270 */
[----:B------:R-:W-:Y:S02]  /*11480*/  ULDC UR6, c[0x0][0x22c] ;  /* 0x00008b0000067ab9 */ /* 0x000fe40000000800 */
[----:B----4-:R4:W-:Y:S01]  /*11490*/  STSM.16.M88.4 [R0], R232 ;  /* 0x000000e800007844 */ /* 0x0109e20000000200 */
[----:B------:R-:W-:Y:S06]  /*114a0*/  BAR.SYNC.DEFER_BLOCKING 0x0 ;  /* 0x0000000000007b1d */ /* 0x000fec0000010000 */
[----:B----4-:R-:W4:Y:S04]  /*114b0*/  LDL.LU R232, [R1+0x104] ;  /* 0x0001040001e87983 */ /* 0x010f280000300800 */
[----:B------:R-:W5:Y:S04]  /*114c0*/  LDL.LU R233, [R1+0x138] ;  /* 0x0001380001e97983 */ /* 0x000f680000300800 */
[----:B------:R-:W2:Y:S04]  /*114d0*/  LDL.LU R234, [R1+0x128] ;  /* 0x0001280001ea7983 */ /* 0x000ea80000300800 */
[----:B------:R-:W1:Y:S01]  /*114e0*/  LDS.128 R84, [R252] ;  /* 0x00000000fc547984 */ /* 0x000e620000000c00 */
[----:B------:R-:W-:Y:S06]  /*114f0*/  BAR.SYNC.DEFER_BLOCKING 0x0 ;  /* 0x0000000000007b1d */ /* 0x000fec0000010000 */
[----:B------:R-:W2:Y:S04]  /*11500*/  LDL.LU R235, [R1+0x108] ;  /* 0x0001080001eb7983 */ /* 0x000ea80000300800 */
[----:B------:R3:W-:Y:S02]  /*11510*/  STSM.16.M88.4 [R0], R148 ;  /* 0x0000009400007844 */ /* 0x0007e40000000200 */
[----:B---3--:R-:W-:-:S02]  /*11520*/  IMAD R148, R10, UR26, RZ ;  /* 0x0000001a0a947c24 */ /* 0x008fc4000f8e02ff */
[----:B------:R-:W3:Y:S01]  /*11530*/  LDL.LU R150, [R1+0x110] ;  /* 0x0001100001967983 */ /* 0x000ee20000300800 */
[----:B------:R-:W-:Y:S02]  /*11540*/  VIADD R0, R10, 0x4 ;  /* 0x000000040a007836 */ /* 0x000fe40000000000 */
[----:B------:R-:W-:Y:S01]  /*11550*/  IMAD.WIDE R14, R148, 0x4, R2 ;  /* 0x00000004940e7825 */ /* 0x000fe200078e0202 */
[----:B------:R-:W-:Y:S06]  /*11560*/  BAR.SYNC.DEFER_BLOCKING 0x0 ;  /* 0x0000000000007b1d */ /* 0x000fec0000010000 */
[----:B------:R-:W4:Y:S04]  /*11570*/  LDL.LU R151, [R1+0x114] ;  /* 0x0001140001977983 */ /* 0x000f280000300800 */
[----:B------:R1:W-:Y:S01]  /*11580*/  @P6 STG.E desc[UR16][R14.64], R251 ;  /* 0x000000fb0e006986 */ /* 0x0003e2000c101910 */
[----:B------:R-:W-:-:S02]  /*11590*/  ISETP.GE.AND P6, PT, R0, UR6, PT ;  /* 0x0000000600007c0c */ /* 0x000fc4000bfc6270 */
[C---:B------:R-:W-:Y:S01]  /*115a0*/  LEA R8, P4, R9.reuse, UR4, 0x2 ;  /* 0x0000000409087c11 */ /* 0x040fe2000f8810ff */
[----:B------:R-:W-:Y:S01]  /*115b0*/  VIADD R13, R148, UR26 ;  /* 0x0000001a940d7c36 */ /* 0x000fe20008000000 */
[----:B------:R-:W-:Y:S01]  /*115c0*/  ULDC UR6, c[0x0][0x228] ;  /* 0x00008a0000067ab9 */ /* 0x000fe20000000800 */
[----:B-1----:R-:W2:Y:S04]  /*115d0*/  LDL.LU R251, [R1+0x434] ;  /* 0x0004340001fb7983 */ /* 0x002ea80000300800 */
[----:B------:R-:W5:Y:S01]  /*115e0*/  LDL.LU R0, [R1+0x120] ;  /* 0x0001200001007983 */ /* 0x000f620000300800 */
[----:B------:R-:W-:Y:S01]  /*115f0*/  LEA.HI.X.SX32 R9, R9, UR5, 0x2, P4 ;  /* 0x0000000509097c11 */ /* 0x000fe2000a0f16ff */
[----:B------:R-:W-:Y:S02]  /*11600*/  ULDC.64 UR4, c[0x0][0x228] ;  /* 0x00008a0000047ab9 */ /* 0x000fe40000000a00 */
[----:B------:R-:W-:Y:S01]  /*11610*/  ISETP.LT.AND P4, PT, R11, UR4, !P3 ;  /* 0x000000040b007c0c */ /* 0x000fe2000df81270 */
[----:B------:R-:W-:-:S04]  /*11620*/  IMAD.WIDE R14, R13, 0x4, R2 ;  /* 0x000000040d0e7825 */ /* 0x000fc800078e0202 */
[----:B------:R-:W-:Y:S01]  /*11630*/  IMAD.WIDE R148, R148, 0x4, R8 ;  /* 0x0000000494947825 */ /* 0x000fe200078e0208 */
[----:B------:R-:W-:Y:S01]  /*11640*/  ISETP.LT.AND P3, PT, R12, UR14, !P3 ;  /* 0x0000000e0c007c0c */ /* 0x000fe2000df61270 */
[----:B------:R-:W-:-:S03]  /*11650*/  ULDC UR4, c[0x0][0x22c] ;  /* 0x00008b0000047ab9 */ /* 0x000fc60000000800 */
[----:B-----5:R1:W-:Y:S04]  /*11660*/  @P5 STG.E desc[UR16][R148.64], R0 ;  /* 0x0000000094005986 */ /* 0x0203e8000c101910 */
[----:B---3--:R3:W-:Y:S01]  /*11670*/  @P4 STG.E desc[UR16][R14.64], R150 ;  /* 0x000000960e004986 */ /* 0x0087e2000c101910 */
[C---:B-1----:R-:W-:Y:S01]  /*11680*/  IADD3 R0, R13.reuse, UR26, RZ ;  /* 0x0000001a0d007c10 */ /* 0x042fe2000fffe0ff */
[----:B---3--:R-:W-:Y:S02]  /*11690*/  IMAD.WIDE R14, R13, 0x4, R8 ;  /* 0x000000040d0e7825 */ /* 0x008fe400078e0208 */
[----:B------:R-:W3:Y:S01]  /*116a0*/  LDL.LU R13, [R1+0x100] ;  /* 0x00010000010d7983 */ /* 0x000ee20000300800 */
[----:B------:R-:W-:Y:S01]  /*116b0*/  ISETP.LT.AND P5, PT, R11, UR12, !P2 ;  /* 0x0000000c0b007c0c */ /* 0x000fe2000d7a1270 */
[----:B------:R-:W-:-:S02]  /*116c0*/  IMAD.WIDE R148, R0, 0x4, R2 ;  /* 0x0000000400947825 */ /* 0x000fc400078e0202 */
[----:B---3--:R1:W-:Y:S04]  /*116d0*/  @P3 STG.E desc[UR16][R14.64], R13 ;  /* 0x0000000d0e003986 */ /* 0x0083e8000c101910 */
[----:B-1----:R-:W3:Y:S01]  /*116e0*/  LDL.LU R15, [R1+0x134] ;  /* 0x00013400010f7983 */ /* 0x002ee20000300800 */
[----:B------:R-:W-:Y:S01]  /*116f0*/  VIADD R13, R0, UR26 ;  /* 0x0000001a000d7c36 */ /* 0x000fe20008000000 */
[----:B------:R-:W-:Y:S02]  /*11700*/  ISETP.LT.AND P2, PT, R12, UR10, !P2 ;  /* 0x0000000a0c007c0c */ /* 0x000fe4000d741270 */
[----:B------:R-:W-:Y:S01]  /*11710*/  ISETP.LT.AND P4, PT, R11, UR8, !P1 ;  /* 0x000000080b007c0c */ /* 0x000fe2000cf81270 */
[----:B------:R-:W-:Y:S01]  /*11720*/  VIADD R150, R10, 0x5 ;  /* 0x000000050a967836 */ /* 0x000fe20000000000 */
[----:B---3--:R1:W-:Y:S01]  /*11730*/  @P5 STG.E desc[UR16][R148.64], R15 ;  /* 0x0000000f94005986 */ /* 0x0083e2000c101910 */
[----:B------:R-:W-:Y:S01]  /*11740*/  ULDC UR8, c[0x0][0x228] ;  /* 0x00008a0000087ab9 */ /* 0x000fe20000000800 */
[----:B-1----:R-:W-:-:S02]  /*11750*/  IMAD.WIDE R148, R0, 0x4, R8 ;  /* 0x0000000400947825 */ /* 0x002fc400078e0208 */
[----:B------:R-:W3:Y:S01]  /*11760*/  LDL.LU R0, [R1+0x124] ;  /* 0x0001240001007983 */ /* 0x000ee20000300800 */
[----:B------:R-:W-:Y:S01]  /*11770*/  ISETP.LT.AND P1, PT, R12, UR18, !P1 ;  /* 0x000000120c007c0c */ /* 0x000fe2000cf21270 */
[----:B------:R-:W-:Y:S01]  /*11780*/  IMAD.WIDE R14, R13, 0x4, R2 ;  /* 0x000000040d0e7825 */ /* 0x000fe200078e0202 */
[----:B------:R-:W-:Y:S01]  /*11790*/  ISETP.GE.AND P3, PT, R150, UR4, PT ;  /* 0x0000000496007c0c */ /* 0x000fe2000bf66270 */
[----:B------:R-:W-:Y:S02]  /*117a0*/  ULDC UR4, c[0x0][0x22c] ;  /* 0x00008b0000047ab9 */ /* 0x000fe40000000800 */
[----:B------:R-:W-:-:S05]  /*117b0*/  VIADD R150, R10, 0x6 ;  /* 0x000000060a967836 */ /* 0x000fca0000000000 */
[----:B------:R-:W-:Y:S01]  /*117c0*/  ISETP.GE.AND P5, PT, R150, UR4, PT ;  /* 0x0000000496007c0c */ /* 0x000fe2000bfa6270 */
[----:B------:R-:W-:Y:S01]  /*117d0*/  ULDC UR4, c[0x0][0x22c] ;  /* 0x00008b0000047ab9 */ /* 0x000fe20000000800 */
[----:B---3--:R1:W-:Y:S01]  /*117e0*/  @P2 STG.E desc[UR16][R148.64], R0 ;  /* 0x0000000094002986 */ /* 0x0083e2000c101910 */
[----:B------:R-:W-:-:S03]  /*117f0*/  ISETP.LT.AND P2, PT, R11, UR24, !P6 ;  /* 0x000000180b007c0c */ /* 0x000fc6000f741270 */
[----:B----4-:R3:W-:Y:S01]  /*11800*/  @P4 STG.E desc[UR16][R14.64], R151 ;  /* 0x000000970e004986 */ /* 0x0107e2000c101910 */
[----:B------:R-:W-:Y:S02]  /*11810*/  ISETP.LT.AND P6, PT, R12, UR22, !P6 ;  /* 0x000000160c007c0c */ /* 0x000fe4000f7c1270 */
[----:B------:R-:W-:Y:S01]  /*11820*/  ISETP.LT.AND P4, PT, R11, UR20, !P3 ;  /* 0x000000140b007c0c */ /* 0x000fe2000df81270 */
[----:B-1----:R-:W-:Y:S02]  /*11830*/  VIADD R0, R10, 0x7 ;  /* 0x000000070a007836 */ /* 0x002fe40000000000 */
[----:B---3--:R-:W-:-:S04]  /*11840*/  IMAD.WIDE R14, R13, 0x4, R8 ;  /* 0x000000040d0e7825 */ /* 0x008fc800078e0208 */
[----:B------:R-:W-:Y:S01]  /*11850*/  VIADD R13, R13, UR26 ;  /* 0x0000001a0d0d7c36 */ /* 0x000fe20008000000 */
[----:B------:R1:W-:Y:S01]  /*11860*/  @P1 STG.E desc[UR16][R14.64], R232 ;  /* 0x000000e80e001986 */ /* 0x0003e2000c101910 */
[----:B------:R-:W-:Y:S01]  /*11870*/  ISETP.GE.AND P1, PT, R0, UR4, PT ;  /* 0x0000000400007c0c */ /* 0x000fe2000bf26270 */
[----:B------:R-:W-:Y:S01]  /*11880*/  ULDC UR4, c[0x0][0x22c] ;  /* 0x00008b0000047ab9 */ /* 0x000fe20000000800 */
[C---:B------:R-:W-:Y:S02]  /*11890*/  VIADD R0, R13.reuse, UR26 ;  /* 0x0000001a0d007c36 */ /* 0x040fe40008000000 */
[----:B------:R-:W-:-:S04]  /*118a0*/  IMAD.WIDE R150, R13, 0x4, R2 ;  /* 0x000000040d967825 */ /* 0x000fc800078e0202 */
[----:B------:R-:W-:Y:S01]  /*118b0*/  IMAD.WIDE R148, R13, 0x4, R8 ;  /* 0x000000040d947825 */ /* 0x000fe200078e0208 */
[----:B------:R-:W-:Y:S03]  /*118c0*/  @P2 STG.E desc[UR16][R150.64], R233 ;  /* 0x000000e996002986 */ /* 0x000fe6000c101910 */
[----:B-1----:R-:W-:Y:S01]  /*118d0*/  IMAD.WIDE R14, R0, 0x4, R2 ;  /* 0x00000004000e7825 */ /* 0x002fe200078e0202 */
[----:B--2---:R-:W-:Y:S04]  /*118e0*/  @P6 STG.E desc[UR16][R148.64], R234 ;  /* 0x000000ea94006986 */ /* 0x004fe8000c101910 */
[----:B------:R1:W-:Y:S04]  /*118f0*/  @P4 STG.E desc[UR16][R14.64], R246 ;  /* 0x000000f60e004986 */ /* 0x0003e8000c101910 */
[----:B-1----:R-:W2:Y:S04]  /*11900*/  LDL.LU R246, [R1+0x11c] ;  /* 0x00011c0001f67983 */ /* 0x002ea80000300800 */
[----:B------:R-:W3:Y:S04]  /*11910*/  LDL.LU R233, [R1+0x10] ;  /* 0x0000100001e97983 */ /* 0x000ee80000300800 */
[----:B------:R-:W4:Y:S01]  /*11920*/  LDL.LU R150, [R1] ;  /* 0x0000000001967983 */ /* 0x000f220000300800 */
[----:B------:R-:W-:Y:S01]  /*11930*/  ISETP.LT.AND P3, PT, R12, UR28, !P3 ;  /* 0x0000001c0c007c0c */ /* 0x000fe2000df61270 */
[----:B------:R-:W-:-:S02]  /*11940*/  IMAD.WIDE R14, R0, 0x4, R8 ;  /* 0x00000004000e7825 */ /* 0x000fc400078e0208 */
[----:B------:R-:W5:Y:S01]  /*11950*/  LDL.LU R234, [R1+0x14] ;  /* 0x0000140001ea7983 */ /* 0x000f620000300800 */
[----:B------:R-:W-:Y:S01]  /*11960*/  ISETP.LT.AND P6, PT, R11, UR30, !P5 ;  /* 0x0000001e0b007c0c */ /* 0x000fe2000efc1270 */
[----:B------:R-:W-:Y:S01]  /*11970*/  VIADD R232, R10, 0x8 ;  /* 0x000000080ae87836 */ /* 0x000fe20000000000 */
[----:B------:R-:W-:Y:S01]  /*11980*/  IADD3 R13, R0, UR26, RZ ;  /* 0x0000001a000d7c10 */ /* 0x000fe2000fffe0ff */
[----:B------:R-:W-:-:S06]  /*11990*/  VIADD R148, R10, 0x9 ;  /* 0x000000090a947836 */ /* 0x000fcc0000000000 */
[----:B------:R1:W-:Y:S01]  /*119a0*/  @P3 STG.E desc[UR16][R14.64], R235 ;  /* 0x000000eb0e003986 */ /* 0x0003e2000c101910 */
[----:B------:R-:W-:Y:S01]  /*119b0*/  ISETP.GE.AND P2, PT, R232, UR4, PT ;  /* 0x00000004e8007c0c */ /* 0x000fe2000bf46270 */
[----:B------:R-:W-:Y:S02]  /*119c0*/  ULDC UR4, c[0x0][0x22c] ;  /* 0x00008b0000047ab9 */ /* 0x000fe40000000800 */
[----:B------:R-:W-:Y:S01]  /*119d0*/  ISETP.GE.AND P4, PT, R148, UR4, PT ;  /* 0x0000000494007c0c */ /* 0x000fe2000bf86270 */
[----:B-1----:R-:W5:Y:S01]  /*119e0*/  LDL.LU R235, [R1+0x4] ;  /* 0x0000040001eb7983 */ /* 0x002f620000300800 */
[----:B------:R-:W-:Y:S01]  /*119f0*/  IMAD.WIDE R148, R13, 0x4, R2 ;  /* 0x000000040d947825 */ /* 0x000fe200078e0202 */
[----:B------:R-:W-:Y:S01]  /*11a00*/  ISETP.LT.AND P5, PT, R12, UR6, !P5 ;  /* 0x000000060c007c0c */ /* 0x000fe2000efa1270 */
[----:B------:R-:W-:Y:S01]  /*11a10*/  ULDC UR4, c[0x0][0x22c] ;  /* 0x00008b0000047ab9 */ /* 0x000fe20000000800 */
[----:B------:R-:W-:Y:S02]  /*11a20*/  ULDC UR6, c[0x0][0x228] ;  /* 0x00008a0000067ab9 */ /* 0x000fe40000000800 */
[----:B------:R1:W-:Y:S01]  /*11a30*/  @P6 STG.E desc[UR16][R148.64], R244 ;  /* 0x000000f494006986 */ /* 0x0003e2000c101910 */
[----:B------:R-:W-:-:S02]  /*11a40*/  VIADD R0, R10, 0xa ;  /* 0x0000000a0a007836 */ /* 0x000fc40000000000 */
[----:B------:R-:W-:-:S03]  /*11a50*/  IMAD.WIDE R14, R13, 0x4, R8 ;  /* 0x000000040d0e7825 */ /* 0x000fc600078e0208 */
[----:B------:R-:W-:Y:S01]  /*11a60*/  ISETP.GE.AND P3, PT, R0, UR4, PT ;  /* 0x0000000400007c0c */ /* 0x000fe2000bf66270 */
[----:B------:R-:W-:Y:S01]  /*11a70*/  ULDC UR4, c[0x0][0x228] ;  /* 0x00008a0000047ab9 */ /* 0x000fe20000000800 */
[----:B-1----:R-:W5:Y:S01]  /*11a80*/  LDL.LU R244, [R1+0x18] ;  /* 0x0000180001f47983 */ /* 0x002f620000300800 */
[----:B------:R-:W-:Y:S01]  /*11a90*/  ISETP.LT.AND P6, PT, R11, UR4, !P1 ;  /* 0x000000040b007c0c */ /* 0x000fe2000cfc1270 */
[----:B------:R-:W-:Y:S02]  /*11aa0*/  VIADD R151, R13, UR26 ;  /* 0x0000001a0d977c36 */ /* 0x000fe40008000000 */
[----:B------:R1:W-:Y:S01]  /*11ab0*/  @P5 STG.E desc[UR16][R14.64], R245 ;  /* 0x000000f50e005986 */ /* 0x0003e2000c101910 */
[----:B------:R-:W-:Y:S01]  /*11ac0*/  ISETP.LT.AND P1, PT, R12, UR6, !P1 ;  /* 0x000000060c007c0c */ /* 0x000fe2000cf21270 */
[C---:B------:R-:W-:Y:S01]  /*11ad0*/  IMAD.WIDE R148, R151.reuse, 0x4, R2 ;  /* 0x0000000497947825 */ /* 0x040fe200078e0202 */
[----:B------:R-:W-:Y:S01]  /*11ae0*/  ULDC UR4, c[0x0][0x228] ;  /* 0x00008a0000047ab9 */ /* 0x000fe20000000800 */
[----:B------:R-:W-:Y:S01]  /*11af0*/  ULDC UR6, c[0x0][0x228] ;  /* 0x00008a0000067ab9 */ /* 0x000fe20000000800 */
[----:B-1----:R-:W5:Y:S01]  /*11b00*/  LDL.LU R245, [R1+0x8] ;  /* 0x0000080001f57983 */ /* 0x002f620000300800 */
[----:B------:R-:W-:Y:S01]  /*11b10*/  IMAD.WIDE R14, R151, 0x4, R8 ;  /* 0x00000004970e7825 */ /* 0x000fe200078e0208 */
[----:B------:R-:W-:Y:S01]  /*11b20*/  ISETP.LT.AND P5, PT, R11, UR4, !P2 ;  /* 0x000000040b007c0c */ /* 0x000fe2000d7a1270 */
[----:B------:R-:W-:-:S02]  /*11b30*/  ULDC UR4, c[0x0][0x22c] ;  /* 0x00008b0000047ab9 */ /* 0x000fc40000000800 */
[----:B------:R-:W-:Y:S01]  /*11b40*/  VIADD R13, R10, 0xb ;  /* 0x0000000b0a0d7836 */ /* 0x000fe20000000000 */
[----:B--2---:R1:W-:Y:S04]  /*11b50*/  @P6 STG.E desc[UR16][R148.64], R246 ;  /* 0x000000f694006986 */ /* 0x0043e8000c101910 */
[----:B------:R2:W-:Y:S04]  /*11b60*/  @P1 STG.E desc[UR16][R14.64], R247 ;  /* 0x000000f70e001986 */ /* 0x0005e8000c101910 */
[----:B-1----:R-:W5:Y:S04]  /*11b70*/  LDL.LU R246, [R1+0x1c] ;  /* 0x00001c0001f67983 */ /* 0x002f680000300800 */
[----:B--2---:R-:W2:Y:S01]  /*11b80*/  LDL.LU R247, [R1+0xc] ;  /* 0x00000c0001f77983 */ /* 0x004ea20000300800 */
[----:B------:R-:W-:Y:S01]  /*11b90*/  VIADD R0, R151, UR26 ;  /* 0x0000001a97007c36 */ /* 0x000fe20008000000 */
[----:B------:R-:W-:Y:S01]  /*11ba0*/  ISETP.LT.AND P2, PT, R12, UR6, !P2 ;  /* 0x000000060c007c0c */ /* 0x000fe2000d741270 */
[----:B------:R-:W-:Y:S01]  /*11bb0*/  ULDC UR6, c[0x0][0x228] ;  /* 0x00008a0000067ab9 */ /* 0x000fe20000000800 */
[----:B------:R-:W-:Y:S01]  /*11bc0*/  ISETP.GE.AND P6, PT, R13, UR4, PT ;  /* 0x000000040d007c0c */ /* 0x000fe2000bfc6270 */
[----:B------:R-:W-:Y:S01]  /*11bd0*/  IMAD.WIDE R14, R0, 0x4, R2 ;  /* 0x00000004000e7825 */ /* 0x000fe200078e0202 */
[----:B------:R-:W-:-:S03]  /*11be0*/  ULDC UR4, c[0x0][0x228] ;  /* 0x00008a0000047ab9 */ /* 0x000fc60000000800 */
[----:B------:R-:W-:Y:S01]  /*11bf0*/  VIADD R13, R10, 0xc ;  /* 0x0000000c0a0d7836 */ /* 0x000fe20000000000 */
[----:B------:R-:W-:Y:S01]  /*11c00*/  ISETP.LT.AND P1, PT, R11, UR4, !P4 ;  /* 0x000000040b007c0c */ /* 0x000fe2000e721270 */
[----:B------:R-:W-:Y:S01]  /*11c10*/  ULDC UR4, c[0x0][0x22c] ;  /* 0x00008b0000047ab9 */ /* 0x000fe20000000800 */
[----:B------:R-:W-:Y:S01]  /*11c20*/  IMAD.WIDE R148, R0, 0x4, R8 ;  /* 0x0000000400947825 */ /* 0x000fe200078e0208 */
[----:B---3--:R1:W-:Y:S01]  /*11c30*/  @P5 STG.E desc[UR16][R14.64], R233 ;  /* 0x000000e90e005986 */ /* 0x0083e2000c101910 */
[----:B------:R-:W-:Y:S01]  /*11c40*/  ISETP.GE.AND P5, PT, R13, UR4, PT ;  /* 0x000000040d007c0c */ /* 0x000fe2000bfa6270 */
[----:B------:R-:W-:Y:S02]  /*11c50*/  ULDC UR4, c[0x0][0x228] ;  /* 0x00008a0000047ab9 */ /* 0x000fe40000000800 */
[----:B------:R-:W-:Y:S01]  /*11c60*/  ISETP.LT.AND P4, PT, R12, UR4, !P4 ;  /* 0x000000040c007c0c */ /* 0x000fe2000e781270 */
[----:B----4-:R3:W-:Y:S01]  /*11c70*/  @P2 STG.E desc[UR16][R148.64], R150 ;  /* 0x0000009694002986 */ /* 0x0107e2000c101910 */
[----:B------:R-:W-:Y:S01]  /*11c80*/  ISETP.LT.AND P2, PT, R11, UR6, !P3 ;  /* 0x000000060b007c0c */ /* 0x000fe2000df41270 */
[----:B------:R-:W-:Y:S01]  /*11c90*/  ULDC UR4, c[0x0][0x22c] ;  /* 0x00008b0000047ab9 */ /* 0x000fe20000000800 */
[----:B------:R-:W-:Y:S01]  /*11ca0*/  ULDC UR6, c[0x0][0x228] ;  /* 0x00008a0000067ab9 */ /* 0x000fe20000000800 */
[----:B-1----:R-:W-:-:S02]  /*11cb0*/  VIADD R233, R0, UR26 ;  /* 0x0000001a00e97c36 */ /* 0x002fc40008000000 */
[----:B------:R-:W-:Y:S02]  /*11cc0*/  VIADD R0, R10, 0xd ;  /* 0x0000000d0a007836 */ /* 0x000fe40000000000 */
[C---:B---3--:R-:W-:Y:S01]  /*11cd0*/  IMAD.WIDE R150, R233.reuse, 0x4, R2 ;  /* 0x00000004e9967825 */ /* 0x048fe200078e0202 */
[----:B------:R-:W-:-:S03]  /*11ce0*/  IADD3 R13, R233, UR26, RZ ;  /* 0x0000001ae90d7c10 */ /* 0x000fc6000fffe0ff */
[----:B------:R-:W-:Y:S01]  /*11cf0*/  IMAD.WIDE R14, R233, 0x4, R8 ;  /* 0x00000004e90e7825 */ /* 0x000fe200078e0208 */
[----:B------:R1:W-:Y:S01]  /*11d00*/  @P1 STG.E desc[UR16][R150.64], R248 ;  /* 0x000000f896001986 */ /* 0x0003e2000c101910 */
[----:B------:R-:W-:Y:S01]  /*11d10*/  ISETP.GE.AND P1, PT, R0, UR4, PT ;  /* 0x0000000400007c0c */ /* 0x000fe2000bf26270 */
[----:B------:R-:W-:Y:S01]  /*11d20*/  ULDC UR4, c[0x0][0x228] ;  /* 0x00008a0000047ab9 */ /* 0x000fe20000000800 */
[----:B------:R-:W-:Y:S01]  /*11d30*/  VIADD R0, R10, 0xe ;  /* 0x0000000e0a007836 */ /* 0x000fe20000000000 */
[----:B------:R-:W-:Y:S01]  /*11d40*/  ISETP.LT.AND P3, PT, R12, UR4, !P3 ;  /* 0x000000040c007c0c */ /* 0x000fe2000df61270 */
[----:B------:R-:W-:Y:S01]  /*11d50*/  IMAD.WIDE R148, R13, 0x4, R2 ;  /* 0x000000040d947825 */ /* 0x000fe200078e0202 */
[----:B------:R-:W-:Y:S01]  /*11d60*/  ULDC UR4, c[0x0][0x22c] ;  /* 0x00008b0000047ab9 */ /* 0x000fe20000000800 */
[----:B------:R3:W-:Y:S01]  /*11d70*/  @P4 STG.E desc[UR16][R14.64], R240 ;  /* 0x000000f00e004986 */ /* 0x0007e2000c101910 */
[----:B------:R-:W-:Y:S01]  /*11d80*/  ISETP.GE.AND P4, PT, R0, UR4, PT ;  /* 0x0000000400007c0c */ /* 0x000fe2000bf86270 */
[----:B------:R-:W-:-:S02]  /*11d90*/  ULDC UR4, c[0x0][0x228] ;  /* 0x00008a0000047ab9 */ /* 0x000fc40000000800 */
[----:B-----5:R-:W-:Y:S01]  /*11da0*/  @P2 STG.E desc[UR16][R148.64], R234 ;  /* 0x000000ea94002986 */ /* 0x020fe2000c101910 */
[----:B------:R-:W-:Y:S01]  /*11db0*/  ISETP.LT.AND P2, PT, R11, UR4, !P6 ;  /* 0x000000040b007c0c */ /* 0x000fe2000f741270 */
[C---:B-1----:R-:W-:Y:S01]  /*11dc0*/  IMAD.WIDE R150, R13.reuse, 0x4, R8 ;  /* 0x000000040d967825 */ /* 0x042fe200078e0208 */
[----:B------:R-:W-:Y:S02]  /*11dd0*/  ULDC UR4, c[0x0][0x228] ;  /* 0x00008a0000047ab9 */ /* 0x000fe40000000800 */
[----:B------:R-:W-:Y:S01]  /*11de0*/  ISETP.LT.AND P6, PT, R12, UR4, !P6 ;  /* 0x000000040c007c0c */ /* 0x000fe2000f7c1270 */
[----:B------:R-:W-:Y:S01]  /*11df0*/  VIADD R13, R13, UR26 ;  /* 0x0000001a0d0d7c36 */ /* 0x000fe20008000000 */
[----:B------:R-:W-:Y:S01]  /*11e00*/  ULDC UR4, c[0x0][0x228] ;  /* 0x00008a0000047ab9 */ /* 0x000fe20000000800 */
[----:B------:R1:W-:Y:S01]  /*11e10*/  @P3 STG.E desc[UR16][R150.64], R235 ;  /* 0x000000eb96003986 */ /* 0x0003e2000c101910 */
[----:B------:R-:W-:Y:S01]  /*11e20*/  ISETP.LT.AND P3, PT, R11, UR4, !P5 ;  /* 0x000000040b007c0c */ /* 0x000fe2000ef61270 */
[----:B------:R-:W-:Y:S01]  /*11e30*/  IMAD.WIDE R232, R13, 0x4, R2 ;  /* 0x000000040de87825 */ /* 0x000fe200078e0202 */
[----:B------:R-:W-:-:S03]  /*11e40*/  ULDC UR4, c[0x0][0x22c] ;  /* 0x00008b0000047ab9 */ /* 0x000fc60000000800 */
[----:B------:R-:W-:Y:S01]  /*11e50*/  VIADD R0, R10, 0xf ;  /* 0x0000000f0a007836 */ /* 0x000fe20000000000 */
[----:B------:R-:W-:Y:S01]  /*11e60*/  @P2 STG.E desc[UR16][R232.64], R249 ;  /* 0x000000f9e8002986 */ /* 0x000fe2000c101910 */
[----:B---3--:R-:W-:-:S04]  /*11e70*/  IMAD.WIDE R14, R13, 0x4, R8 ;  /* 0x000000040d0e7825 */ /* 0x008fc800078e0208 */
[----:B-1----:R-:W-:Y:S01]  /*11e80*/  VIADD R235, R13, UR26 ;  /* 0x0000001a0deb7c36 */ /* 0x002fe20008000000 */
[----:B------:R-:W-:Y:S01]  /*11e90*/  ISETP.GE.AND P2, PT, R0, UR4, PT ;  /* 0x0000000400007c0c */ /* 0x000fe2000bf46270 */
[----:B------:R-:W-:Y:S02]  /*11ea0*/  ULDC UR4, c[0x0][0x228] ;  /* 0x00008a0000047ab9 */ /* 0x000fe40000000800 */
[----:B------:R-:W-:Y:S01]  /*11eb0*/  IMAD.WIDE R148, R235, 0x4, R2 ;  /* 0x00000004eb947825 */ /* 0x000fe200078e0202 */
[----:B------:R-:W-:Y:S01]  /*11ec0*/  ISETP.LT.AND P5, PT, R12, UR4, !P5 ;  /* 0x000000040c007c0c */ /* 0x000fe2000efa1270 */
[----:B------:R1:W-:Y:S01]  /*11ed0*/  @P6 STG.E desc[UR16][R14.64], R241 ;  /* 0x000000f10e006986 */ /* 0x0003e2000c101910 */
[----:B------:R-:W-:-:S03]  /*11ee0*/  ULDC UR4, c[0x0][0x228] ;  /* 0x00008a0000047ab9 */ /* 0x000fc60000000800 */
[----:B------:R3:W-:Y:S01]  /*11ef0*/  @P3 STG.E desc[UR16][R148.64], R244 ;  /* 0x000000f494003986 */ /* 0x0007e2000c101910 */
[----:B------:R-:W-:Y:S01]  /*11f00*/  ISETP.LT.AND P3, PT, R11, UR4, !P1 ;  /* 0x000000040b007c0c */ /* 0x000fe2000cf61270 */
[C---:B------:R-:W-:Y:S01]  /*11f10*/  IMAD.WIDE R150, R235.reuse, 0x4, R8 ;  /* 0x00000004eb967825 */ /* 0x040fe200078e0208 */
[----:B------:R-:W-:Y:S01]  /*11f20*/  ISETP.LT.AND P1, PT, R12, UR6, !P1 ;  /* 0x000000060c007c0c */ /* 0x000fe2000cf21270 */
[----:B------:R-:W-:Y:S02]  /*11f30*/  ULDC UR4, c[0x0][0x22c] ;  /* 0x00008b0000047ab9 */ /* 0x000fe40000000800 */
[----:B------:R-:W-:Y:S02]  /*11f40*/  VIADD R0, R10, 0x10 ;  /* 0x000000100a007836 */ /* 0x000fe40000000000 */
[----:B------:R-:W-:Y:S01]  /*11f50*/  VIADD R13, R235, UR26 ;  /* 0x0000001aeb0d7c36 */ /* 0x000fe20008000000 */
[----:B------:R-:W-:Y:S01]  /*11f60*/  @P5 STG.E desc[UR16][R150.64], R245 ;  /* 0x000000f596005986 */ /* 0x000fe2000c101910 */
[----:B------:R-:W-:Y:S01]  /*11f70*/  ISETP.LT.AND P6, PT, R11, UR8, !P4 ;  /* 0x000000080b007c0c */ /* 0x000fe2000e7c1270 */
[----:B------:R-:W-:Y:S01]  /*11f80*/  ULDC UR6, c[0x0][0x228] ;  /* 0x00008a0000067ab9 */ /* 0x000fe20000000800 */
[C---:B-1----:R-:W-:Y:S01]  /*11f90*/  IMAD.WIDE R14, R13.reuse, 0x4, R2 ;  /* 0x000000040d0e7825 */ /* 0x042fe200078e0202 */
[----:B------:R-:W-:Y:S01]  /*11fa0*/  ISETP.GE.AND P5, PT, R0, UR4, PT ;  /* 0x0000000400007c0c */ /* 0x000fe2000bfa6270 */
[----:B------:R-:W-:Y:S01]  /*11fb0*/  ULDC UR4, c[0x0][0x22c] ;  /* 0x00008b0000047ab9 */ /* 0x000fe20000000800 */
[----:B------:R-:W-:Y:S01]  /*11fc0*/  IADD3 R0, R10, 0x11, RZ ;  /* 0x000000110a007810 */ /* 0x000fe20007ffe0ff */
[C---:B---3--:R-:W-:Y:S01]  /*11fd0*/  IMAD.WIDE R148, R13.reuse, 0x4, R8 ;  /* 0x000000040d947825 */ /* 0x048fe200078e0208 */
[----:B------:R-:W-:Y:S01]  /*11fe0*/  ISETP.LT.AND P4, PT, R12, UR6, !P4 ;  /* 0x000000060c007c0c */ /* 0x000fe2000e781270 */
[----:B------:R1:W-:Y:S01]  /*11ff0*/  @P3 STG.E desc[UR16][R14.64], R250 ;  /* 0x000000fa0e003986 */ /* 0x0003e2000c101910 */
[----:B------:R-:W-:Y:S01]  /*12000*/  ISETP.GE.AND P3, PT, R0, UR4, PT ;  /* 0x0000000400007c0c */ /* 0x000fe2000bf66270 */
[----:B------:R-:W-:Y:S01]  /*12010*/  VIADD R235, R13, UR26 ;  /* 0x0000001a0deb7c36 */ /* 0x000fe20008000000 */
[----:B------:R-:W-:Y:S01]  /*12020*/  ULDC UR4, c[0x0][0x228] ;  /* 0x00008a0000047ab9 */ /* 0x000fe20000000800 */
[----:B------:R3:W-:Y:S01]  /*12030*/  @P1 STG.E desc[UR16][R148.64], R242 ;  /* 0x000000f294001986 */ /* 0x0007e2000c101910 */
[----:B------:R-:W-:Y:S01]  /*12040*/  ISETP.LT.AND P1, PT, R11, UR4, !P2 ;  /* 0x000000040b007c0c */ /* 0x000fe2000d721270 */
[----:B------:R-:W-:Y:S01]  /*12050*/  IMAD.WIDE R232, R235, 0x4, R2 ;  /* 0x00000004ebe87825 */ /* 0x000fe200078e0202 */
[----:B------:R-:W-:Y:S01]  /*12060*/  ULDC UR6, c[0x0][0x228] ;  /* 0x00008a0000067ab9 */ /* 0x000fe20000000800 */
[----:B------:R-:W-:-:S02]  /*12070*/  ULDC UR8, c[0x0][0x228] ;  /* 0x00008a0000087ab9 */ /* 0x000fc40000000800 */
[----:B------:R-:W-:Y:S02]  /*12080*/  VIADD R0, R10, 0x12 ;  /* 0x000000120a007836 */ /* 0x000fe40000000000 */
[C---:B-1----:R-:W-:Y:S01]  /*12090*/  IMAD.WIDE R14, R235.reuse, 0x4, R8 ;  /* 0x00000004eb0e7825 */ /* 0x042fe200078e0208 */
[----:B------:R-:W-:Y:S01]  /*120a0*/  ISETP.LT.AND P2, PT, R12, UR6, !P2 ;  /* 0x000000060c007c0c */ /* 0x000fe2000d741270 */
[----:B------:R-:W-:Y:S01]  /*120b0*/  ULDC UR4, c[0x0][0x22c] ;  /* 0x00008b0000047ab9 */ /* 0x000fe20000000800 */
[----:B------:R-:W-:Y:S01]  /*120c0*/  ULDC UR6, c[0x0][0x228] ;  /* 0x00008a0000067ab9 */ /* 0x000fe20000000800 */
[----:B------:R-:W-:-:S04]  /*120d0*/  VIADD R151, R235, UR26 ;  /* 0x0000001aeb977c36 */ /* 0x000fc80008000000 */
[----:B---3--:R-:W-:-:S04]  /*120e0*/  IMAD.WIDE R148, R151, 0x4, R2 ;  /* 0x0000000497947825 */ /* 0x008fc800078e0202 */
[C---:B------:R-:W-:Y:S02]  /*120f0*/  VIADD R13, R151.reuse, UR26 ;  /* 0x0000001a970d7c36 */ /* 0x040fe40008000000 */
[----:B------:R-:W-:-:S04]  /*12100*/  IMAD.WIDE R150, R151, 0x4, R8 ;  /* 0x0000000497967825 */ /* 0x000fc800078e0208 */
[----:B------:R-:W-:Y:S01]  /*12110*/  VIADD R235, R13, UR26 ;  /* 0x0000001a0deb7c36 */ /* 0x000fe20008000000 */
[----:B------:R1:W-:Y:S01]  /*12120*/  @P6 STG.E desc[UR16][R232.64], R246 ;  /* 0x000000f6e8006986 */ /* 0x0003e2000c101910 */
[----:B------:R-:W-:Y:S01]  /*12130*/  ISETP.LT.AND P6, PT, R11, UR8, !P5 ;  /* 0x000000080b007c0c */ /* 0x000fe2000efc1270 */
[----:B------:R-:W-:Y:S02]  /*12140*/  ULDC UR8, c[0x0][0x228] ;  /* 0x00008a0000087ab9 */ /* 0x000fe40000000800 */
[----:B--2---:R2:W-:Y:S01]  /*12150*/  @P4 STG.E desc[UR16][R14.64], R247 ;  /* 0x000000f70e004986 */ /* 0x0045e2000c101910 */
[----:B------:R-:W-:Y:S01]  /*12160*/  ISETP.GE.AND P4, PT, R0, UR4, PT ;  /* 0x0000000400007c0c */ /* 0x000fe2000bf86270 */
[----:B------:R-:W-:Y:S01]  /*12170*/  VIADD R0, R10, 0x13 ;  /* 0x000000130a007836 */ /* 0x000fe20000000000 */
[----:B------:R-:W-:Y:S01]  /*12180*/  ULDC UR4, c[0x0][0x22c] ;  /* 0x00008b0000047ab9 */ /* 0x000fe20000000800 */
[----:B------:R3:W-:Y:S03]  /*12190*/  @P1 STG.E desc[UR16][R148.64], R251 ;  /* 0x000000fb94001986 */ /* 0x0007e6000c101910 */
[----:B------:R-:W-:Y:S01]  /*121a0*/  ISETP.GE.AND P1, PT, R0, UR4, PT ;  /* 0x0000000400007c0c */ /* 0x000fe2000bf26270 */
[----:B-1----:R-:W-:Y:S01]  /*121b0*/  IMAD.WIDE R232, R13, 0x4, R2 ;  /* 0x000000040de87825 */ /* 0x002fe200078e0202 */
[----:B------:R-:W-:Y:S01]  /*121c0*/  ULDC UR4, c[0x0][0x228] ;  /* 0x00008a0000047ab9 */ /* 0x000fe20000000800 */
[----:B------:R1:W-:Y:S01]  /*121d0*/  @P2 STG.E desc[UR16][R150.64], R243 ;  /* 0x000000f396002986 */ /* 0x0003e2000c101910 */
[----:B------:R-:W-:Y:S01]  /*121e0*/  ISETP.LT.AND P5, PT, R12, UR4, !P5 ;  /* 0x000000040c007c0c */ /* 0x000fe2000efa1270 */
[----:B------:R-:W-:Y:S01]  /*121f0*/  ULDC UR4, c[0x0][0x228] ;  /* 0x00008a0000047ab9 */ /* 0x000fe20000000800 */
[----:B------:R-:W-:Y:S01]  /*12200*/  VIADD R0, R10, 0x14 ;  /* 0x000000140a007836 */ /* 0x000fe20000000000 */
[----:B------:R-:W-:Y:S01]  /*12210*/  @P6 STG.E desc[UR16][R232.64], R20 ;  /* 0x00000014e8006986 */ /* 0x000fe2000c101910 */
[----:B------:R-:W-:Y:S01]  /*12220*/  ISETP.LT.AND P6, PT, R11, UR4, !P3 ;  /* 0x000000040b007c0c */ /* 0x000fe2000dfc1270 */
[----:B------:R-:W-:Y:S01]  /*12230*/  ULDC UR4, c[0x0][0x22c] ;  /* 0x00008b0000047ab9 */ /* 0x000fe20000000800 */
[----:B--2---:R-:W-:Y:S01]  /*12240*/  IMAD.WIDE R14, R13, 0x4, R8 ;  /* 0x000000040d0e7825 */ /* 0x004fe200078e0208 */
[----:B------:R-:W-:Y:S01]  /*12250*/  ISETP.GE.AND P2, PT, R0, UR4, PT ;  /* 0x0000000400007c0c */ /* 0x000fe2000bf46270 */
[----:B------:R-:W-:Y:S01]  /*12260*/  ULDC UR4, c[0x0][0x22c] ;  /* 0x00008b0000047ab9 */ /* 0x000fe20000000800 */
[----:B------:R-:W-:Y:S01]  /*12270*/  ISETP.LT.AND P3, PT, R12, UR6, !P3 ;  /* 0x000000060c007c0c */ /* 0x000fe2000df61270 */
[----:B------:R-:W-:Y:S01]  /*12280*/  VIADD R0, R10, 0x15 ;  /* 0x000000150a007836 */ /* 0x000fe20000000000 */
[----:B------:R-:W-:Y:S01]  /*12290*/  ULDC UR6, c[0x0][0x228] ;  /* 0x00008a0000067ab9 */ /* 0x000fe20000000800 */
[C---:B---3--:R-:W-:Y:S01]  /*122a0*/  IMAD.WIDE R148, R235.reuse, 0x4, R2 ;  /* 0x00000004eb947825 */ /* 0x048fe200078e0202 */
[----:B------:R2:W-:Y:S02]  /*122b0*/  @P5 STG.E desc[UR16][R14.64], R4 ;  /* 0x000000040e005986 */ /* 0x0005e4000c101910 */
[----:B------:R-:W-:Y:S01]  /*122c0*/  ISETP.GE.AND P5, PT, R0, UR4, PT ;  /* 0x0000000400007c0c */ /* 0x000fe2000bfa6270 */
[----:B------:R-:W-:Y:S01]  /*122d0*/  ULDC UR4, c[0x0][0x228] ;  /* 0x00008a0000047ab9 */ /* 0x000fe20000000800 */
[----:B------:R3:W-:Y:S01]  /*122e0*/  @P6 STG.E desc[UR16][R148.64], R24 ;  /* 0x0000001894006986 */ /* 0x0007e2000c101910 */
[----:B-1----:R-:W-:Y:S01]  /*122f0*/  IMAD.WIDE R150, R235, 0x4, R8 ;  /* 0x00000004eb967825 */ /* 0x002fe200078e0208 */
[----:B------:R-:W-:Y:S01]  /*12300*/  ISETP.LT.AND P6, PT, R11, UR4, !P4 ;  /* 0x000000040b007c0c */ /* 0x000fe2000e7c1270 */
[----:B------:R-:W-:Y:S01]  /*12310*/  ULDC UR4, c[0x0][0x228] ;  /* 0x00008a0000047ab9 */ /* 0x000fe20000000800 */
[----:B------:R-:W-:Y:S01]  /*12320*/  ISETP.LT.AND P4, PT, R12, UR6, !P4 ;  /* 0x000000060c007c0c */ /* 0x000fe2000e781270 */
[----:B------:R-:W-:Y:S01]  /*12330*/  VIADD R0, R10, 0x16 ;  /* 0x000000160a007836 */ /* 0x000fe20000000000 */
[----:B------:R-:W-:Y:S01]  /*12340*/  IADD3 R235, R235, UR26, RZ ;  /* 0x0000001aebeb7c10 */ /* 0x000fe2000fffe0ff */
[----:B------:R1:W-:Y:S01]  /*12350*/  @P3 STG.E desc[UR16][R150.64], R16 ;  /* 0x0000001096003986 */ /* 0x0003e2000c101910 */
[----:B------:R-:W-:Y:S01]  /*12360*/  ISETP.LT.AND P3, PT, R11, UR4, !P1 ;  /* 0x000000040b007c0c */ /* 0x000fe2000cf61270 */
[----:B------:R-:W-:Y:S01]  /*12370*/  ULDC UR6, c[0x0][0x228] ;  /* 0x00008a0000067ab9 */ /* 0x000fe20000000800 */
[----:B------:R-:W-:Y:S01]  /*12380*/  ULDC UR4, c[0x0][0x22c] ;  /* 0x00008b0000047ab9 */ /* 0x000fe20000000800 */
[----:B--2---:R-:W-:Y:S01]  /*12390*/  IMAD.WIDE R14, R235, 0x4, R2 ;  /* 0x00000004eb0e7825 */ /* 0x004fe200078e0202 */
[----:B------:R-:W-:Y:S01]  /*123a0*/  ISETP.LT.AND P1, PT, R12, UR6, !P1 ;  /* 0x000000060c007c0c */ /* 0x000fe2000cf21270 */
[----:B------:R-:W-:-:S02]  /*123b0*/  ULDC UR6, c[0x0][0x228] ;  /* 0x00008a0000067ab9 */ /* 0x000fc40000000800 */
[C---:B---3--:R-:W-:Y:S01]  /*123c0*/  IMAD.WIDE R148, R235.reuse, 0x4, R8 ;  /* 0x00000004eb947825 */ /* 0x048fe200078e0208 */
[----:B------:R-:W-:Y:S03]  /*123d0*/  @P6 STG.E desc[UR16][R14.64], R21 ;  /* 0x000000150e006986 */ /* 0x000fe6000c101910 */
[----:B------:R-:W-:Y:S01]  /*123e0*/  VIADD R235, R235, UR26 ;  /* 0x0000001aebeb7c36 */ /* 0x000fe20008000000 */
[----:B------:R-:W-:Y:S01]  /*123f0*/  ISETP.GE.AND P6, PT, R0, UR4, PT ;  /* 0x0000000400007c0c */ /* 0x000fe2000bfc6270 */
[----:B------:R-:W-:Y:S01]  /*12400*/  ULDC UR4, c[0x0][0x228] ;  /* 0x00008a0000047ab9 */ /* 0x000fe20000000800 */
[----:B------:R-:W-:Y:S02]  /*12410*/  VIADD R0, R10, 0x17 ;  /* 0x000000170a007836 */ /* 0x000fe40000000000 */
[----:B-1----:R-:W-:Y:S01]  /*12420*/  IMAD.WIDE R150, R235, 0x4, R2 ;  /* 0x00000004eb967825 */ /* 0x002fe200078e0202 */
[----:B------:R1:W-:Y:S01]  /*12430*/  @P4 STG.E desc[UR16][R148.64], R5 ;  /* 0x0000000594004986 */ /* 0x0003e2000c101910 */
[----:B------:R-:W-:Y:S01]  /*12440*/  ISETP.LT.AND P4, PT, R11, UR4, !P2 ;  /* 0x000000040b007c0c */ /* 0x000fe2000d781270 */
[----:B------:R-:W-:Y:S01]  /*12450*/  ULDC UR4, c[0x0][0x22c] ;  /* 0x00008b0000047ab9 */ /* 0x000fe20000000800 */
[C---:B------:R-:W-:Y:S01]  /*12460*/  IMAD.WIDE R232, R235.reuse, 0x4, R8 ;  /* 0x00000004ebe87825 */ /* 0x040fe200078e0208 */
[----:B------:R-:W-:Y:S01]  /*12470*/  @P3 STG.E desc[UR16][R150.64], R25 ;  /* 0x0000001996003986 */ /* 0x000fe2000c101910 */
[----:B------:R-:W-:Y:S01]  /*12480*/  ISETP.GE.AND P3, PT, R0, UR4, PT ;  /* 0x0000000400007c0c */ /* 0x000fe2000bf66270 */
[----:B------:R-:W-:Y:S01]  /*12490*/  ULDC UR4, c[0x0][0x228] ;  /* 0x00008a0000047ab9 */ /* 0x000fe20000000800 */
[----:B------:R-:W-:Y:S01]  /*124a0*/  VIADD R235, R235, UR26 ;  /* 0x0000001aebeb7c36 */ /* 0x000fe20008000000 */
[----:B------:R-:W-:Y:S01]  /*124b0*/  ISETP.LT.AND P2, PT, R12, UR4, !P2 ;  /* 0x000000040c007c0c */ /* 0x000fe2000d741270 */
[----:B------:R2:W-:Y:S01]  /*124c0*/  @P1 STG.E desc[UR16][R232.64], R17 ;  /* 0x00000011e8001986 */ /* 0x0005e2000c101910 */
[----:B------:R-:W-:Y:S01]  /*124d0*/  VIADD R0, R10, 0x18 ;  /* 0x000000180a007836 */ /* 0x000fe20000000000 */
[----:B------:R-:W-:Y:S01]  /*124e0*/  ISETP.LT.AND P1, PT, R11, UR6, !P5 ;  /* 0x000000060b007c0c */ /* 0x000fe2000ef21270 */
[----:B-1----:R-:W-:Y:S01]  /*124f0*/  IMAD.WIDE R4, R235, 0x4, R2 ;  /* 0x00000004eb047825 */ /* 0x002fe200078e0202 */
[----:B------:R-:W-:Y:S01]  /*12500*/  ULDC UR4, c[0x0][0x22c] ;  /* 0x00008b0000047ab9 */ /* 0x000fe20000000800 */
[----:B------:R-:W-:-:S02]  /*12510*/  ULDC UR6, c[0x0][0x228] ;  /* 0x00008a0000067ab9 */ /* 0x000fc40000000800 */
[C---:B------:R-:W-:Y:S01]  /*12520*/  VIADD R13, R235.reuse, UR26 ;  /* 0x0000001aeb0d7c36 */ /* 0x040fe20008000000 */
[----:B------:R1:W-:Y:S01]  /*12530*/  @P4 STG.E desc[UR16][R4.64], R22 ;  /* 0x0000001604004986 */ /* 0x0003e2000c101910 */
[----:B------:R-:W-:Y:S01]  /*12540*/  ISETP.GE.AND P4, PT, R0, UR4, PT ;  /* 0x0000000400007c0c */ /* 0x000fe2000bf86270 */
[----:B------:R-:W-:Y:S01]  /*12550*/  IMAD.WIDE R14, R235, 0x4, R8 ;  /* 0x00000004eb0e7825 */ /* 0x000fe200078e0208 */
[----:B------:R-:W-:-:S03]  /*12560*/  ULDC UR4, c[0x0][0x228] ;  /* 0x00008a0000047ab9 */ /* 0x000fc60000000800 */
[----:B------:R-:W-:Y:S01]  /*12570*/  VIADD R0, R10, 0x19 ;  /* 0x000000190a007836 */ /* 0x000fe20000000000 */
[----:B------:R-:W-:Y:S01]  /*12580*/  ISETP.LT.AND P5, PT, R12, UR4, !P5 ;  /* 0x000000040c007c0c */ /* 0x000fe2000efa1270 */
[----:B--2---:R-:W-:Y:S01]  /*12590*/  IMAD.WIDE R16, R13, 0x4, R2 ;  /* 0x000000040d107825 */ /* 0x004fe200078e0202 */
[----:B------:R-:W-:Y:S01]  /*125a0*/  ULDC UR4, c[0x0][0x22c] ;  /* 0x00008b0000047ab9 */ /* 0x000fe20000000800 */
[----:B------:R2:W-:Y:S01]  /*125b0*/  @P2 STG.E desc[UR16][R14.64], R6 ;  /* 0x000000060e002986 */ /* 0x0005e2000c101910 */
[----:B------:R-:W-:Y:S01]  /*125c0*/  ISETP.GE.AND P2, PT, R0, UR4, PT ;  /* 0x0000000400007c0c */ /* 0x000fe2000bf46270 */
[----:B------:R-:W-:Y:S02]  /*125d0*/  ULDC UR4, c[0x0][0x228] ;  /* 0x00008a0000047ab9 */ /* 0x000fe40000000800 */
[----:B------:R3:W-:Y:S01]  /*125e0*/  @P1 STG.E desc[UR16][R16.64], R26 ;  /* 0x0000001a10001986 */ /* 0x0007e2000c101910 */
[----:B------:R-:W-:Y:S01]  /*125f0*/  ISETP.LT.AND P1, PT, R11, UR4, !P6 ;  /* 0x000000040b007c0c */ /* 0x000fe2000f721270 */
[C---:B-1----:R-:W-:Y:S01]  /*12600*/  IMAD.WIDE R4, R13.reuse, 0x4, R8 ;  /* 0x000000040d047825 */ /* 0x042fe200078e0208 */
[----:B------:R-:W-:Y:S01]  /*12610*/  IADD3 R13, R13, UR26, RZ ;  /* 0x0000001a0d0d7c10 */ /* 0x000fe2000fffe0ff */
[----:B------:R-:W-:-:S02]  /*12620*/  ULDC UR4, c[0x0][0x228] ;  /* 0x00008a0000047ab9 */ /* 0x000fc40000000800 */
[----:B------:R-:W-:Y:S01]  /*12630*/  ISETP.LT.AND P6, PT, R12, UR4, !P6 ;  /* 0x000000040c007c0c */ /* 0x000fe2000f7c1270 */
[----:B------:R-:W-:Y:S01]  /*12640*/  ULDC UR4, c[0x0][0x228] ;  /* 0x00008a0000047ab9 */ /* 0x000fe20000000800 */
[----:B------:R1:W-:Y:S01]  /*12650*/  @P5 STG.E desc[UR16][R4.64], R18 ;  /* 0x0000001204005986 */ /* 0x0003e2000c101910 */
[----:B--2---:R-:W-:Y:S01]  /*12660*/  IMAD.WIDE R14, R13, 0x4, R2 ;  /* 0x000000040d0e7825 */ /* 0x004fe200078e0202 */
[----:B------:R-:W-:Y:S01]  /*12670*/  ISETP.LT.AND P5, PT, R11, UR4, !P3 ;  /* 0x000000040b007c0c */ /* 0x000fe2000dfa1270 */
[----:B------:R-:W-:Y:S02]  /*12680*/  ULDC UR4, c[0x0][0x22c] ;  /* 0x00008b0000047ab9 */ /* 0x000fe40000000800 */
[----:B------:R-:W-:Y:S01]  /*12690*/  VIADD R0, R10, 0x1a ;  /* 0x0000001a0a007836 */ /* 0x000fe20000000000 */
[----:B------:R2:W-:Y:S01]  /*126a0*/  @P1 STG.E desc[UR16][R14.64], R23 ;  /* 0x000000170e001986 */ /* 0x0005e2000c101910 */
[----:B------:R-:W-:-:S03]  /*126b0*/  VIADD R25, R13, UR26 ;  /* 0x0000001a0d197c36 */ /* 0x000fc60008000000 */
[----:B------:R-:W-:Y:S01]  /*126c0*/  ISETP.GE.AND P1, PT, R0, UR4, PT ;  /* 0x0000000400007c0c */ /* 0x000fe2000bf26270 */
[----:B------:R-:W-:Y:S01]  /*126d0*/  ULDC UR4, c[0x0][0x228] ;  /* 0x00008a0000047ab9 */ /* 0x000fe20000000800 */
[----:B---3--:R-:W-:Y:S01]  /*126e0*/  IMAD.WIDE R16, R13, 0x4, R8 ;  /* 0x000000040d107825 */ /* 0x008fe200078e0208 */
[C---:B------:R-:W-:Y:S01]  /*126f0*/  ISETP.LT.AND P3, PT, R12.reuse, UR4, !P3 ;  /* 0x000000040c007c0c */ /* 0x040fe2000df61270 */
[----:B------:R-:W-:Y:S02]  /*12700*/  ULDC UR4, c[0x0][0x228] ;  /* 0x00008a0000047ab9 */ /* 0x000fe40000000800 */
[----:B------:R-:W-:Y:S01]  /*12710*/  IMAD.WIDE R20, R25, 0x4, R2 ;  /* 0x0000000419147825 */ /* 0x000fe200078e0202 */
[----:B------:R3:W-:Y:S04]  /*12720*/  @P6 STG.E desc[UR16][R16.64], R7 ;  /* 0x0000000710006986 */ /* 0x0007e8000c101910 */
[----:B------:R-:W-:Y:S01]  /*12730*/  @P5 STG.E desc[UR16][R20.64], R27 ;  /* 0x0000001b14005986 */ /* 0x000fe2000c101910 */
[----:B------:R-:W-:Y:S01]  /*12740*/  ISETP.LT.AND P5, PT, R11, UR4, !P4 ;  /* 0x000000040b007c0c */ /* 0x000fe2000e7a1270 */
[----:B-1----:R-:W-:Y:S01]  /*12750*/  IMAD.WIDE R4, R25, 0x4, R8 ;  /* 0x0000000419047825 */ /* 0x002fe200078e0208 */
[----:B------:R-:W-:Y:S01]  /*12760*/  ISETP.LT.AND P4, PT, R12, UR6, !P4 ;  /* 0x000000060c007c0c */ /* 0x000fe2000e781270 */
[----:B------:R-:W-:-:S02]  /*12770*/  ULDC UR4, c[0x0][0x22c] ;  /* 0x00008b0000047ab9 */ /* 0x000fc40000000800 */
[----:B------:R-:W-:Y:S02]  /*12780*/  VIADD R0, R10, 0x1b ;  /* 0x0000001b0a007836 */ /* 0x000fe40000000000 */
[----:B--2---:R-:W-:Y:S01]  /*12790*/  VIADD R15, R25, UR26 ;  /* 0x0000001a190f7c36 */ /* 0x004fe20008000000 */
[----:B------:R1:W-:Y:S01]  /*127a0*/  @P3 STG.E desc[UR16][R4.64], R19 ;  /* 0x0000001304003986 */ /* 0x0003e2000c101910 */
[----:B------:R-:W-:Y:S01]  /*127b0*/  ISETP.LT.AND P6, PT, R11, UR8, !P2 ;  /* 0x000000080b007c0c */ /* 0x000fe2000d7c1270 */
[----:B------:R-:W-:Y:S01]  /*127c0*/  ULDC UR6, c[0x0][0x228] ;  /* 0x00008a0000067ab9 */ /* 0x000fe20000000800 */
[C---:B---3--:R-:W-:Y:S01]  /*127d0*/  IMAD.WIDE R6, R15.reuse, 0x4, R2 ;  /* 0x000000040f067825 */ /* 0x048fe200078e0202 */
[----:B------:R-:W-:Y:S01]  /*127e0*/  ISETP.GE.AND P3, PT, R0, UR4, PT ;  /* 0x0000000400007c0c */ /* 0x000fe2000bf66270 */
[----:B------:R-:W-:Y:S01]  /*127f0*/  ULDC UR4, c[0x0][0x22c] ;  /* 0x00008b0000047ab9 */ /* 0x000fe20000000800 */
[----:B------:R-:W-:Y:S01]  /*12800*/  ULDC UR8, c[0x0][0x228] ;  /* 0x00008a0000087ab9 */ /* 0x000fe20000000800 */
[----:B------:R-:W-:Y:S01]  /*12810*/  VIADD R0, R10, 0x1c ;  /* 0x0000001c0a007836 */ /* 0x000fe20000000000 */
[----:B------:R-:W-:Y:S01]  /*12820*/  ISETP.LT.AND P2, PT, R12, UR6, !P2 ;  /* 0x000000060c007c0c */ /* 0x000fe2000d741270 */
[C---:B------:R-:W-:Y:S01]  /*12830*/  VIADD R13, R15.reuse, UR26 ;  /* 0x0000001a0f0d7c36 */ /* 0x040fe20008000000 */
[----:B------:R2:W-:Y:S01]  /*12840*/  @P5 STG.E desc[UR16][R6.64], R88 ;  /* 0x0000005806005986 */ /* 0x0005e2000c101910 */
[----:B------:R-:W-:Y:S01]  /*12850*/  IMAD.WIDE R14, R15, 0x4, R8 ;  /* 0x000000040f0e7825 */ /* 0x000fe200078e0208 */
[----:B------:R-:W-:Y:S01]  /*12860*/  ISETP.GE.AND P5, PT, R0, UR4, PT ;  /* 0x0000000400007c0c */ /* 0x000fe2000bfa6270 */
[----:B------:R-:W-:Y:S01]  /*12870*/  ULDC UR4, c[0x0][0x228] ;  /* 0x00008a0000047ab9 */ /* 0x000fe20000000800 */
[----:B------:R-:W-:Y:S01]  /*12880*/  ULDC UR6, c[0x0][0x228] ;  /* 0x00008a0000067ab9 */ /* 0x000fe20000000800 */
[----:B------:R-:W-:Y:S01]  /*12890*/  IMAD.WIDE R16, R13, 0x4, R2 ;  /* 0x000000040d107825 */ /* 0x000fe200078e0202 */
[----:B------:R3:W-:Y:S01]  /*128a0*/  @P4 STG.E desc[UR16][R14.64], R28 ;  /* 0x0000001c0e004986 */ /* 0x0007e2000c101910 */
[----:B------:R-:W-:Y:S01]  /*128b0*/  ISETP.LT.AND P4, PT, R11, UR4, !P1 ;  /* 0x000000040b007c0c */ /* 0x000fe2000cf81270 */
[----:B------:R-:W-:Y:S01]  /*128c0*/  ULDC UR4, c[0x0][0x22c] ;  /* 0x00008b0000047ab9 */ /* 0x000fe20000000800 */
[C---:B-1----:R-:W-:Y:S01]  /*128d0*/  IMAD.WIDE R4, R13.reuse, 0x4, R8 ;  /* 0x000000040d047825 */ /* 0x042fe200078e0208 */
[----:B------:R-:W-:Y:S01]  /*128e0*/  IADD3 R13, R13, UR26, RZ ;  /* 0x0000001a0d0d7c10 */ /* 0x000fe2000fffe0ff */
[----:B------:R1:W-:Y:S02]  /*128f0*/  @P6 STG.E desc[UR16][R16.64], R36 ;  /* 0x0000002410006986 */ /* 0x0003e4000c101910 */
[----:B------:R-:W-:Y:S01]  /*12900*/  VIADD R0, R10, 0x1d ;  /* 0x0000001d0a007836 */ /* 0x000fe20000000000 */
[----:B------:R-:W-:Y:S01]  /*12910*/  ISETP.LT.AND P1, PT, R12, UR6, !P1 ;  /* 0x000000060c007c0c */ /* 0x000fe2000cf21270 */
[----:B------:R4:W-:Y:S01]  /*12920*/  @P2 STG.E desc[UR16][R4.64], R32 ;  /* 0x0000002004002986 */ /* 0x0009e2000c101910 */
[----:B------:R-:W-:Y:S01]  /*12930*/  ISETP.LT.AND P6, PT, R11, UR8, !P3 ;  /* 0x000000080b007c0c */ /* 0x000fe2000dfc1270 */
[C---:B--2---:R-:W-:Y:S01]  /*12940*/  IMAD.WIDE R6, R13.reuse, 0x4, R2 ;  /* 0x000000040d067825 */ /* 0x044fe200078e0202 */
[----:B------:R-:W-:Y:S01]  /*12950*/  ISETP.GE.AND P2, PT, R0, UR4, PT ;  /* 0x0000000400007c0c */ /* 0x000fe2000bf46270 */
[----:B------:R-:W-:Y:S01]  /*12960*/  ULDC UR4, c[0x0][0x22c] ;  /* 0x00008b0000047ab9 */ /* 0x000fe20000000800 */
[----:B------:R-:W-:Y:S01]  /*12970*/  ULDC UR6, c[0x0][0x228] ;  /* 0x00008a0000067ab9 */ /* 0x000fe20000000800 */
[----:B------:R-:W-:Y:S01]  /*12980*/  VIADD R0, R10, 0x1e ;  /* 0x0000001e0a007836 */ /* 0x000fe20000000000 */
[----:B------:R-:W2:Y:S01]  /*12990*/  LDS.128 R24, [R252] ;  /* 0x00000000fc187984 */ /* 0x000ea20000000c00 */
[C---:B------:R-:W-:Y:S01]  /*129a0*/  VIADD R19, R13.reuse, UR26 ;  /* 0x0000001a0d137c36 */ /* 0x040fe20008000000 */
[----:B------:R-:W-:Y:S01]  /*129b0*/  ULDC UR8, c[0x0][0x228] ;  /* 0x00008a0000087ab9 */ /* 0x000fe20000000800 */
[----:B---3--:R-:W-:Y:S01]  /*129c0*/  IMAD.WIDE R14, R13, 0x4, R8 ;  /* 0x000000040d0e7825 */ /* 0x008fe200078e0208 */
[----:B------:R3:W-:Y:S01]  /*129d0*/  @P4 STG.E desc[UR16][R6.64], R89 ;  /* 0x0000005906004986 */ /* 0x0007e2000c101910 */
[----:B------:R-:W-:Y:S01]  /*129e0*/  ISETP.GE.AND P4, PT, R0, UR4, PT ;  /* 0x0000000400007c0c */ /* 0x000fe2000bf86270 */
[----:B------:R-:W-:Y:S01]  /*129f0*/  ULDC UR4, c[0x0][0x228] ;  /* 0x00008a0000047ab9 */ /* 0x000fe20000000800 */
[----:B-1----:R-:W-:Y:S01]  /*12a00*/  IMAD.WIDE R16, R19, 0x4, R2 ;  /* 0x0000000413107825 */ /* 0x002fe200078e0202 */
[----:B------:R-:W-:Y:S01]  /*12a10*/  ISETP.LT.AND P3, PT, R12, UR4, !P3 ;  /* 0x000000040c007c0c */ /* 0x000fe2000df61270 */
[----:B------:R1:W-:Y:S01]  /*12a20*/  @P1 STG.E desc[UR16][R14.64], R29 ;  /* 0x0000001d0e001986 */ /* 0x0003e2000c101910 */
[----:B------:R-:W-:Y:S01]  /*12a30*/  ULDC UR4, c[0x0][0x228] ;  /* 0x00008a0000047ab9 */ /* 0x000fe20000000800 */
[----:B------:R-:W-:-:S02]  /*12a40*/  VIADD R0, R10, 0x1f ;  /* 0x0000001f0a007836 */ /* 0x000fc40000000000 */
[----:B------:R-:W-:Y:S01]  /*12a50*/  @P6 STG.E desc[UR16][R16.64], R37 ;  /* 0x0000002510006986 */ /* 0x000fe2000c101910 */
[----:B------:R-:W-:Y:S01]  /*12a60*/  ISETP.LT.AND P6, PT, R11, UR4, !P5 ;  /* 0x000000040b007c0c */ /* 0x000fe2000efc1270 */
[----:B------:R-:W-:Y:S01]  /*12a70*/  ULDC UR4, c[0x0][0x22c] ;  /* 0x00008b0000047ab9 */ /* 0x000fe20000000800 */
[C---:B------:R-:W-:Y:S01]  /*12a80*/  VIADD R13, R19.reuse, UR26 ;  /* 0x0000001a130d7c36 */ /* 0x040fe20008000000 */
[----:B------:R-:W-:Y:S01]  /*12a90*/  ISETP.GE.AND P1, PT, R0, UR4, PT ;  /* 0x0000000400007c0c */ /* 0x000fe2000bf26270 */
[----:B----4-:R-:W-:Y:S01]  /*12aa0*/  IMAD.WIDE R4, R19, 0x4, R8 ;  /* 0x0000000413047825 */ /* 0x010fe200078e0208 */
[----:B------:R-:W-:Y:S01]  /*12ab0*/  ISETP.LT.AND P5, PT, R12, UR6, !P5 ;  /* 0x000000060c007c0c */ /* 0x000fe2000efa1270 */
[----:B------:R-:W-:Y:S01]  /*12ac0*/  ULDC UR4, c[0x0][0x22c] ;  /* 0x00008b0000047ab9 */ /* 0x000fe20000000800 */
[----:B------:R-:W-:Y:S01]  /*12ad0*/  ULDC UR6, c[0x0][0x228] ;  /* 0x00008a0000067ab9 */ /* 0x000fe20000000800 */
[----:B------:R-:W-:Y:S02]  /*12ae0*/  VIADD R0, R10, 0x20 ;  /* 0x000000200a007836 */ /* 0x000fe40000000000 */
        /* <DEDUP_REMOVED lines=9> */
[----:B------:R-:W-:Y:S01]  /*12b80*/  VIADD R13, R13, UR26 ;  /* 0x0000001a0d0d7c36 */ /* 0x000fe20008000000 */
[----:B------:R1:W-:Y:S01]  /*12b90*/  @P5 STG.E desc[UR16][R14.64], R30 ;  /* 0x0000001e0e005986 */ /* 0x0003e2000c101910 */
[----:B------:R-:W-:Y:S01]  /*12ba0*/  ISETP.LT.AND P5, PT, R11, UR4, !P4 ;  /* 0x000000040b007c0c */ /* 0x000fe2000e7a1270 */
[----:B------:R-:W-:Y:S01]  /*12bb0*/  VIADD R0, R10, 0x21 ;  /* 0x000000210a007836 */ /* 0x000fe20000000000 */
[----:B------:R-:W-:Y:S01]  /*12bc0*/  ULDC UR6, c[0x0][0x228] ;  /* 0x00008a0000067ab9 */ /* 0x000fe20000000800 */
[----:B---3--:R-:W-:Y:S01]  /*12bd0*/  IMAD.WIDE R4, R13, 0x4, R2 ;  /* 0x000000040d047825 */ /* 0x008fe200078e0202 */
[----:B------:R-:W-:-:S03]  /*12be0*/  ULDC UR4, c[0x0][0x22c] ;  /* 0x00008b0000047ab9 */ /* 0x000fc60000000800 */
[C---:B----4-:R-:W-:Y:S01]  /*12bf0*/  IMAD.WIDE R6, R13.reuse, 0x4, R8 ;  /* 0x000000040d067825 */ /* 0x050fe200078e0208 */
[----:B------:R-:W-:Y:S01]  /*12c00*/  IADD3 R13, R13, UR26, RZ ;  /* 0x0000001a0d0d7c10 */ /* 0x000fe2000fffe0ff */
[----:B------:R3:W-:Y:S01]  /*12c10*/  @P6 STG.E desc[UR16][R4.64], R38 ;  /* 0x0000002604006986 */ /* 0x0007e2000c101910 */
[----:B------:R-:W-:Y:S01]  /*12c20*/  ISETP.LT.AND P4, PT, R12, UR6, !P4 ;  /* 0x000000060c007c0c */ /* 0x000fe2000e781270 */
[----:B------:R-:W-:Y:S01]  /*12c30*/  ULDC UR6, c[0x0][0x228] ;  /* 0x00008a0000067ab9 */ /* 0x000fe20000000800 */
[----:B------:R-:W-:Y:S01]  /*12c40*/  ISETP.GE.AND P6, PT, R0, UR4, PT ;  /* 0x0000000400007c0c */ /* 0x000fe2000bfc6270 */
[----:B-1----:R-:W-:Y:S01]  /*12c50*/  IMAD.WIDE R14, R13, 0x4, R2 ;  /* 0x000000040d0e7825 */ /* 0x002fe200078e0202 */
[----:B------:R-:W-:Y:S01]  /*12c60*/  ULDC UR4, c[0x0][0x228] ;  /* 0x00008a0000047ab9 */ /* 0x000fe20000000800 */
[----:B------:R1:W-:Y:S02]  /*12c70*/  @P2 STG.E desc[UR16][R6.64], R34 ;  /* 0x0000002206002986 */ /* 0x0003e4000c101910 */
[----:B------:R-:W-:Y:S01]  /*12c80*/  VIADD R0, R10, 0x22 ;  /* 0x000000220a007836 */ /* 0x000fe20000000000 */
[----:B------:R-:W-:Y:S01]  /*12c90*/  ISETP.LT.AND P2, PT, R11, UR4, !P1 ;  /* 0x000000040b007c0c */ /* 0x000fe2000cf41270 */
[----:B------:R-:W-:Y:S01]  /*12ca0*/  ULDC UR4, c[0x0][0x22c] ;  /* 0x00008b0000047ab9 */ /* 0x000fe20000000800 */
[----:B------:R4:W-:Y:S01]  /*12cb0*/  @P5 STG.E desc[UR16][R14.64], R91 ;  /* 0x0000005b0e005986 */ /* 0x0009e2000c101910 */
[----:B------:R-:W-:Y:S01]  /*12cc0*/  IMAD.WIDE R16, R13, 0x4, R8 ;  /* 0x000000040d107825 */ /* 0x000fe200078e0208 */
[----:B------:R-:W-:Y:S01]  /*12cd0*/  ISETP.GE.AND P5, PT, R0, UR4, PT ;  /* 0x0000000400007c0c */ /* 0x000fe2000bfa6270 */
[----:B------:R-:W-:-:S02]  /*12ce0*/  ULDC UR4, c[0x0][0x228] ;  /* 0x00008a0000047ab9 */ /* 0x000fc40000000800 */
[----:B------:R-:W-:Y:S01]  /*12cf0*/  VIADD R13, R13, UR26 ;  /* 0x0000001a0d0d7c36 */ /* 0x000fe20008000000 */
[----:B------:R-:W-:Y:S01]  /*12d00*/  ISETP.LT.AND P1, PT, R12, UR4, !P1 ;  /* 0x000000040c007c0c */ /* 0x000fe2000cf21270 */
[----:B------:R-:W-:Y:S01]  /*12d10*/  @P4 STG.E desc[UR16][R16.64], R31 ;  /* 0x0000001f10004986 */ /* 0x000fe2000c101910 */
[----:B------:R-:W-:Y:S01]  /*12d20*/  VIADD R0, R10, 0x23 ;  /* 0x000000230a007836 */ /* 0x000fe20000000000 */
[----:B------:R-:W-:Y:S01]  /*12d30*/  ISETP.LT.AND P4, PT, R11, UR6, !P3 ;  /* 0x000000060b007c0c */ /* 0x000fe2000df81270 */
[C---:B---3--:R-:W-:Y:S01]  /*12d40*/  IMAD.WIDE R4, R13.reuse, 0x4, R2 ;  /* 0x000000040d047825 */ /* 0x048fe200078e0202 */
[----:B------:R-:W-:Y:S01]  /*12d50*/  ULDC UR4, c[0x0][0x22c] ;  /* 0x00008b0000047ab9 */ /* 0x000fe20000000800 */
[----:B------:R-:W-:Y:S02]  /*12d60*/  ULDC UR6, c[0x0][0x228] ;  /* 0x00008a0000067ab9 */ /* 0x000fe40000000800 */
[C---:B------:R-:W-:Y:S01]  /*12d70*/  VIADD R19, R13.reuse, UR26 ;  /* 0x0000001a0d137c36 */ /* 0x040fe20008000000 */
[----:B------:R3:W-:Y:S01]  /*12d80*/  @P2 STG.E desc[UR16][R4.64], R39 ;  /* 0x0000002704002986 */ /* 0x0007e2000c101910 */
[----:B------:R-:W-:Y:S01]  /*12d90*/  ISETP.GE.AND P2, PT, R0, UR4, PT ;  /* 0x0000000400007c0c */ /* 0x000fe2000bf46270 */
[----:B-1----:R-:W-:Y:S01]  /*12da0*/  IMAD.WIDE R6, R13, 0x4, R8 ;  /* 0x000000040d067825 */ /* 0x002fe200078e0208 */
[----:B------:R-:W-:-:S03]  /*12db0*/  ULDC UR4, c[0x0][0x228] ;  /* 0x00008a0000047ab9 */ /* 0x000fc60000000800 */
[----:B------:R-:W-:Y:S01]  /*12dc0*/  VIADD R0, R10, 0x24 ;  /* 0x000000240a007836 */ /* 0x000fe20000000000 */
[----:B------:R-:W-:Y:S01]  /*12dd0*/  ISETP.LT.AND P3, PT, R12, UR4, !P3 ;  /* 0x000000040c007c0c */ /* 0x000fe2000df61270 */
[----:B----4-:R-:W-:Y:S01]  /*12de0*/  IMAD.WIDE R14, R19, 0x4, R2 ;  /* 0x00000004130e7825 */ /* 0x010fe200078e0202 */
[----:B------:R-:W-:Y:S01]  /*12df0*/  ULDC UR4, c[0x0][0x22c] ;  /* 0x00008b0000047ab9 */ /* 0x000fe20000000800 */
[----:B------:R1:W-:Y:S01]  /*12e00*/  @P1 STG.E desc[UR16][R6.64], R35 ;  /* 0x0000002306001986 */ /* 0x0003e2000c101910 */
[----:B------:R-:W-:Y:S01]  /*12e10*/  ISETP.GE.AND P1, PT, R0, UR4, PT ;  /* 0x0000000400007c0c */ /* 0x000fe2000bf26270 */
[----:B------:R-:W-:Y:S02]  /*12e20*/  ULDC UR4, c[0x0][0x228] ;  /* 0x00008a0000047ab9 */ /* 0x000fe40000000800 */
[----:B------:R4:W-:Y:S01]  /*12e30*/  @P4 STG.E desc[UR16][R14.64], R100 ;  /* 0x000000640e004986 */ /* 0x0009e2000c101910 */
[----:B------:R-:W-:Y:S01]  /*12e40*/  ISETP.LT.AND P4, PT, R11, UR4, !P6 ;  /* 0x000000040b007c0c */ /* 0x000fe2000f781270 */
[----:B---3--:R-:W-:Y:S01]  /*12e50*/  IMAD.WIDE R4, R19, 0x4, R8 ;  /* 0x0000000413047825 */ /* 0x008fe200078e0208 */
[----:B------:R-:W-:-:S03]  /*12e60*/  ULDC UR4, c[0x0][0x228] ;  /* 0x00008a0000047ab9 */ /* 0x000fc60000000800 */
[----:B------:R-:W-:Y:S01]  /*12e70*/  VIADD R19, R19, UR26 ;  /* 0x0000001a13137c36 */ /* 0x000fe20008000000 */
[----:B------:R-:W-:Y:S01]  /*12e80*/  ISETP.LT.AND P6, PT, R12, UR4, !P6 ;  /* 0x000000040c007c0c */ /* 0x000fe2000f7c1270 */
[----:B------:R-:W-:Y:S01]  /*12e90*/  ULDC UR4, c[0x0][0x228] ;  /* 0x00008a0000047ab9 */ /* 0x000fe20000000800 */
[----:B------:R3:W-:Y:S01]  /*12ea0*/  @P3 STG.E desc[UR16][R4.64], R92 ;  /* 0x0000005c04003986 */ /* 0x0007e2000c101910 */
[----:B-1----:R-:W-:Y:S01]  /*12eb0*/  IMAD.WIDE R6, R19, 0x4, R2 ;  /* 0x0000000413067825 */ /* 0x002fe200078e0202 */
[----:B------:R-:W-:Y:S01]  /*12ec0*/  ISETP.LT.AND P3, PT, R11, UR4, !P5 ;  /* 0x000000040b007c0c */ /* 0x000fe2000ef61270 */
[----:B------:R-:W-:Y:S02]  /*12ed0*/  ULDC UR4, c[0x0][0x22c] ;  /* 0x00008b0000047ab9 */ /* 0x000fe40000000800 */
[----:B------:R-:W-:Y:S01]  /*12ee0*/  VIADD R0, R10, 0x25 ;  /* 0x000000250a007836 */ /* 0x000fe20000000000 */
[C---:B------:R-:W-:Y:S01]  /*12ef0*/  IADD3 R13, R19.reuse, UR26, RZ ;  /* 0x0000001a130d7c10 */ /* 0x040fe2000fffe0ff */
[----:B------:R1:W-:Y:S01]  /*12f00*/  @P4 STG.E desc[UR16][R6.64], R40 ;  /* 0x0000002806004986 */ /* 0x0003e2000c101910 */
[----:B----4-:R-:W-:-:S02]  /*12f10*/  IMAD.WIDE R14, R19, 0x4, R8 ;  /* 0x00000004130e7825 */ /* 0x010fc400078e0208 */
[----:B------:R-:W-:Y:S01]  /*12f20*/  ISETP.GE.AND P4, PT, R0, UR4, PT ;  /* 0x0000000400007c0c */ /* 0x000fe2000bf86270 */
[----:B------:R-:W-:Y:S01]  /*12f30*/  ULDC UR4, c[0x0][0x228] ;  /* 0x00008a0000047ab9 */ /* 0x000fe20000000800 */
[----:B------:R-:W-:Y:S01]  /*12f40*/  IMAD.WIDE R16, R13, 0x4, R2 ;  /* 0x000000040d107825 */ /* 0x000fe200078e0202 */
[----:B------:R-:W-:Y:S01]  /*12f50*/  ISETP.LT.AND P5, PT, R12, UR4, !P5 ;  /* 0x000000040c007c0c */ /* 0x000fe2000efa1270 */
[----:B------:R4:W-:Y:S01]  /*12f60*/  @P6 STG.E desc[UR16][R14.64], R96 ;  /* 0x000000600e006986 */ /* 0x0009e2000c101910 */
[----:B------:R-:W-:-:S03]  /*12f70*/  ULDC UR4, c[0x0][0x228] ;  /* 0x00008a0000047ab9 */ /* 0x000fc60000000800 */
[----:B------:R5:W-:Y:S01]  /*12f80*/  @P3 STG.E desc[UR16][R16.64], R101 ;  /* 0x0000006510003986 */ /* 0x000be2000c101910 */
[----:B------:R-:W-:Y:S01]  /*12f90*/  ISETP.LT.AND P3, PT, R11, UR4, !P2 ;  /* 0x000000040b007c0c */ /* 0x000fe2000d761270 */
[C---:B---3--:R-:W-:Y:S01]  /*12fa0*/  IMAD.WIDE R4, R13.reuse, 0x4, R8 ;  /* 0x000000040d047825 */ /* 0x048fe200078e0208 */
[----:B------:R-:W-:Y:S01]  /*12fb0*/  ISETP.LT.AND P2, PT, R12, UR6, !P2 ;  /* 0x000000060c007c0c */ /* 0x000fe2000d741270 */
[----:B------:R-:W-:Y:S02]  /*12fc0*/  ULDC UR4, c[0x0][0x22c] ;  /* 0x00008b0000047ab9 */ /* 0x000fe40000000800 */
[----:B------:R-:W-:Y:S02]  /*12fd0*/  VIADD R0, R10, 0x26 ;  /* 0x000000260a007836 */ /* 0x000fe40000000000 */
[----:B------:R-:W-:Y:S01]  /*12fe0*/  VIADD R19, R13, UR26 ;  /* 0x0000001a0d137c36 */ /* 0x000fe20008000000 */
[----:B------:R3:W-:Y:S01]  /*12ff0*/  @P5 STG.E desc[UR16][R4.64], R93 ;  /* 0x0000005d04005986 */ /* 0x0007e2000c101910 */
[----:B------:R-:W-:Y:S01]  /*13000*/  ISETP.LT.AND P6, PT, R11, UR8, !P1 ;  /* 0x000000080b007c0c */ /* 0x000fe2000cfc1270 */
[----:B------:R-:W-:Y:S01]  /*13010*/  ULDC UR6, c[0x0][0x228] ;  /* 0x00008a0000067ab9 */ /* 0x000fe20000000800 */
[C---:B-1----:R-:W-:Y:S01]  /*13020*/  IMAD.WIDE R6, R19.reuse, 0x4, R2 ;  /* 0x0000000413067825 */ /* 0x042fe200078e0202 */
[----:B------:R-:W-:Y:S01]  /*13030*/  ISETP.GE.AND P5, PT, R0, UR4, PT ;  /* 0x0000000400007c0c */ /* 0x000fe2000bfa6270 */
[----:B------:R-:W-:Y:S01]  /*13040*/  ULDC UR4, c[0x0][0x22c] ;  /* 0x00008b0000047ab9 */ /* 0x000fe20000000800 */
[----:B------:R-:W-:Y:S01]  /*13050*/  ULDC UR8, c[0x0][0x228] ;  /* 0x00008a0000087ab9 */ /* 0x000fe20000000800 */
[----:B------:R-:W-:Y:S01]  /*13060*/  VIADD R0, R10, 0x27 ;  /* 0x000000270a007836 */ /* 0x000fe20000000000 */
[----:B------:R-:W-:Y:S01]  /*13070*/  ISETP.LT.AND P1, PT, R12, UR6, !P1 ;  /* 0x000000060c007c0c */ /* 0x000fe2000cf21270 */
[C---:B----4-:R-:W-:Y:S01]  /*13080*/  IMAD.WIDE R14, R19.reuse, 0x4, R8 ;  /* 0x00000004130e7825 */ /* 0x050fe200078e0208 */
[----:B------:R1:W-:Y:S01]  /*13090*/  @P3 STG.E desc[UR16][R6.64], R41 ;  /* 0x0000002906003986 */ /* 0x0003e2000c101910 */
[----:B------:R-:W-:Y:S01]  /*130a0*/  ULDC UR6, c[0x0][0x228] ;  /* 0x00008a0000067ab9 */ /* 0x000fe20000000800 */
[----:B------:R-:W-:Y:S01]  /*130b0*/  ISETP.GE.AND P3, PT, R0, UR4, PT ;  /* 0x0000000400007c0c */ /* 0x000fe2000bf66270 */
[----:B------:R-:W-:Y:S01]  /*130c0*/  VIADD R13, R19, UR26 ;  /* 0x0000001a130d7c36 */ /* 0x000fe20008000000 */
[----:B------:R-:W-:Y:S01]  /*130d0*/  ULDC UR4, c[0x0][0x228] ;  /* 0x00008a0000047ab9 */ /* 0x000fe20000000800 */
[----:B------:R4:W-:Y:S01]  /*130e0*/  @P2 STG.E desc[UR16][R14.64], R97 ;  /* 0x000000610e002986 */ /* 0x0009e2000c101910 */
[----:B------:R-:W-:Y:S01]  /*130f0*/  ISETP.LT.AND P2, PT, R11, UR4, !P4 ;  /* 0x000000040b007c0c */ /* 0x000fe2000e741270 */
[C---:B-----5:R-:W-:Y:S01]  /*13100*/  IMAD.WIDE R16, R13.reuse, 0x4, R2 ;  /* 0x000000040d107825 */ /* 0x060fe200078e0202 */
[----:B------:R-:W-:Y:S01]  /*13110*/  ISETP.LT.AND P4, PT, R12, UR6, !P4 ;  /* 0x000000060c007c0c */ /* 0x000fe2000e781270 */
[----:B------:R-:W-:Y:S01]  /*13120*/  ULDC UR4, c[0x0][0x22c] ;  /* 0x00008b0000047ab9 */ /* 0x000fe20000000800 */
[----:B------:R-:W-:Y:S01]  /*13130*/  ULDC UR6, c[0x0][0x228] ;  /* 0x00008a0000067ab9 */ /* 0x000fe20000000800 */
[----:B---3--:R-:W-:Y:S01]  /*13140*/  IMAD.WIDE R4, R13, 0x4, R8 ;  /* 0x000000040d047825 */ /* 0x008fe200078e0208 */
[----:B------:R3:W-:Y:S01]  /*13150*/  @P6 STG.E desc[UR16][R16.64], R102 ;  /* 0x0000006610006986 */ /* 0x0007e2000c101910 */
[----:B------:R-:W-:Y:S01]  /*13160*/  ISETP.LT.AND P6, PT, R11, UR8, !P5 ;  /* 0x000000080b007c0c */ /* 0x000fe2000efc1270 */
[----:B------:R-:W-:Y:S01]  /*13170*/  ULDC UR8, c[0x0][0x228] ;  /* 0x00008a0000087ab9 */ /* 0x000fe20000000800 */
[----:B------:R-:W-:-:S02]  /*13180*/  VIADD R0, R10, 0x28 ;  /* 0x000000280a007836 */ /* 0x000fc40000000000 */
[----:B------:R-:W-:Y:S01]  /*13190*/  VIADD R13, R13, UR26 ;  /* 0x0000001a0d0d7c36 */ /* 0x000fe20008000000 */
[----:B------:R5:W-:Y:S02]  /*131a0*/  @P1 STG.E desc[UR16][R4.64], R94 ;  /* 0x0000005e04001986 */ /* 0x000be4000c101910 */
[----:B------:R-:W-:Y:S01]  /*131b0*/  ISETP.GE.AND P1, PT, R0, UR4, PT ;  /* 0x0000000400007c0c */ /* 0x000fe2000bf26270 */
[C---:B-1----:R-:W-:Y:S01]  /*131c0*/  IMAD.WIDE R6, R13.reuse, 0x4, R2 ;  /* 0x000000040d067825 */ /* 0x042fe200078e0202 */
[----:B------:R-:W-:Y:S01]  /*131d0*/  IADD3 R0, R10, 0x29, RZ ;  /* 0x000000290a007810 */ /* 0x000fe20007ffe0ff */
[----:B------:R-:W-:Y:S02]  /*131e0*/  ULDC UR4, c[0x0][0x22c] ;  /* 0x00008b0000047ab9 */ /* 0x000fe40000000800 */
[C---:B------:R-:W-:Y:S01]  /*131f0*/  VIADD R19, R13.reuse, UR26 ;  /* 0x0000001a0d137c36 */ /* 0x040fe20008000000 */
[----:B------:R1:W-:Y:S01]  /*13200*/  @P2 STG.E desc[UR16][R6.64], R42 ;  /* 0x0000002a06002986 */ /* 0x0003e2000c101910 */
[----:B----4-:R-:W-:Y:S01]  /*13210*/  IMAD.WIDE R14, R13, 0x4, R8 ;  /* 0x000000040d0e7825 */ /* 0x010fe200078e0208 */
[----:B------:R-:W-:Y:S01]  /*13220*/  ISETP.GE.AND P2, PT, R0, UR4, PT ;  /* 0x0000000400007c0c */ /* 0x000fe2000bf46270 */
[----:B------:R-:W-:-:S02]  /*13230*/  ULDC UR4, c[0x0][0x228] ;  /* 0x00008a0000047ab9 */ /* 0x000fc40000000800 */
[----:B---3--:R-:W-:Y:S01]  /*13240*/  IMAD.WIDE R16, R19, 0x4, R2 ;  /* 0x0000000413107825 */ /* 0x008fe200078e0202 */
[----:B------:R-:W-:Y:S01]  /*13250*/  ISETP.LT.AND P5, PT, R12, UR4, !P5 ;  /* 0x000000040c007c0c */ /* 0x000fe2000efa1270 */
[----:B------:R3:W-:Y:S01]  /*13260*/  @P4 STG.E desc[UR16][R14.64], R98 ;  /* 0x000000620e004986 */ /* 0x0007e2000c101910 */
[----:B------:R-:W-:Y:S01]  /*13270*/  ULDC UR4, c[0x0][0x228] ;  /* 0x00008a0000047ab9 */ /* 0x000fe20000000800 */
[----:B------:R-:W-:Y:S02]  /*13280*/  VIADD R0, R10, 0x2a ;  /* 0x0000002a0a007836 */ /* 0x000fe40000000000 */
[----:B------:R-:W-:Y:S01]  /*13290*/  @P6 STG.E desc[UR16][R16.64], R103 ;  /* 0x0000006710006986 */ /* 0x000fe2000c101910 */
[----:B------:R-:W-:Y:S01]  /*132a0*/  ISETP.LT.AND P6, PT, R11, UR4, !P3 ;  /* 0x000000040b007c0c */ /* 0x000fe2000dfc1270 */
[----:B------:R-:W-:Y:S01]  /*132b0*/  ULDC UR4, c[0x0][0x22c] ;  /* 0x00008b0000047ab9 */ /* 0x000fe20000000800 */
[C---:B------:R-:W-:Y:S01]  /*132c0*/  VIADD R13, R19.reuse, UR26 ;  /* 0x0000001a130d7c36 */ /* 0x040fe20008000000 */
[----:B------:R-:W-:Y:S01]  /*132d0*/  ISETP.GE.AND P4, PT, R0, UR4, PT ;  /* 0x0000000400007c0c */ /* 0x000fe2000bf86270 */
[----:B-----5:R-:W-:Y:S01]  /*132e0*/  IMAD.WIDE R4, R19, 0x4, R8 ;  /* 0x0000000413047825 */ /* 0x020fe200078e0208 */
[----:B------:R-:W-:Y:S01]  /*132f0*/  ISETP.LT.AND P3, PT, R12, UR6, !P3 ;  /* 0x000000060c007c0c */ /* 0x000fe2000df61270 */
[----:B------:R-:W-:Y:S01]  /*13300*/  ULDC UR4, c[0x0][0x22c] ;  /* 0x00008b0000047ab9 */ /* 0x000fe20000000800 */
[----:B------:R-:W-:Y:S01]  /*13310*/  ULDC UR6, c[0x0][0x228] ;  /* 0x00008a0000067ab9 */ /* 0x000fe20000000800 */
[----:B------:R-:W-:-:S02]  /*13320*/  VIADD R0, R10, 0x2b ;  /* 0x0000002b0a007836 */ /* 0x000fc40000000000 */
[C---:B-1----:R-:W-:Y:S01]  /*13330*/  IMAD.WIDE R6, R13.reuse, 0x4, R2 ;  /* 0x000000040d067825 */ /* 0x042fe200078e0202 */
[----:B------:R1:W-:Y:S02]  /*13340*/  @P5 STG.E desc[UR16][R4.64], R95 ;  /* 0x0000005f04005986 */ /* 0x0003e4000c101910 */
[----:B------:R-:W-:Y:S01]  /*13350*/  ISETP.GE.AND P5, PT, R0, UR4, PT ;  /* 0x0000000400007c0c */ /* 0x000fe2000bfa6270 */
[----:B------:R-:W-:Y:S01]  /*13360*/  ULDC UR4, c[0x0][0x228] ;  /* 0x00008a0000047ab9 */ /* 0x000fe20000000800 */
[----:B------:R4:W-:Y:S01]  /*13370*/  @P6 STG.E desc[UR16][R6.64], R43 ;  /* 0x0000002b06006986 */ /* 0x0009e2000c101910 */
[----:B---3--:R-:W-:Y:S01]  /*13380*/  IMAD.WIDE R14, R13, 0x4, R8 ;  /* 0x000000040d0e7825 */ /* 0x008fe200078e0208 */
        /* <DEDUP_REMOVED lines=8> */
[----:B-1----:R-:W-:Y:S01]  /*13410*/  IMAD.WIDE R4, R13, 0x4, R2 ;  /* 0x000000040d047825 */ /* 0x002fe200078e0202 */
[----:B------:R-:W-:-:S03]  /*13420*/  ULDC UR4, c[0x0][0x22c] ;  /* 0x00008b0000047ab9 */ /* 0x000fc60000000800 */
[C---:B----4-:R-:W-:Y:S01]  /*13430*/  IMAD.WIDE R6, R13.reuse, 0x4, R8 ;  /* 0x000000040d067825 */ /* 0x050fe200078e0208 */
[----:B------:R-:W-:Y:S01]  /*13440*/  ISETP.LT.AND P2, PT, R12, UR6, !P2 ;  /* 0x000000060c007c0c */ /* 0x000fe2000d741270 */
[----:B------:R1:W-:Y:S02]  /*13450*/  @P6 STG.E desc[UR16][R4.64], R156 ;  /* 0x0000009c04006986 */ /* 0x0003e4000c101910 */
[----:B------:R-:W-:Y:S01]  /*13460*/  VIADD R13, R13, UR26 ;  /* 0x0000001a0d0d7c36 */ /* 0x000fe20008000000 */
[----:B------:R-:W-:Y:S01]  /*13470*/  ISETP.GE.AND P6, PT, R0, UR4, PT ;  /* 0x0000000400007c0c */ /* 0x000fe2000bfc6270 */
[----:B------:R-:W-:Y:S01]  /*13480*/  ULDC UR4, c[0x0][0x228] ;  /* 0x00008a0000047ab9 */ /* 0x000fe20000000800 */
[----:B------:R-:W-:Y:S01]  /*13490*/  VIADD R0, R10, 0x2d ;  /* 0x0000002d0a007836 */ /* 0x000fe20000000000 */
[----:B------:R-:W-:Y:S01]  /*134a0*/  ULDC UR6, c[0x0][0x228] ;  /* 0x00008a0000067ab9 */ /* 0x000fe20000000800 */
[----:B---3--:R-:W-:Y:S01]  /*134b0*/  IMAD.WIDE R14, R13, 0x4, R2 ;  /* 0x000000040d0e7825 */ /* 0x008fe200078e0202 */
[----:B------:R3:W-:Y:S01]  /*134c0*/  @P1 STG.E desc[UR16][R6.64], R104 ;  /* 0x0000006806001986 */ /* 0x0007e2000c101910 */
[----:B------:R-:W-:Y:S01]  /*134d0*/  ISETP.LT.AND P1, PT, R11, UR4, !P4 ;  /* 0x000000040b007c0c */ /* 0x000fe2000e721270 */
[----:B------:R-:W-:Y:S01]  /*134e0*/  ULDC UR4, c[0x0][0x22c] ;  /* 0x00008b0000047ab9 */ /* 0x000fe20000000800 */
[C---:B------:R-:W-:Y:S01]  /*134f0*/  IMAD.WIDE R16, R13.reuse, 0x4, R8 ;  /* 0x000000040d107825 */ /* 0x040fe200078e0208 */
[----:B------:R4:W-:Y:S01]  /*13500*/  @P3 STG.E desc[UR16][R14.64], R44 ;  /* 0x0000002c0e003986 */ /* 0x0009e2000c101910 */
[----:B------:R-:W-:-:S02]  /*13510*/  IADD3 R13, R13, UR26, RZ ;  /* 0x0000001a0d0d7c10 */ /* 0x000fc4000fffe0ff */
[----:B------:R-:W-:Y:S01]  /*13520*/  ISETP.GE.AND P3, PT, R0, UR4, PT ;  /* 0x0000000400007c0c */ /* 0x000fe2000bf66270 */
[----:B------:R-:W-:Y:S02]  /*13530*/  ULDC UR4, c[0x0][0x228] ;  /* 0x00008a0000047ab9 */ /* 0x000fe40000000800 */
[----:B------:R-:W-:Y:S01]  /*13540*/  ISETP.LT.AND P4, PT, R12, UR4, !P4 ;  /* 0x000000040c007c0c */ /* 0x000fe2000e781270 */
[----:B------:R-:W-:Y:S01]  /*13550*/  @P2 STG.E desc[UR16][R16.64], R108 ;  /* 0x0000006c10002986 */ /* 0x000fe2000c101910 */
[----:B-1----:R-:W-:Y:S01]  /*13560*/  IMAD.WIDE R4, R13, 0x4, R2 ;  /* 0x000000040d047825 */ /* 0x002fe200078e0202 */
[----:B------:R-:W-:Y:S01]  /*13570*/  ISETP.LT.AND P2, PT, R11, UR6, !P5 ;  /* 0x000000060b007c0c */ /* 0x000fe2000ef41270 */
[----:B------:R-:W-:Y:S01]  /*13580*/  ULDC UR4, c[0x0][0x22c] ;  /* 0x00008b0000047ab9 */ /* 0x000fe20000000800 */
[----:B------:R-:W-:Y:S01]  /*13590*/  ULDC UR6, c[0x0][0x228] ;  /* 0x00008a0000067ab9 */ /* 0x000fe20000000800 */
[----:B------:R-:W-:Y:S01]  /*135a0*/  VIADD R0, R10, 0x2e ;  /* 0x0000002e0a007836 */ /* 0x000fe20000000000 */
[----:B------:R1:W-:Y:S01]  /*135b0*/  @P1 STG.E desc[UR16][R4.64], R157 ;  /* 0x0000009d04001986 */ /* 0x0003e2000c101910 */
[----:B------:R-:W-:-:S02]  /*135c0*/  VIADD R19, R13, UR26 ;  /* 0x0000001a0d137c36 */ /* 0x000fc40008000000 */
[----:B---3--:R-:W-:Y:S01]  /*135d0*/  IMAD.WIDE R6, R13, 0x4, R8 ;  /* 0x000000040d067825 */ /* 0x008fe200078e0208 */
[----:B------:R-:W-:Y:S01]  /*135e0*/  ISETP.GE.AND P1, PT, R0, UR4, PT ;  /* 0x0000000400007c0c */ /* 0x000fe2000bf26270 */
[----:B------:R-:W-:Y:S02]  /*135f0*/  ULDC UR4, c[0x0][0x228] ;  /* 0x00008a0000047ab9 */ /* 0x000fe40000000800 */
[----:B------:R-:W-:Y:S01]  /*13600*/  VIADD R0, R10, 0x2f ;  /* 0x0000002f0a007836 */ /* 0x000fe20000000000 */
[----:B------:R-:W-:Y:S01]  /*13610*/  ISETP.LT.AND P5, PT, R12, UR4, !P5 ;  /* 0x000000040c007c0c */ /* 0x000fe2000efa1270 */
[----:B----4-:R-:W-:Y:S01]  /*13620*/  IMAD.WIDE R14, R19, 0x4, R2 ;  /* 0x00000004130e7825 */ /* 0x010fe200078e0202 */
[----:B------:R-:W-:Y:S01]  /*13630*/  ULDC UR4, c[0x0][0x22c] ;  /* 0x00008b0000047ab9 */ /* 0x000fe20000000800 */
[----:B------:R3:W-:Y:S01]  /*13640*/  @P4 STG.E desc[UR16][R6.64], R105 ;  /* 0x0000006906004986 */ /* 0x0007e2000c101910 */
[----:B------:R-:W-:Y:S01]  /*13650*/  ISETP.GE.AND P4, PT, R0, UR4, PT ;  /* 0x0000000400007c0c */ /* 0x000fe2000bf86270 */
[----:B------:R-:W-:-:S02]  /*13660*/  ULDC UR4, c[0x0][0x228] ;  /* 0x00008a0000047ab9 */ /* 0x000fc40000000800 */
[----:B------:R4:W-:Y:S01]  /*13670*/  @P2 STG.E desc[UR16][R14.64], R45 ;  /* 0x0000002d0e002986 */ /* 0x0009e2000c101910 */
[----:B------:R-:W-:Y:S01]  /*13680*/  ISETP.LT.AND P2, PT, R11, UR4, !P6 ;  /* 0x000000040b007c0c */ /* 0x000fe2000f741270 */
[----:B-1----:R-:W-:Y:S01]  /*13690*/  IMAD.WIDE R4, R19, 0x4, R8 ;  /* 0x0000000413047825 */ /* 0x002fe200078e0208 */
[----:B------:R-:W-:-:S03]  /*136a0*/  ULDC UR4, c[0x0][0x228] ;  /* 0x00008a0000047ab9 */ /* 0x000fc60000000800 */
[----:B------:R-:W-:Y:S01]  /*136b0*/  VIADD R19, R19, UR26 ;  /* 0x0000001a13137c36 */ /* 0x000fe20008000000 */
[----:B------:R-:W-:Y:S01]  /*136c0*/  ISETP.LT.AND P6, PT, R12, UR4, !P6 ;  /* 0x000000040c007c0c */ /* 0x000fe2000f7c1270 */
[----:B------:R-:W-:Y:S01]  /*136d0*/  ULDC UR4, c[0x0][0x228] ;  /* 0x00008a0000047ab9 */ /* 0x000fe20000000800 */
[----:B------:R-:W-:Y:S02]  /*136e0*/  VIADD R0, R10, 0x30 ;  /* 0x000000300a007836 */ /* 0x000fe40000000000 */
[----:B---3--:R-:W-:Y:S01]  /*136f0*/  IMAD.WIDE R6, R19, 0x4, R2 ;  /* 0x0000000413067825 */ /* 0x008fe200078e0202 */
[----:B------:R1:W-:Y:S01]  /*13700*/  @P5 STG.E desc[UR16][R4.64], R109 ;  /* 0x0000006d04005986 */ /* 0x0003e2000c101910 */
[----:B------:R-:W-:Y:S01]  /*13710*/  ISETP.LT.AND P5, PT, R11, UR4, !P3 ;  /* 0x000000040b007c0c */ /* 0x000fe2000dfa1270 */
[----:B------:R-:W-:Y:S02]  /*13720*/  ULDC UR4, c[0x0][0x22c] ;  /* 0x00008b0000047ab9 */ /* 0x000fe40000000800 */
[----:B------:R3:W-:Y:S01]  /*13730*/  @P2 STG.E desc[UR16][R6.64], R158 ;  /* 0x0000009e06002986 */ /* 0x0007e2000c101910 */
[----:B------:R-:W-:Y:S01]  /*13740*/  ISETP.GE.AND P2, PT, R0, UR4, PT ;  /* 0x0000000400007c0c */ /* 0x000fe2000bf46270 */
[----:B------:R-:W-:Y:S01]  /*13750*/  ULDC UR4, c[0x0][0x228] ;  /* 0x00008a0000047ab9 */ /* 0x000fe20000000800 */
[----:B----4-:R-:W-:Y:S01]  /*13760*/  IMAD.WIDE R14, R19, 0x4, R8 ;  /* 0x00000004130e7825 */ /* 0x010fe200078e0208 */
[----:B------:R-:W-:Y:S01]  /*13770*/  ISETP.LT.AND P3, PT, R12, UR4, !P3 ;  /* 0x000000040c007c0c */ /* 0x000fe2000df61270 */
[----:B------:R-:W-:-:S02]  /*13780*/  ULDC UR4, c[0x0][0x228] ;  /* 0x00008a0000047ab9 */ /* 0x000fc40000000800 */
[----:B------:R-:W-:Y:S01]  /*13790*/  VIADD R13, R19, UR26 ;  /* 0x0000001a130d7c36 */ /* 0x000fe20008000000 */
[----:B------:R4:W-:Y:S01]  /*137a0*/  @P6 STG.E desc[UR16][R14.64], R106 ;  /* 0x0000006a0e006986 */ /* 0x0009e2000c101910 */
[----:B------:R-:W-:Y:S01]  /*137b0*/  ISETP.LT.AND P6, PT, R11, UR4, !P1 ;  /* 0x000000040b007c0c */ /* 0x000fe2000cfc1270 */
[----:B------:R-:W-:Y:S02]  /*137c0*/  VIADD R0, R10, 0x31 ;  /* 0x000000310a007836 */ /* 0x000fe40000000000 */
[C---:B------:R-:W-:Y:S01]  /*137d0*/  IMAD.WIDE R16, R13.reuse, 0x4, R2 ;  /* 0x000000040d107825 */ /* 0x040fe200078e0202 */
[C---:B------:R-:W-:Y:S01]  /*137e0*/  IADD3 R19, R13.reuse, UR26, RZ ;  /* 0x0000001a0d137c10 */ /* 0x040fe2000fffe0ff */
[----:B------:R-:W-:Y:S01]  /*137f0*/  ULDC UR4, c[0x0][0x22c] ;  /* 0x00008b0000047ab9 */ /* 0x000fe20000000800 */
[----:B------:R-:W-:Y:S01]  /*13800*/  ISETP.LT.AND P1, PT, R12, UR6, !P1 ;  /* 0x000000060c007c0c */ /* 0x000fe2000cf21270 */
[----:B-1----:R-:W-:Y:S01]  /*13810*/  IMAD.WIDE R4, R13, 0x4, R8 ;  /* 0x000000040d047825 */ /* 0x002fe200078e0208 */
[----:B------:R1:W-:Y:S01]  /*13820*/  @P5 STG.E desc[UR16][R16.64], R46 ;  /* 0x0000002e10005986 */ /* 0x0003e2000c101910 */
[----:B------:R-:W-:Y:S01]  /*13830*/  ISETP.LT.AND P5, PT, R11, UR8, !P4 ;  /* 0x000000080b007c0c */ /* 0x000fe2000e7a1270 */
[----:B------:R-:W-:Y:S01]  /*13840*/  ULDC UR6, c[0x0][0x228] ;  /* 0x00008a0000067ab9 */ /* 0x000fe20000000800 */
[C---:B---3--:R-:W-:Y:S01]  /*13850*/  IMAD.WIDE R6, R19.reuse, 0x4, R2 ;  /* 0x0000000413067825 */ /* 0x048fe200078e0202 */
[----:B------:R3:W-:Y:S01]  /*13860*/  @P3 STG.E desc[UR16][R4.64], R110 ;  /* 0x0000006e04003986 */ /* 0x0007e2000c101910 */
[----:B------:R-:W-:Y:S01]  /*13870*/  ISETP.GE.AND P3, PT, R0, UR4, PT ;  /* 0x0000000400007c0c */ /* 0x000fe2000bf66270 */
        /* <DEDUP_REMOVED lines=11> */
[----:B-1----:R-:W-:Y:S01]  /*13930*/  IMAD.WIDE R16, R13, 0x4, R2 ;  /* 0x000000040d107825 */ /* 0x002fe200078e0202 */
[----:B------:R-:W-:-:S03]  /*13940*/  ULDC UR8, c[0x0][0x228] ;  /* 0x00008a0000087ab9 */ /* 0x000fc60000000800 */
[C---:B---3--:R-:W-:Y:S01]  /*13950*/  IMAD.WIDE R4, R13.reuse, 0x4, R8 ;  /* 0x000000040d047825 */ /* 0x048fe200078e0208 */
[----:B------:R1:W-:Y:S01]  /*13960*/  @P5 STG.E desc[UR16][R16.64], R47 ;  /* 0x0000002f10005986 */ /* 0x0003e2000c101910 */
[----:B------:R-:W-:Y:S01]  /*13970*/  ISETP.LT.AND P2, PT, R12, UR6, !P2 ;  /* 0x000000060c007c0c */ /* 0x000fe2000d741270 */
[----:B------:R-:W-:Y:S01]  /*13980*/  ULDC UR4, c[0x0][0x22c] ;  /* 0x00008b0000047ab9 */ /* 0x000fe20000000800 */
[----:B------:R-:W-:Y:S02]  /*13990*/  VIADD R0, R10, 0x33 ;  /* 0x000000330a007836 */ /* 0x000fe40000000000 */
[----:B------:R-:W-:Y:S01]  /*139a0*/  VIADD R13, R13, UR26 ;  /* 0x0000001a0d0d7c36 */ /* 0x000fe20008000000 */
[----:B------:R-:W-:Y:S01]  /*139b0*/  ISETP.LT.AND P5, PT, R11, UR8, !P3 ;  /* 0x000000080b007c0c */ /* 0x000fe2000dfa1270 */
[----:B------:R3:W-:Y:S01]  /*139c0*/  @P4 STG.E desc[UR16][R4.64], R111 ;  /* 0x0000006f04004986 */ /* 0x0007e2000c101910 */
[----:B------:R-:W-:Y:S01]  /*139d0*/  ISETP.GE.AND P4, PT, R0, UR4, PT ;  /* 0x0000000400007c0c */ /* 0x000fe2000bf86270 */
[----:B----4-:R-:W-:Y:S01]  /*139e0*/  IMAD.WIDE R6, R13, 0x4, R2 ;  /* 0x000000040d067825 */ /* 0x010fe200078e0202 */
[----:B------:R-:W-:Y:S01]  /*139f0*/  ULDC UR4, c[0x0][0x22c] ;  /* 0x00008b0000047ab9 */ /* 0x000fe20000000800 */
[----:B------:R-:W-:Y:S01]  /*13a00*/  ULDC UR6, c[0x0][0x228] ;  /* 0x00008a0000067ab9 */ /* 0x000fe20000000800 */
[----:B------:R-:W-:Y:S01]  /*13a10*/  ULDC UR8, c[0x0][0x228] ;  /* 0x00008a0000087ab9 */ /* 0x000fe20000000800 */
[----:B------:R-:W-:-:S02]  /*13a20*/  VIADD R0, R10, 0x34 ;  /* 0x000000340a007836 */ /* 0x000fc40000000000 */
[C---:B------:R-:W-:Y:S01]  /*13a30*/  VIADD R19, R13.reuse, UR26 ;  /* 0x0000001a0d137c36 */ /* 0x040fe20008000000 */
[----:B------:R4:W-:Y:S01]  /*13a40*/  @P1 STG.E desc[UR16][R6.64], R164 ;  /* 0x000000a406001986 */ /* 0x0009e2000c101910 */
[----:B-----5:R-:W-:Y:S01]  /*13a50*/  IMAD.WIDE R14, R13, 0x4, R8 ;  /* 0x000000040d0e7825 */ /* 0x020fe200078e0208 */
[----:B------:R-:W-:Y:S01]  /*13a60*/  ISETP.GE.AND P1, PT, R0, UR4, PT ;  /* 0x0000000400007c0c */ /* 0x000fe2000bf26270 */
[----:B------:R-:W-:Y:S02]  /*13a70*/  ULDC UR4, c[0x0][0x228] ;  /* 0x00008a0000047ab9 */ /* 0x000fe40000000800 */
        /* <DEDUP_REMOVED lines=8> */
[C---:B------:R-:W-:Y:S01]  /*13b00*/  IADD3 R13, R19.reuse, UR26, RZ ;  /* 0x0000001a130d7c10 */ /* 0x040fe2000fffe0ff */
[----:B---3--:R-:W-:Y:S01]  /*13b10*/  IMAD.WIDE R4, R19, 0x4, R8 ;  /* 0x0000000413047825 */ /* 0x008fe200078e0208 */
[----:B------:R-:W-:Y:S01]  /*13b20*/  ISETP.GE.AND P2, PT, R0, UR4, PT ;  /* 0x0000000400007c0c */ /* 0x000fe2000bf46270 */
[----:B------:R-:W-:Y:S01]  /*13b30*/  ULDC UR4, c[0x0][0x22c] ;  /* 0x00008b0000047ab9 */ /* 0x000fe20000000800 */
[----:B------:R-:W-:Y:S01]  /*13b40*/  ISETP.LT.AND P6, PT, R12, UR6, !P6 ;  /* 0x000000060c007c0c */ /* 0x000fe2000f7c1270 */
[----:B------:R-:W-:Y:S02]  /*13b50*/  VIADD R0, R10, 0x36 ;  /* 0x000000360a007836 */ /* 0x000fe40000000000 */
[C---:B----4-:R-:W-:Y:S01]  /*13b60*/  IMAD.WIDE R6, R13.reuse, 0x4, R2 ;  /* 0x000000040d067825 */ /* 0x050fe200078e0202 */
[----:B------:R3:W-:Y:S01]  /*13b70*/  @P3 STG.E desc[UR16][R4.64], R112 ;  /* 0x0000007004003986 */ /* 0x0007e2000c101910 */
[----:B------:R-:W-:Y:S01]  /*13b80*/  ULDC UR6, c[0x0][0x228] ;  /* 0x00008a0000067ab9 */ /* 0x000fe20000000800 */
        /* <DEDUP_REMOVED lines=22> */
[----:B-1----:R-:W-:Y:S01]  /*13cf0*/  IMAD.WIDE R14, R13, 0x4, R2 ;  /* 0x000000040d0e7825 */ /* 0x002fe200078e0202 */
[----:B------:R1:W-:Y:S01]  /*13d00*/  @P4 STG.E desc[UR16][R6.64], R113 ;  /* 0x0000007106004986 */ /* 0x0003e2000c101910 */
[----:B------:R-:W-:Y:S01]  /*13d10*/  ISETP.LT.AND P4, PT, R11, UR4, !P2 ;  /* 0x000000040b007c0c */ /* 0x000fe2000d781270 */
[----:B------:R-:W-:Y:S01]  /*13d20*/  ULDC UR4, c[0x0][0x22c] ;  /* 0x00008b0000047ab9 */ /* 0x000fe20000000800 */
[C---:B------:R-:W-:Y:S01]  /*13d30*/  IMAD.WIDE R16, R13.reuse, 0x4, R8 ;  /* 0x000000040d107825 */ /* 0x040fe200078e0208 */
[----:B------:R4:W-:Y:S01]  /*13d40*/  @P6 STG.E desc[UR16][R14.64], R166 ;  /* 0x000000a60e006986 */ /* 0x0009e2000c101910 */
[----:B------:R-:W-:Y:S01]  /*13d50*/  ISETP.GE.AND P6, PT, R0, UR4, PT ;  /* 0x0000000400007c0c */ /* 0x000fe2000bfc6270 */
[----:B------:R-:W-:Y:S01]  /*13d60*/  ULDC UR4, c[0x0][0x228] ;  /* 0x00008a0000047ab9 */ /* 0x000fe20000000800 */
[----:B------:R-:W-:Y:S01]  /*13d70*/  VIADD R13, R13, UR26 ;  /* 0x0000001a0d0d7c36 */ /* 0x000fe20008000000 */
[----:B------:R-:W-:Y:S01]  /*13d80*/  ISETP.LT.AND P2, PT, R12, UR4, !P2 ;  /* 0x000000040c007c0c */ /* 0x000fe2000d741270 */
[----:B------:R-:W-:Y:S01]  /*13d90*/  @P1 STG.E desc[UR16][R16.64], R154 ;  /* 0x0000009a10001986 */ /* 0x000fe2000c101910 */
[----:B------:R-:W-:Y:S01]  /*13da0*/  VIADD R0, R10, 0x39 ;  /* 0x000000390a007836 */ /* 0x000fe20000000000 */
[----:B------:R-:W-:Y:S01]  /*13db0*/  ISETP.LT.AND P1, PT, R11, UR6, !P3 ;  /* 0x000000060b007c0c */ /* 0x000fe2000df21270 */
[C---:B---3--:R-:W-:Y:S01]  /*13dc0*/  IMAD.WIDE R4, R13.reuse, 0x4, R2 ;  /* 0x000000040d047825 */ /* 0x048fe200078e0202 */
[----:B------:R-:W-:Y:S01]  /*13dd0*/  ULDC UR4, c[0x0][0x22c] ;  /* 0x00008b0000047ab9 */ /* 0x000fe20000000800 */
[C---:B------:R-:W-:Y:S01]  /*13de0*/  IADD3 R19, R13.reuse, UR26, RZ ;  /* 0x0000001a0d137c10 */ /* 0x040fe2000fffe0ff */
[----:B------:R-:W-:Y:S01]  /*13df0*/  ULDC UR6, c[0x0][0x228] ;  /* 0x00008a0000067ab9 */ /* 0x000fe20000000800 */
[----:B-1----:R-:W-:Y:S01]  /*13e00*/  IMAD.WIDE R6, R13, 0x4, R8 ;  /* 0x000000040d067825 */ /* 0x002fe200078e0208 */
[----:B------:R1:W-:Y:S01]  /*13e10*/  @P4 STG.E desc[UR16][R4.64], R50 ;  /* 0x0000003204004986 */ /* 0x0003e2000c101910 */
[----:B------:R-:W-:Y:S01]  /*13e20*/  ISETP.GE.AND P4, PT, R0, UR4, PT ;  /* 0x0000000400007c0c */ /* 0x000fe2000bf86270 */
[----:B------:R-:W-:Y:S01]  /*13e30*/  ULDC UR4, c[0x0][0x228] ;  /* 0x00008a0000047ab9 */ /* 0x000fe20000000800 */
        /* <DEDUP_REMOVED lines=16> */
[----:B---3--:R-:W-:Y:S01]  /*13f40*/  IMAD.WIDE R6, R19, 0x4, R2 ;  /* 0x0000000413067825 */ /* 0x008fe200078e0202 */
[----:B------:R-:W-:-:S03]  /*13f50*/  ULDC UR4, c[0x0][0x22c] ;  /* 0x00008b0000047ab9 */ /* 0x000fc60000000800 */
[----:B------:R-:W-:Y:S01]  /*13f60*/  VIADD R0, R10, 0x3b ;  /* 0x0000003b0a007836 */ /* 0x000fe20000000000 */
[----:B------:R3:W-:Y:S01]  /*13f70*/  @P1 STG.E desc[UR16][R6.64], R51 ;  /* 0x0000003306001986 */ /* 0x0007e2000c101910 */
[C---:B------:R-:W-:Y:S02]  /*13f80*/  VIADD R13, R19.reuse, UR26 ;  /* 0x0000001a130d7c36 */ /* 0x040fe40008000000 */
[----:B----4-:R-:W-:Y:S01]  /*13f90*/  IMAD.WIDE R14, R19, 0x4, R8 ;  /* 0x00000004130e7825 */ /* 0x010fe200078e0208 */
        /* <DEDUP_REMOVED lines=8> */
[C---:B------:R-:W-:Y:S01]  /*14020*/  VIADD R19, R13.reuse, UR26 ;  /* 0x0000001a0d137c36 */ /* 0x040fe20008000000 */
[----:B------:R-:W-:Y:S01]  /*14030*/  ISETP.LT.AND P4, PT, R12, UR6, !P4 ;  /* 0x000000060c007c0c */ /* 0x000fe2000e781270 */
[----:B-1----:R-:W-:Y:S01]  /*14040*/  IMAD.WIDE R4, R13, 0x4, R8 ;  /* 0x000000040d047825 */ /* 0x002fe200078e0208 */
[----:B------:R-:W-:Y:S01]  /*14050*/  ISETP.LT.AND P5, PT, R11, UR8, !P2 ;  /* 0x000000080b007c0c */ /* 0x000fe2000d7a1270 */
[----:B------:R-:W-:Y:S01]  /*14060*/  ULDC UR4, c[0x0][0x22c] ;  /* 0x00008b0000047ab9 */ /* 0x000fe20000000800 */
[----:B------:R-:W-:Y:S01]  /*14070*/  ULDC UR6, c[0x0][0x228] ;  /* 0x00008a0000067ab9 */ /* 0x000fe20000000800 */
[----:B------:R-:W-:Y:S01]  /*14080*/  VIADD R0, R10, 0x3c ;  /* 0x0000003c0a007836 */ /* 0x000fe20000000000 */
[----:B------:R1:W-:Y:S01]  /*14090*/  @P6 STG.E desc[UR16][R4.64], R160 ;  /* 0x000000a004006986 */ /* 0x0003e2000c101910 */
[----:B------:R-:W-:-:S02]  /*140a0*/  VIADD R13, R19, UR26 ;  /* 0x0000001a130d7c36 */ /* 0x000fc40008000000 */
[C---:B---3--:R-:W-:Y:S01]  /*140b0*/  IMAD.WIDE R6, R19.reuse, 0x4, R2 ;  /* 0x0000000413067825 */ /* 0x048fe200078e0202 */
[----:B------:R-:W-:Y:S01]  /*140c0*/  ISETP.GE.AND P6, PT, R0, UR4, PT ;  /* 0x0000000400007c0c */ /* 0x000fe2000bfc6270 */
[----:B------:R-:W-:Y:S01]  /*140d0*/  ULDC UR4, c[0x0][0x22c] ;  /* 0x00008b0000047ab9 */ /* 0x000fe20000000800 */
[----:B------:R-:W-:Y:S01]  /*140e0*/  IADD3 R0, R10, 0x3d, RZ ;  /* 0x0000003d0a007810 */ /* 0x000fe20007ffe0ff */
[----:B----4-:R-:W-:Y:S01]  /*140f0*/  IMAD.WIDE R14, R19, 0x4, R8 ;  /* 0x00000004130e7825 */ /* 0x010fe200078e0208 */
[----:B------:R-:W-:Y:S01]  /*14100*/  ISETP.LT.AND P2, PT, R12, UR6, !P2 ;  /* 0x000000060c007c0c */ /* 0x000fe2000d741270 */
[----:B------:R3:W-:Y:S01]  /*14110*/  @P3 STG.E desc[UR16][R6.64], R52 ;  /* 0x0000003406003986 */ /* 0x0007e2000c101910 */
[----:B------:R-:W-:Y:S01]  /*14120*/  ULDC UR8, c[0x0][0x228] ;  /* 0x00008a0000087ab9 */ /* 0x000fe20000000800 */
[C---:B-----5:R-:W-:Y:S01]  /*14130*/  IMAD.WIDE R16, R13.reuse, 0x4, R2 ;  /* 0x000000040d107825 */ /* 0x060fe200078e0202 */
[----:B------:R-:W-:Y:S01]  /*14140*/  ISETP.GE.AND P3, PT, R0, UR4, PT ;  /* 0x0000000400007c0c */ /* 0x000fe2000bf66270 */
[----:B------:R4:W-:Y:S01]  /*14150*/  @P4 STG.E desc[UR16][R14.64], R116 ;  /* 0x000000740e004986 */ /* 0x0009e2000c101910 */
[----:B------:R-:W-:Y:S01]  /*14160*/  ULDC UR4, c[0x0][0x228] ;  /* 0x00008a0000047ab9 */ /* 0x000fe20000000800 */
[----:B-1----:R-:W-:Y:S01]  /*14170*/  IMAD.WIDE R4, R13, 0x4, R8 ;  /* 0x000000040d047825 */ /* 0x002fe200078e0208 */
[----:B------:R-:W-:Y:S01]  /*14180*/  ULDC UR6, c[0x0][0x228] ;  /* 0x00008a0000067ab9 */ /* 0x000fe20000000800 */
[----:B------:R1:W-:Y:S01]  /*14190*/  @P5 STG.E desc[UR16][R16.64], R173 ;  /* 0x000000ad10005986 */ /* 0x0003e2000c101910 */
[----:B------:R-:W-:Y:S01]  /*141a0*/  ISETP.LT.AND P5, PT, R11, UR4, !P1 ;  /* 0x000000040b007c0c */ /* 0x000fe2000cfa1270 */
[----:B------:R-:W-:Y:S01]  /*141b0*/  VIADD R0, R10, 0x3e ;  /* 0x0000003e0a007836 */ /* 0x000fe20000000000 */
[----:B------:R-:W-:Y:S01]  /*141c0*/  ISETP.LT.AND P1, PT, R12, UR6, !P1 ;  /* 0x000000060c007c0c */ /* 0x000fe2000cf21270 */
[----:B------:R-:W-:Y:S01]  /*141d0*/  VIADD R13, R13, UR26 ;  /* 0x0000001a0d0d7c36 */ /* 0x000fe20008000000 */
[----:B------:R-:W-:Y:S01]  /*141e0*/  ULDC UR4, c[0x0][0x22c] ;  /* 0x00008b0000047ab9 */ /* 0x000fe20000000800 */
[----:B------:R-:W-:Y:S01]  /*141f0*/  ISETP.LT.AND P4, PT, R11, UR8, !P6 ;  /* 0x000000080b007c0c */ /* 0x000fe2000f781270 */
[----:B------:R5:W-:Y:S01]  /*14200*/  @P2 STG.E desc[UR16][R4.64], R161 ;  /* 0x000000a104002986 */ /* 0x000be2000c101910 */
[----:B------:R-:W-:Y:S01]  /*14210*/  ISETP.GE.AND P2, PT, R0, UR4, PT ;  /* 0x0000000400007c0c */ /* 0x000fe2000bf46270 */
[----:B---3--:R-:W-:Y:S01]  /*14220*/  IMAD.WIDE R6, R13, 0x4, R2 ;  /* 0x000000040d067825 */ /* 0x008fe200078e0202 */
[----:B------:R-:W-:Y:S01]  /*14230*/  ULDC UR4, c[0x0][0x22c] ;  /* 0x00008b0000047ab9 */ /* 0x000fe20000000800 */
[----:B------:R-:W-:Y:S01]  /*14240*/  ULDC UR6, c[0x0][0x228] ;  /* 0x00008a0000067ab9 */ /* 0x000fe20000000800 */
[----:B------:R-:W-:Y:S01]  /*14250*/  ULDC UR8, c[0x0][0x228] ;  /* 0x00008a0000087ab9 */ /* 0x000fe20000000800 */
[----:B------:R-:W-:-:S02]  /*14260*/  VIADD R0, R10, 0x3f ;  /* 0x0000003f0a007836 */ /* 0x000fc40000000000 */
[C---:B------:R-:W-:Y:S01]  /*14270*/  VIADD R19, R13.reuse, UR26 ;  /* 0x0000001a0d137c36 */ /* 0x040fe20008000000 */
[----:B------:R3:W-:Y:S01]  /*14280*/  @P5 STG.E desc[UR16][R6.64], R53 ;  /* 0x0000003506005986 */ /* 0x0007e2000c101910 */
[----:B----4-:R-:W-:Y:S01]  /*14290*/  IMAD.WIDE R14, R13, 0x4, R8 ;  /* 0x000000040d0e7825 */ /* 0x010fe200078e0208 */
        /* <DEDUP_REMOVED lines=32> */
[----:B---3--:R-:W-:Y:S01]  /*144a0*/  IMAD.WIDE R4, R13, 0x4, R2 ;  /* 0x000000040d047825 */ /* 0x008fe200078e0202 */
[----:B------:R-:W-:Y:S01]  /*144b0*/  ISETP.LT.AND P5, PT, R12, UR6, !P5 ;  /* 0x000000060c007c0c */ /* 0x000fe2000efa1270 */
[----:B------:R-:W-:-:S02]  /*144c0*/  ULDC UR6, c[0x0][0x228] ;  /* 0x00008a0000067ab9 */ /* 0x000fc40000000800 */
[C---:B----4-:R-:W-:Y:S01]  /*144d0*/  IMAD.WIDE R6, R13.reuse, 0x4, R8 ;  /* 0x000000040d067825 */ /* 0x050fe200078e0208 */
[----:B------:R3:W-:Y:S03]  /*144e0*/  @P4 STG.E desc[UR16][R4.64], R175 ;  /* 0x000000af04004986 */ /* 0x0007e6000c101910 */
        /* <DEDUP_REMOVED lines=17> */
[----:B---3--:R-:W-:Y:S01]  /*14600*/  IMAD.WIDE R4, R13, 0x4, R2 ;  /* 0x000000040d047825 */ /* 0x008fe200078e0202 */
[----:B------:R-:W-:Y:S01]  /*14610*/  ULDC UR4, c[0x0][0x22c] ;  /* 0x00008b0000047ab9 */ /* 0x000fe20000000800 */
[----:B------:R-:W-:-:S02]  /*14620*/  ULDC UR6, c[0x0][0x228] ;  /* 0x00008a0000067ab9 */ /* 0x000fc40000000800 */
        /* <DEDUP_REMOVED lines=14> */
[C---:B---3--:R-:W-:Y:S01]  /*14710*/  IMAD.WIDE R4, R19.reuse, 0x4, R8 ;  /* 0x0000000413047825 */ /* 0x048fe200078e0208 */
[----:B------:R-:W-:Y:S01]  /*14720*/  IADD3 R19, R19, UR26, RZ ;  /* 0x0000001a13137c10 */ /* 0x000fe2000fffe0ff */
[----:B------:R-:W-:-:S02]  /*14730*/  ULDC UR4, c[0x0][0x228] ;  /* 0x00008a0000047ab9 */ /* 0x000fc40000000800 */
[----:B------:R-:W-:Y:S01]  /*14740*/  ISETP.LT.AND P4, PT, R12, UR4, !P4 ;  /* 0x000000040c007c0c */ /* 0x000fe2000e781270 */
[----:B------:R-:W-:Y:S01]  /*14750*/  ULDC UR4, c[0x0][0x228] ;  /* 0x00008a0000047ab9 */ /* 0x000fe20000000800 */
[----:B-1----:R-:W-:Y:S01]  /*14760*/  IMAD.WIDE R6, R19, 0x4, R2 ;  /* 0x0000000413067825 */ /* 0x002fe200078e0202 */
[----:B------:R1:W-:Y:S01]  /*14770*/  @P6 STG.E desc[UR16][R4.64], R120 ;  /* 0x0000007804006986 */ /* 0x0003e2000c101910 */
[----:B------:R-:W-:Y:S01]  /*14780*/  ISETP.LT.AND P6, PT, R11, UR4, !P3 ;  /* 0x000000040b007c0c */ /* 0x000fe2000dfc1270 */
[----:B------:R-:W-:Y:S01]  /*14790*/  ULDC UR4, c[0x0][0x22c] ;  /* 0x00008b0000047ab9 */ /* 0x000fe20000000800 */
[----:B------:R-:W-:Y:S02]  /*147a0*/  VIADD R0, R10, 0x46 ;  /* 0x000000460a007836 */ /* 0x000fe40000000000 */
[----:B------:R3:W-:Y:S03]  /*147b0*/  @P5 STG.E desc[UR16][R6.64], R181 ;  /* 0x000000b506005986 */ /* 0x0007e6000c101910 */
        /* <DEDUP_REMOVED lines=10> */
[----:B------:R-:W-:Y:S01]  /*14860*/  ISETP.LT.AND P2, PT, R12, UR6, !P2 ;  /* 0x000000060c007c0c */ /* 0x000fe2000d741270 */
[----:B------:R-:W-:Y:S01]  /*14870*/  ULDC UR4, c[0x0][0x22c] ;  /* 0x00008b0000047ab9 */ /* 0x000fe20000000800 */
[----:B------:R-:W-:Y:S01]  /*14880*/  ULDC UR6, c[0x0][0x228] ;  /* 0x00008a0000067ab9 */ /* 0x000fe20000000800 */
[C---:B-1----:R-:W-:Y:S01]  /*14890*/  IMAD.WIDE R4, R13.reuse, 0x4, R8 ;  /* 0x000000040d047825 */ /* 0x042fe200078e0208 */
[----:B------:R1:W-:Y:S03]  /*148a0*/  @P6 STG.E desc[UR16][R16.64], R57 ;  /* 0x0000003910006986 */ /* 0x0003e6000c101910 */
[----:B------:R-:W-:Y:S01]  /*148b0*/  VIADD R19, R13, UR26 ;  /* 0x0000001a0d137c36 */ /* 0x000fe20008000000 */
[----:B------:R5:W-:Y:S01]  /*148c0*/  @P3 STG.E desc[UR16][R4.64], R121 ;  /* 0x0000007904003986 */ /* 0x000be2000c101910 */
[----:B------:R-:W-:Y:S01]  /*148d0*/  ISETP.GE.AND P3, PT, R0, UR4, PT ;  /* 0x0000000400007c0c */ /* 0x000fe2000bf66270 */
[----:B------:R-:W-:Y:S01]  /*148e0*/  VIADD R0, R10, 0x48 ;  /* 0x000000480a007836 */ /* 0x000fe20000000000 */
[----:B------:R-:W-:Y:S01]  /*148f0*/  ISETP.LT.AND P6, PT, R11, UR8, !P1 ;  /* 0x000000080b007c0c */ /* 0x000fe2000cfc1270 */
[C---:B---3--:R-:W-:Y:S01]  /*14900*/  IMAD.WIDE R6, R19.reuse, 0x4, R2 ;  /* 0x0000000413067825 */ /* 0x048fe200078e0202 */
[----:B------:R-:W-:Y:S01]  /*14910*/  ISETP.LT.AND P1, PT, R12, UR6, !P1 ;  /* 0x000000060c007c0c */ /* 0x000fe2000cf21270 */
[----:B------:R-:W-:Y:S01]  /*14920*/  ULDC UR4, c[0x0][0x22c] ;  /* 0x00008b0000047ab9 */ /* 0x000fe20000000800 */
[----:B------:R-:W-:Y:S01]  /*14930*/  ULDC UR6, c[0x0][0x228] ;  /* 0x00008a0000067ab9 */ /* 0x000fe20000000800 */
[C---:B----4-:R-:W-:Y:S01]  /*14940*/  IMAD.WIDE R14, R19.reuse, 0x4, R8 ;  /* 0x00000004130e7825 */ /* 0x050fe200078e0208 */
[----:B------:R3:W-:Y:S01]  /*14950*/  @P4 STG.E desc[UR16][R6.64], R182 ;  /* 0x000000b606004986 */ /* 0x0007e2000c101910 */
[----:B------:R-:W-:Y:S01]  /*14960*/  ISETP.GE.AND P4, PT, R0, UR4, PT ;  /* 0x0000000400007c0c */ /* 0x000fe2000bf86270 */
[----:B------:R-:W-:Y:S01]  /*14970*/  ULDC UR4, c[0x0][0x228] ;  /* 0x00008a0000047ab9 */ /* 0x000fe20000000800 */
[----:B------:R-:W-:Y:S01]  /*14980*/  VIADD R13, R19, UR26 ;  /* 0x0000001a130d7c36 */ /* 0x000fe20008000000 */
[----:B------:R4:W-:Y:S01]  /*14990*/  @P2 STG.E desc[UR16][R14.64], R170 ;  /* 0x000000aa0e002986 */ /* 0x0009e2000c101910 */
[----:B------:R-:W-:Y:S01]  /*149a0*/  ISETP.LT.AND P2, PT, R11, UR4, !P5 ;  /* 0x000000040b007c0c */ /* 0x000fe2000ef41270 */
[----:B------:R-:W-:Y:S01]  /*149b0*/  VIADD R0, R10, 0x49 ;  /* 0x000000490a007836 */ /* 0x000fe20000000000 */
[----:B------:R-:W-:Y:S01]  /*149c0*/  ULDC UR4, c[0x0][0x22c] ;  /* 0x00008b0000047ab9 */ /* 0x000fe20000000800 */
[----:B-1----:R-:W-:Y:S01]  /*149d0*/  IMAD.WIDE R16, R13, 0x4, R2 ;  /* 0x000000040d107825 */ /* 0x002fe200078e0202 */
[----:B------:R-:W-:-:S03]  /*149e0*/  ULDC UR8, c[0x0][0x228] ;  /* 0x00008a0000087ab9 */ /* 0x000fc60000000800 */
[C---:B-----5:R-:W-:Y:S01]  /*149f0*/  IMAD.WIDE R4, R13.reuse, 0x4, R8 ;  /* 0x000000040d047825 */ /* 0x060fe200078e0208 */
[----:B------:R-:W-:Y:S01]  /*14a00*/  IADD3 R13, R13, UR26, RZ ;  /* 0x0000001a0d0d7c10 */ /* 0x000fe2000fffe0ff */
[----:B------:R1:W-:Y:S01]  /*14a10*/  @P6 STG.E desc[UR16][R16.64], R58 ;  /* 0x0000003a10006986 */ /* 0x0003e2000c101910 */
[----:B------:R-:W-:Y:S01]  /*14a20*/  ISETP.LT.AND P5, PT, R12, UR6, !P5 ;  /* 0x000000060c007c0c */ /* 0x000fe2000efa1270 */
[----:B------:R-:W-:Y:S02]  /*14a30*/  ULDC UR6, c[0x0][0x228] ;  /* 0x00008a0000067ab9 */ /* 0x000fe40000000800 */
[----:B------:R5:W-:Y:S01]  /*14a40*/  @P1 STG.E desc[UR16][R4.64], R122 ;  /* 0x0000007a04001986 */ /* 0x000be2000c101910 */
[----:B------:R-:W-:Y:S01]  /*14a50*/  ISETP.GE.AND P1, PT, R0, UR4, PT ;  /* 0x0000000400007c0c */ /* 0x000fe2000bf26270 */
[----:B---3--:R-:W-:Y:S01]  /*14a60*/  IMAD.WIDE R6, R13, 0x4, R2 ;  /* 0x000000040d067825 */ /* 0x008fe200078e0202 */
[----:B------:R-:W-:Y:S01]  /*14a70*/  ISETP.LT.AND P6, PT, R11, UR8, !P3 ;  /* 0x000000080b007c0c */ /* 0x000fe2000dfc1270 */
[----:B------:R-:W-:Y:S01]  /*14a80*/  ULDC UR4, c[0x0][0x22c] ;  /* 0x00008b0000047ab9 */ /* 0x000fe20000000800 */
[----:B------:R-:W-:Y:S01]  /*14a90*/  ULDC UR8, c[0x0][0x228] ;  /* 0x00008a0000087ab9 */ /* 0x000fe20000000800 */
[----:B------:R-:W-:Y:S01]  /*14aa0*/  VIADD R0, R10, 0x4a ;  /* 0x0000004a0a007836 */ /* 0x000fe20000000000 */
[----:B------:R3:W-:Y:S01]  /*14ab0*/  @P2 STG.E desc[UR16][R6.64], R183 ;  /* 0x000000b706002986 */ /* 0x0007e2000c101910 */
[----:B----4-:R-:W-:-:S03]  /*14ac0*/  IMAD.WIDE R14, R13, 0x4, R8 ;  /* 0x000000040d0e7825 */ /* 0x010fc600078e0208 */
[----:B------:R-:W-:Y:S01]  /*14ad0*/  ISETP.GE.AND P2, PT, R0, UR4, PT ;  /* 0x0000000400007c0c */ /* 0x000fe2000bf46270 */
[----:B------:R-:W-:Y:S01]  /*14ae0*/  VIADD R19, R13, UR26 ;  /* 0x0000001a0d137c36 */ /* 0x000fe20008000000 */
[----:B------:R-:W-:Y:S02]  /*14af0*/  ULDC UR4, c[0x0][0x228] ;  /* 0x00008a0000047ab9 */ /* 0x000fe40000000800 */
[----:B------:R-:W-:Y:S01]  /*14b00*/  ISETP.LT.AND P3, PT, R12, UR4, !P3 ;  /* 0x000000040c007c0c */ /* 0x000fe2000df61270 */
[----:B------:R-:W-:Y:S01]  /*14b10*/  ULDC UR4, c[0x0][0x228] ;  /* 0x00008a0000047ab9 */ /* 0x000fe20000000800 */
[----:B-1----:R-:W-:Y:S01]  /*14b20*/  IMAD.WIDE R16, R19, 0x4, R2 ;  /* 0x0000000413107825 */ /* 0x002fe200078e0202 */
[----:B------:R1:W-:Y:S01]  /*14b30*/  @P5 STG.E desc[UR16][R14.64], R171 ;  /* 0x000000ab0e005986 */ /* 0x0003e2000c101910 */
[----:B------:R-:W-:Y:S01]  /*14b40*/  ISETP.LT.AND P5, PT, R11, UR4, !P4 ;  /* 0x000000040b007c0c */ /* 0x000fe2000e7a1270 */
[----:B------:R-:W-:Y:S01]  /*14b50*/  ULDC UR4, c[0x0][0x22c] ;  /* 0x00008b0000047ab9 */ /* 0x000fe20000000800 */
[----:B------:R-:W-:Y:S01]  /*14b60*/  VIADD R0, R10, 0x4b ;  /* 0x0000004b0a007836 */ /* 0x000fe20000000000 */
[----:B------:R-:W-:Y:S01]  /*14b70*/  @P6 STG.E desc[UR16][R16.64], R59 ;  /* 0x0000003b10006986 */ /* 0x000fe2000c101910 */
[C---:B------:R-:W-:Y:S01]  /*14b80*/  VIADD R13, R19.reuse, UR26 ;  /* 0x0000001a130d7c36 */ /* 0x040fe20008000000 */
[----:B------:R-:W-:Y:S01]  /*14b90*/  ISETP.LT.AND P4, PT, R12, UR6, !P4 ;  /* 0x000000060c007c0c */ /* 0x000fe2000e781270 */
[----:B-----5:R-:W-:Y:S01]  /*14ba0*/  IMAD.WIDE R4, R19, 0x4, R8 ;  /* 0x0000000413047825 */ /* 0x020fe200078e0208 */
[----:B------:R-:W-:Y:S01]  /*14bb0*/  ISETP.GE.AND P6, PT, R0, UR4, PT ;  /* 0x0000000400007c0c */ /* 0x000fe2000bfc6270 */
[----:B------:R-:W-:Y:S01]  /*14bc0*/  ULDC UR4, c[0x0][0x22c] ;  /* 0x00008b0000047ab9 */ /* 0x000fe20000000800 */
[----:B------:R-:W-:Y:S01]  /*14bd0*/  ULDC UR6, c[0x0][0x228] ;  /* 0x00008a0000067ab9 */ /* 0x000fe20000000800 */
[----:B------:R-:W-:-:S02]  /*14be0*/  VIADD R0, R10, 0x4c ;  /* 0x0000004c0a007836 */ /* 0x000fc40000000000 */
        /* <DEDUP_REMOVED lines=77> */
[----:B------:R-:W-:Y:S01]  /*150c0*/  ULDC UR4, c[0x0][0x22c] ;  /* 0x00008b0000047ab9 */ /* 0x000fe20000000800 */
[----:B------:R-:W-:Y:S01]  /*150d0*/  ULDC UR6, c[0x0][0x228] ;  /* 0x00008a0000067ab9 */ /* 0x000fe20000000800 */
[----:B------:R-:W-:Y:S02]  /*150e0*/  VIADD R0, R10, 0x52 ;  /* 0x000000520a007836 */ /* 0x000fe40000000000 */
[----:B------:R-:W-:Y:S01]  /*150f0*/  VIADD R19, R13, UR26 ;  /* 0x0000001a0d137c36 */ /* 0x000fe20008000000 */
[----:B------:R3:W-:Y:S02]  /*15100*/  @P4 STG.E desc[UR16][R4.64], R179 ;  /* 0x000000b304004986 */ /* 0x0007e4000c101910 */
[----:B------:R-:W-:Y:S01]  /*15110*/  ISETP.GE.AND P4, PT, R0, UR4, PT ;  /* 0x0000000400007c0c */ /* 0x000fe2000bf86270 */
[----:B-1----:R-:W-:Y:S01]  /*15120*/  IMAD.WIDE R6, R19, 0x4, R2 ;  /* 0x0000000413067825 */ /* 0x002fe200078e0202 */
[----:B------:R-:W-:Y:S01]  /*15130*/  ISETP.LT.AND P5, PT, R11, UR8, !P6 ;  /* 0x000000080b007c0c */ /* 0x000fe2000f7a1270 */
[----:B------:R-:W-:-:S02]  /*15140*/  ULDC UR4, c[0x0][0x22c] ;  /* 0x00008b0000047ab9 */ /* 0x000fc40000000800 */
        /* <DEDUP_REMOVED lines=16> */
[----:B------:R-:W-:-:S02]  /*15250*/  ULDC UR6, c[0x0][0x228] ;  /* 0x00008a0000067ab9 */ /* 0x000fc40000000800 */
[----:B------:R-:W-:Y:S02]  /*15260*/  VIADD R0, R10, 0x54 ;  /* 0x000000540a007836 */ /* 0x000fe40000000000 */
[----:B------:R-:W-:Y:S01]  /*15270*/  VIADD R13, R13, UR26 ;  /* 0x0000001a0d0d7c36 */ /* 0x000fe20008000000 */
[----:B------:R5:W-:Y:S02]  /*15280*/  @P6 STG.E desc[UR16][R4.64], R184 ;  /* 0x000000b804006986 */ /* 0x000be4000c101910 */
[----:B------:R-:W-:Y:S01]  /*15290*/  ISETP.GE.AND P6, PT, R0, UR4, PT ;  /* 0x0000000400007c0c */ /* 0x000fe2000bfc6270 */
[----:B-1----:R-:W-:Y:S01]  /*152a0*/  IMAD.WIDE R6, R13, 0x4, R2 ;  /* 0x000000040d067825 */ /* 0x002fe200078e0202 */
[----:B------:R-:W-:Y:S01]  /*152b0*/  IADD3 R0, R10, 0x55, RZ ;  /* 0x000000550a007810 */ /* 0x000fe20007ffe0ff */
[----:B------:R-:W-:Y:S01]  /*152c0*/  ULDC UR4, c[0x0][0x22c] ;  /* 0x00008b0000047ab9 */ /* 0x000fe20000000800 */
[----:B------:R-:W-:Y:S01]  /*152d0*/  ISETP.LT.AND P5, PT, R11, UR8, !P4 ;  /* 0x000000080b007c0c */ /* 0x000fe2000e7a1270 */
[C---:B----4-:R-:W-:Y:S01]  /*152e0*/  IMAD.WIDE R14, R13.reuse, 0x4, R8 ;  /* 0x000000040d0e7825 */ /* 0x050fe200078e0208 */
[----:B------:R1:W-:Y:S01]  /*152f0*/  @P1 STG.E desc[UR16][R6.64], R64 ;  /* 0x0000004006001986 */ /* 0x0003e2000c101910 */
[----:B------:R-:W-:Y:S01]  /*15300*/  ISETP.GE.AND P1, PT, R0, UR4, PT ;  /* 0x0000000400007c0c */ /* 0x000fe2000bf26270 */
[----:B------:R-:W-:Y:S01]  /*15310*/  ULDC UR4, c[0x0][0x228] ;  /* 0x00008a0000047ab9 */ /* 0x000fe20000000800 */
[----:B------:R-:W-:Y:S01]  /*15320*/  VIADD R19, R13, UR26 ;  /* 0x0000001a0d137c36 */ /* 0x000fe20008000000 */
[----:B------:R-:W-:Y:S01]  /*15330*/  ISETP.LT.AND P4, PT, R12, UR4, !P4 ;  /* 0x000000040c007c0c */ /* 0x000fe2000e781270 */
[----:B------:R-:W-:Y:S01]  /*15340*/  ULDC UR4, c[0x0][0x228] ;  /* 0x00008a0000047ab9 */ /* 0x000fe20000000800 */
[----:B------:R4:W-:Y:S01]  /*15350*/  @P2 STG.E desc[UR16][R14.64], R128 ;  /* 0x000000800e002986 */ /* 0x0009e2000c101910 */
[----:B---3--:R-:W-:Y:S01]  /*15360*/  IMAD.WIDE R16, R19, 0x4, R2 ;  /* 0x0000000413107825 */ /* 0x008fe200078e0202 */
[----:B------:R-:W-:Y:S01]  /*15370*/  ISETP.LT.AND P2, PT, R11, UR4, !P3 ;  /* 0x000000040b007c0c */ /* 0x000fe2000df41270 */
[----:B------:R-:W-:Y:S01]  /*15380*/  ULDC UR4, c[0x0][0x22c] ;  /* 0x00008b0000047ab9 */ /* 0x000fe20000000800 */
        /* <DEDUP_REMOVED lines=15> */
[----:B----4-:R-:W-:Y:S01]  /*15480*/  IMAD.WIDE R14, R13, 0x4, R8 ;  /* 0x000000040d0e7825 */ /* 0x010fe200078e0208 */
        /* <DEDUP_REMOVED lines=10> */
[C---:B---3--:R-:W-:Y:S01]  /*15530*/  IMAD.WIDE R6, R13.reuse, 0x4, R8 ;  /* 0x000000040d067825 */ /* 0x048fe200078e0208 */
[----:B------:R-:W-:Y:S01]  /*15540*/  ISETP.LT.AND P1, PT, R12, UR6, !P1 ;  /* 0x000000060c007c0c */ /* 0x000fe2000cf21270 */
[----:B------:R1:W-:Y:S02]  /*15550*/  @P2 STG.E desc[UR16][R4.64], R194 ;  /* 0x000000c204002986 */ /* 0x0003e4000c101910 */
[----:B------:R-:W-:Y:S01]  /*15560*/  VIADD R13, R13, UR26 ;  /* 0x0000001a0d0d7c36 */ /* 0x000fe20008000000 */
[----:B------:R-:W-:Y:S01]  /*15570*/  ISETP.GE.AND P2, PT, R0, UR4, PT ;  /* 0x0000000400007c0c */ /* 0x000fe2000bf46270 */
[----:B------:R-:W-:Y:S01]  /*15580*/  ULDC UR4, c[0x0][0x228] ;  /* 0x00008a0000047ab9 */ /* 0x000fe20000000800 */
[----:B------:R-:W-:Y:S01]  /*15590*/  VIADD R0, R10, 0x59 ;  /* 0x000000590a007836 */ /* 0x000fe20000000000 */
[----:B------:R-:W-:Y:S01]  /*155a0*/  ULDC UR6, c[0x0][0x228] ;  /* 0x00008a0000067ab9 */ /* 0x000fe20000000800 */
[----:B----4-:R-:W-:Y:S01]  /*155b0*/  IMAD.WIDE R14, R13, 0x4, R2 ;  /* 0x000000040d0e7825 */ /* 0x010fe200078e0202 */
        /* <DEDUP_REMOVED lines=42> */
[C---:B------:R-:W-:Y:S01]  /*15860*/  VIADD R13, R19.reuse, UR26 ;  /* 0x0000001a130d7c36 */ /* 0x040fe20008000000 */
[----:B------:R-:W-:Y:S01]  /*15870*/  ISETP.LT.AND P3, PT, R12, UR4, !P3 ;  /* 0x000000040c007c0c */ /* 0x000fe2000df61270 */
[----:B----4-:R-:W-:Y:S01]  /*15880*/  IMAD.WIDE R14, R19, 0x4, R8 ;  /* 0x00000004130e7825 */ /* 0x010fe200078e0208 */
[----:B------:R-:W-:-:S03]  /*15890*/  ULDC UR4, c[0x0][0x228] ;  /* 0x00008a0000047ab9 */ /* 0x000fc60000000800 */
[----:B------:R-:W-:Y:S01]  /*158a0*/  IMAD.WIDE R16, R13, 0x4, R2 ;  /* 0x000000040d107825 */ /* 0x000fe200078e0202 */
[----:B------:R4:W-:Y:S01]  /*158b0*/  @P2 STG.E desc[UR16][R14.64], R216 ;  /* 0x000000d80e002986 */ /* 0x0009e2000c101910 */
[----:B------:R-:W-:Y:S01]  /*158c0*/  ISETP.LT.AND P2, PT, R11, UR4, !P6 ;  /* 0x000000040b007c0c */ /* 0x000fe2000f741270 */
[----:B------:R-:W-:Y:S01]  /*158d0*/  ULDC UR4, c[0x0][0x22c] ;  /* 0x00008b0000047ab9 */ /* 0x000fe20000000800 */
[C---:B------:R-:W-:Y:S01]  /*158e0*/  IADD3 R19, R13.reuse, UR26, RZ ;  /* 0x0000001a0d137c10 */ /* 0x040fe2000fffe0ff */
[----:B------:R5:W-:Y:S01]  /*158f0*/  @P4 STG.E desc[UR16][R16.64], R68 ;  /* 0x0000004410004986 */ /* 0x000be2000c101910 */
[----:B-1----:R-:W-:Y:S01]  /*15900*/  IMAD.WIDE R4, R13, 0x4, R8 ;  /* 0x000000040d047825 */ /* 0x002fe200078e0208 */
[----:B------:R-:W-:Y:S01]  /*15910*/  ISETP.LT.AND P6, PT, R12, UR6, !P6 ;  /* 0x000000060c007c0c */ /* 0x000fe2000f7c1270 */
[----:B------:R-:W-:Y:S01]  /*15920*/  ULDC UR6, c[0x0][0x228] ;  /* 0x00008a0000067ab9 */ /* 0x000fe20000000800 */
[----:B------:R-:W-:Y:S01]  /*15930*/  ISETP.LT.AND P4, PT, R11, UR8, !P5 ;  /* 0x000000080b007c0c */ /* 0x000fe2000ef81270 */
[----:B------:R-:W-:Y:S01]  /*15940*/  VIADD R0, R10, 0x5d ;  /* 0x0000005d0a007836 */ /* 0x000fe20000000000 */
[----:B------:R1:W-:Y:S01]  /*15950*/  @P3 STG.E desc[UR16][R4.64], R132 ;  /* 0x0000008404003986 */ /* 0x0003e2000c101910 */
[C---:B------:R-:W-:Y:S01]  /*15960*/  VIADD R13, R19.reuse, UR26 ;  /* 0x0000001a130d7c36 */ /* 0x040fe20008000000 */
[----:B------:R-:W-:Y:S01]  /*15970*/  ULDC UR8, c[0x0][0x228] ;  /* 0x00008a0000087ab9 */ /* 0x000fe20000000800 */
[----:B---3--:R-:W-:Y:S01]  /*15980*/  IMAD.WIDE R6, R19, 0x4, R2 ;  /* 0x0000000413067825 */ /* 0x008fe200078e0202 */
[----:B------:R-:W-:Y:S01]  /*15990*/  ISETP.GE.AND P3, PT, R0, UR4, PT ;  /* 0x0000000400007c0c */ /* 0x000fe2000bf66270 */
[----:B------:R-:W-:-:S02]  /*159a0*/  ULDC UR4, c[0x0][0x22c] ;  /* 0x00008b0000047ab9 */ /* 0x000fc40000000800 */
[----:B------:R-:W-:Y:S01]  /*159b0*/  VIADD R0, R10, 0x5e ;  /* 0x0000005e0a007836 */ /* 0x000fe20000000000 */
[----:B------:R-:W-:Y:S01]  /*159c0*/  ISETP.LT.AND P5, PT, R12, UR6, !P5 ;  /* 0x000000060c007c0c */ /* 0x000fe2000efa1270 */
[----:B----4-:R-:W-:Y:S01]  /*159d0*/  IMAD.WIDE R14, R19, 0x4, R8 ;  /* 0x00000004130e7825 */ /* 0x010fe200078e0208 */
[----:B------:R3:W-:Y:S01]  /*159e0*/  @P2 STG.E desc[UR16][R6.64], R197 ;  /* 0x000000c506002986 */ /* 0x0007e2000c101910 */
[----:B------:R-:W-:Y:S02]  /*159f0*/  ULDC UR6, c[0x0][0x228] ;  /* 0x00008a0000067ab9 */ /* 0x000fe40000000800 */
[----:B-----5:R-:W-:Y:S01]  /*15a00*/  IMAD.WIDE R16, R13, 0x4, R2 ;  /* 0x000000040d107825 */ /* 0x020fe200078e0202 */
[----:B------:R-:W-:Y:S01]  /*15a10*/  ISETP.GE.AND P2, PT, R0, UR4, PT ;  /* 0x0000000400007c0c */ /* 0x000fe2000bf46270 */
[----:B------:R4:W-:Y:S01]  /*15a20*/  @P6 STG.E desc[UR16][R14.64], R217 ;  /* 0x000000d90e006986 */ /* 0x0009e2000c101910 */
[----:B------:R-:W-:-:S03]  /*15a30*/  ULDC UR4, c[0x0][0x228] ;  /* 0x00008a0000047ab9 */ /* 0x000fc60000000800 */
[----:B------:R5:W-:Y:S01]  /*15a40*/  @P4 STG.E desc[UR16][R16.64], R69 ;  /* 0x0000004510004986 */ /* 0x000be2000c101910 */
[----:B------:R-:W-:Y:S01]  /*15a50*/  ISETP.LT.AND P4, PT, R11, UR4, !P1 ;  /* 0x000000040b007c0c */ /* 0x000fe2000cf81270 */
[----:B-1----:R-:W-:Y:S01]  /*15a60*/  IMAD.WIDE R4, R13, 0x4, R8 ;  /* 0x000000040d047825 */ /* 0x002fe200078e0208 */
[----:B------:R-:W-:-:S03]  /*15a70*/  ULDC UR4, c[0x0][0x22c] ;  /* 0x00008b0000047ab9 */ /* 0x000fc60000000800 */
[----:B------:R-:W-:Y:S02]  /*15a80*/  VIADD R0, R10, 0x5f ;  /* 0x0000005f0a007836 */ /* 0x000fe40000000000 */
[----:B------:R-:W-:Y:S01]  /*15a90*/  VIADD R13, R13, UR26 ;  /* 0x0000001a0d0d7c36 */ /* 0x000fe20008000000 */
[----:B------:R-:W-:Y:S01]  /*15aa0*/  ISETP.LT.AND P1, PT, R12, UR6, !P1 ;  /* 0x000000060c007c0c */ /* 0x000fe2000cf21270 */
        /* <DEDUP_REMOVED lines=8> */
[----:B----4-:R-:W-:Y:S01]  /*15b30*/  IMAD.WIDE R14, R13, 0x4, R8 ;  /* 0x000000040d0e7825 */ /* 0x010fe200078e0208 */
[----:B------:R-:W-:-:S02]  /*15b40*/  ULDC UR8, c[0x0][0x228] ;  /* 0x00008a0000087ab9 */ /* 0x000fc40000000800 */
[----:B------:R-:W-:Y:S01]  /*15b50*/  ISETP.GE.AND P4, PT, R0, UR4, PT ;  /* 0x0000000400007c0c */ /* 0x000fe2000bf86270 */
[----:B------:R-:W-:Y:S01]  /*15b60*/  VIADD R19, R13, UR26 ;  /* 0x0000001a0d137c36 */ /* 0x000fe20008000000 */
[----:B------:R-:W-:Y:S02]  /*15b70*/  ULDC UR4, c[0x0][0x228] ;  /* 0x00008a0000047ab9 */ /* 0x000fe40000000800 */
[----:B------:R-:W-:Y:S01]  /*15b80*/  ISETP.LT.AND P3, PT, R12, UR4, !P3 ;  /* 0x000000040c007c0c */ /* 0x000fe2000df61270 */
[----:B------:R-:W-:Y:S01]  /*15b90*/  ULDC UR4, c[0x0][0x228] ;  /* 0x00008a0000047ab9 */ /* 0x000fe20000000800 */
[----:B-----5:R-:W-:Y:S01]  /*15ba0*/  IMAD.WIDE R16, R19, 0x4, R2 ;  /* 0x0000000413107825 */ /* 0x020fe200078e0202 */
[----:B------:R4:W-:Y:S01]  /*15bb0*/  @P1 STG.E desc[UR16][R14.64], R218 ;  /* 0x000000da0e001986 */ /* 0x0009e2000c101910 */
[----:B------:R-:W-:Y:S01]  /*15bc0*/  ISETP.LT.AND P1, PT, R11, UR4, !P2 ;  /* 0x000000040b007c0c */ /* 0x000fe2000d721270 */
[----:B------:R-:W-:Y:S01]  /*15bd0*/  ULDC UR4, c[0x0][0x22c] ;  /* 0x00008b0000047ab9 */ /* 0x000fe20000000800 */
[----:B------:R-:W-:Y:S01]  /*15be0*/  VIADD R0, R10, 0x61 ;  /* 0x000000610a007836 */ /* 0x000fe20000000000 */
[C---:B------:R-:W-:Y:S01]  /*15bf0*/  IADD3 R13, R19.reuse, UR26, RZ ;  /* 0x0000001a130d7c10 */ /* 0x040fe2000fffe0ff */
[----:B------:R-:W-:Y:S01]  /*15c00*/  @P6 STG.E desc[UR16][R16.64], R70 ;  /* 0x0000004610006986 */ /* 0x000fe2000c101910 */
[----:B-1----:R-:W-:Y:S01]  /*15c10*/  IMAD.WIDE R4, R19, 0x4, R8 ;  /* 0x0000000413047825 */ /* 0x002fe200078e0208 */
[----:B------:R-:W-:Y:S01]  /*15c20*/  ISETP.LT.AND P2, PT, R12, UR6, !P2 ;  /* 0x000000060c007c0c */ /* 0x000fe2000d741270 */
[----:B------:R-:W-:Y:S01]  /*15c30*/  ULDC UR6, c[0x0][0x228] ;  /* 0x00008a0000067ab9 */ /* 0x000fe20000000800 */
[----:B------:R-:W-:Y:S01]  /*15c40*/  ISETP.GE.AND P6, PT, R0, UR4, PT ;  /* 0x0000000400007c0c */ /* 0x000fe2000bfc6270 */
[----:B------:R-:W-:Y:S01]  /*15c50*/  VIADD R0, R10, 0x62 ;  /* 0x000000620a007836 */ /* 0x000fe20000000000 */
[----:B------:R-:W-:Y:S01]  /*15c60*/  ULDC UR4, c[0x0][0x22c] ;  /* 0x00008b0000047ab9 */ /* 0x000fe20000000800 */
[C---:B---3--:R-:W-:Y:S01]  /*15c70*/  IMAD.WIDE R6, R13.reuse, 0x4, R2 ;  /* 0x000000040d067825 */ /* 0x048fe200078e0202 */
        /* <DEDUP_REMOVED lines=36> */
[C---:B-1----:R-:W-:Y:S01]  /*15ec0*/  IMAD.WIDE R4, R13.reuse, 0x4, R2 ;  /* 0x000000040d047825 */ /* 0x042fe200078e0202 */
[----:B------:R-:W-:Y:S01]  /*15ed0*/  ULDC UR4, c[0x0][0x22c] ;  /* 0x00008b0000047ab9 */ /* 0x000fe20000000800 */
[C---:B------:R-:W-:Y:S01]  /*15ee0*/  IADD3 R19, R13.reuse, UR26, RZ ;  /* 0x0000001a0d137c10 */ /* 0x040fe2000fffe0ff */
[----:B------:R-:W-:Y:S01]  /*15ef0*/  ULDC UR6, c[0x0][0x228] ;  /* 0x00008a0000067ab9 */ /* 0x000fe20000000800 */
[----:B---3--:R-:W-:Y:S01]  /*15f00*/  IMAD.WIDE R6, R13, 0x4, R8 ;  /* 0x000000040d067825 */ /* 0x008fe200078e0208 */
        /* <DEDUP_REMOVED lines=24> */
[C---:B------:R-:W-:Y:S01]  /*16090*/  VIADD R13, R19.reuse, UR26 ;  /* 0x0000001a130d7c36 */ /* 0x040fe20008000000 */
[----:B------:R-:W-:Y:S01]  /*160a0*/  ULDC UR4, c[0x0][0x228] ;  /* 0x00008a0000047ab9 */ /* 0x000fe20000000800 */
[----:B----4-:R-:W-:Y:S01]  /*160b0*/  IMAD.WIDE R14, R19, 0x4, R8 ;  /* 0x00000004130e7825 */ /* 0x010fe200078e0208 */
[----:B------:R-:W-:Y:S01]  /*160c0*/  ISETP.LT.AND P2, PT, R12, UR4, !P2 ;  /* 0x000000040c007c0c */ /* 0x000fe2000d741270 */
[----:B------:R-:W-:-:S02]  /*160d0*/  ULDC UR4, c[0x0][0x228] ;  /* 0x00008a0000047ab9 */ /* 0x000fc40000000800 */
[----:B------:R-:W-:Y:S01]  /*160e0*/  IMAD.WIDE R16, R13, 0x4, R2 ;  /* 0x000000040d107825 */ /* 0x000fe200078e0202 */
[----:B------:R4:W-:Y:S01]  /*160f0*/  @P1 STG.E desc[UR16][R14.64], R137 ;  /* 0x000000890e001986 */ /* 0x0009e2000c101910 */
[----:B------:R-:W-:Y:S01]  /*16100*/  ISETP.LT.AND P1, PT, R11, UR4, !P5 ;  /* 0x000000040b007c0c */ /* 0x000fe2000ef21270 */
[----:B------:R-:W-:Y:S01]  /*16110*/  ULDC UR4, c[0x0][0x22c] ;  /* 0x00008b0000047ab9 */ /* 0x000fe20000000800 */
[----:B------:R-:W-:Y:S01]  /*16120*/  ISETP.LT.AND P5, PT, R12, UR6, !P5 ;  /* 0x000000060c007c0c */ /* 0x000fe2000efa1270 */
[----:B------:R5:W-:Y:S01]  /*16130*/  @P3 STG.E desc[UR16][R16.64], R202 ;  /* 0x000000ca10003986 */ /* 0x000be2000c101910 */
[----:B------:R-:W-:Y:S01]  /*16140*/  VIADD R19, R13, UR26 ;  /* 0x0000001a0d137c36 */ /* 0x000fe20008000000 */
[----:B------:R-:W-:Y:S01]  /*16150*/  ISETP.LT.AND P3, PT, R11, UR8, !P6 ;  /* 0x000000080b007c0c */ /* 0x000fe2000f761270 */
[----:B-1----:R-:W-:Y:S01]  /*16160*/  IMAD.WIDE R4, R13, 0x4, R8 ;  /* 0x000000040d047825 */ /* 0x002fe200078e0208 */
[----:B------:R-:W-:Y:S01]  /*16170*/  ULDC UR6, c[0x0][0x228] ;  /* 0x00008a0000067ab9 */ /* 0x000fe20000000800 */
[----:B------:R-:W-:-:S02]  /*16180*/  ULDC UR8, c[0x0][0x228] ;  /* 0x00008a0000087ab9 */ /* 0x000fc40000000800 */
[----:B------:R-:W-:Y:S01]  /*16190*/  VIADD R0, R10, 0x68 ;  /* 0x000000680a007836 */ /* 0x000fe20000000000 */
[----:B------:R1:W-:Y:S01]  /*161a0*/  @P2 STG.E desc[UR16][R4.64], R222 ;  /* 0x000000de04002986 */ /* 0x0003e2000c101910 */
[C---:B------:R-:W-:Y:S02]  /*161b0*/  VIADD R13, R19.reuse, UR26 ;  /* 0x0000001a130d7c36 */ /* 0x040fe40008000000 */
[C---:B---3--:R-:W-:Y:S01]  /*161c0*/  IMAD.WIDE R6, R19.reuse, 0x4, R2 ;  /* 0x0000000413067825 */ /* 0x048fe200078e0202 */
[----:B------:R-:W-:Y:S01]  /*161d0*/  ISETP.GE.AND P2, PT, R0, UR4, PT ;  /* 0x0000000400007c0c */ /* 0x000fe2000bf46270 */
[----:B------:R-:W-:Y:S01]  /*161e0*/  ULDC UR4, c[0x0][0x22c] ;  /* 0x00008b0000047ab9 */ /* 0x000fe20000000800 */
[----:B------:R-:W-:Y:S01]  /*161f0*/  IADD3 R0, R10, 0x69, RZ ;  /* 0x000000690a007810 */ /* 0x000fe20007ffe0ff */
[----:B----4-:R-:W-:Y:S01]  /*16200*/  IMAD.WIDE R14, R19, 0x4, R8 ;  /* 0x00000004130e7825 */ /* 0x010fe200078e0208 */
[----:B------:R-:W-:Y:S01]  /*16210*/  ISETP.LT.AND P6, PT, R12, UR6, !P6 ;  /* 0x000000060c007c0c */ /* 0x000fe2000f7c1270 */
[----:B------:R3:W-:Y:S02]  /*16220*/  @P1 STG.E desc[UR16][R6.64], R74 ;  /* 0x0000004a06001986 */ /* 0x0007e4000c101910 */
        /* <DEDUP_REMOVED lines=9> */
[----:B------:R-:W-:Y:S01]  /*162c0*/  ULDC UR4, c[0x0][0x22c] ;  /* 0x00008b0000047ab9 */ /* 0x000fe20000000800 */
        /* <DEDUP_REMOVED lines=9> */
[----:B------:R-:W-:Y:S01]  /*16360*/  ULDC UR8, c[0x0][0x228] ;  /* 0x00008a0000087ab9 */ /* 0x000fe20000000800 */
[----:B------:R3:W-:Y:S01]  /*16370*/  @P3 STG.E desc[UR16][R6.64], R75 ;  /* 0x0000004b06003986 */ /* 0x0007e2000c101910 */
[----:B----4-:R-:W-:-:S02]  /*16380*/  IMAD.WIDE R14, R13, 0x4, R8 ;  /* 0x000000040d0e7825 */ /* 0x010fc400078e0208 */
[----:B------:R-:W-:Y:S01]  /*16390*/  ISETP.GE.AND P3, PT, R0, UR4, PT ;  /* 0x0000000400007c0c */ /* 0x000fe2000bf66270 */
[----:B------:R-:W-:Y:S01]  /*163a0*/  ULDC UR4, c[0x0][0x228] ;  /* 0x00008a0000047ab9 */ /* 0x000fe20000000800 */
        /* <DEDUP_REMOVED lines=31> */
[----:B-1----:R-:W-:Y:S01]  /*165a0*/  IMAD.WIDE R4, R13, 0x4, R2 ;  /* 0x000000040d047825 */ /* 0x002fe200078e0202 */
[----:B------:R-:W-:Y:S01]  /*165b0*/  ISETP.LT.AND P3, PT, R12, UR6, !P3 ;  /* 0x000000060c007c0c */ /* 0x000fe2000df61270 */
[----:B------:R-:W-:-:S02]  /*165c0*/  ULDC UR6, c[0x0][0x228] ;  /* 0x00008a0000067ab9 */ /* 0x000fc40000000800 */
[C---:B---3--:R-:W-:Y:S01]  /*165d0*/  IMAD.WIDE R6, R13.reuse, 0x4, R8 ;  /* 0x000000040d067825 */ /* 0x048fe200078e0208 */
[----:B------:R1:W-:Y:S03]  /*165e0*/  @P4 STG.E desc[UR16][R4.64], R205 ;  /* 0x000000cd04004986 */ /* 0x0003e6000c101910 */
[----:B------:R-:W-:Y:S01]  /*165f0*/  VIADD R13, R13, UR26 ;  /* 0x0000001a0d0d7c36 */ /* 0x000fe20008000000 */
[----:B------:R-:W-:Y:S01]  /*16600*/  ISETP.GE.AND P4, PT, R0, UR4, PT ;  /* 0x0000000400007c0c */ /* 0x000fe2000bf86270 */
[----:B------:R-:W-:Y:S01]  /*16610*/  ULDC UR4, c[0x0][0x228] ;  /* 0x00008a0000047ab9 */ /* 0x000fe20000000800 */
[----:B------:R-:W-:Y:S02]  /*16620*/  VIADD R0, R10, 0x6f ;  /* 0x0000006f0a007836 */ /* 0x000fe40000000000 */
        /* <DEDUP_REMOVED lines=19> */
[----:B---3--:R-:W-:Y:S01]  /*16760*/  IMAD.WIDE R6, R13, 0x4, R8 ;  /* 0x000000040d067825 */ /* 0x008fe200078e0208 */
        /* <DEDUP_REMOVED lines=16> */
[----:B---3--:R-:W-:Y:S01]  /*16870*/  IMAD.WIDE R6, R19, 0x4, R2 ;  /* 0x0000000413067825 */ /* 0x008fe200078e0202 */
[----:B------:R-:W-:Y:S01]  /*16880*/  ISETP.LT.AND P2, PT, R11, UR4, !P1 ;  /* 0x000000040b007c0c */ /* 0x000fe2000cf41270 */
[----:B------:R-:W-:Y:S02]  /*16890*/  ULDC UR4, c[0x0][0x22c] ;  /* 0x00008b0000047ab9 */ /* 0x000fe40000000800 */
[----:B------:R-:W-:Y:S01]  /*168a0*/  VIADD R0, R10, 0x72 ;  /* 0x000000720a007836 */ /* 0x000fe20000000000 */
[----:B------:R3:W-:Y:S01]  /*168b0*/  @P3 STG.E desc[UR16][R6.64], R207 ;  /* 0x000000cf06003986 */ /* 0x0007e2000c101910 */
[----:B------:R-:W-:-:S03]  /*168c0*/  VIADD R13, R19, UR26 ;  /* 0x0000001a130d7c36 */ /* 0x000fc60008000000 */
[----:B------:R-:W-:Y:S01]  /*168d0*/  ISETP.GE.AND P3, PT, R0, UR4, PT ;  /* 0x0000000400007c0c */ /* 0x000fe2000bf66270 */
[----:B------:R-:W-:Y:S01]  /*168e0*/  ULDC UR4, c[0x0][0x228] ;  /* 0x00008a0000047ab9 */ /* 0x000fe20000000800 */
[----:B----4-:R-:W-:Y:S01]  /*168f0*/  IMAD.WIDE R14, R19, 0x4, R8 ;  /* 0x00000004130e7825 */ /* 0x010fe200078e0208 */
[C---:B------:R-:W-:Y:S01]  /*16900*/  ISETP.LT.AND P1, PT, R12.reuse, UR4, !P1 ;  /* 0x000000040c007c0c */ /* 0x040fe2000cf21270 */
[----:B------:R-:W-:Y:S02]  /*16910*/  ULDC UR4, c[0x0][0x228] ;  /* 0x00008a0000047ab9 */ /* 0x000fe40000000800 */
[----:B------:R-:W-:Y:S01]  /*16920*/  IMAD.WIDE R16, R13, 0x4, R2 ;  /* 0x000000040d107825 */ /* 0x000fe200078e0202 */
[----:B------:R4:W-:Y:S04]  /*16930*/  @P4 STG.E desc[UR16][R14.64], R227 ;  /* 0x000000e30e004986 */ /* 0x0009e8000c101910 */
[----:B------:R5:W-:Y:S01]  /*16940*/  @P2 STG.E desc[UR16][R16.64], R79 ;  /* 0x0000004f10002986 */ /* 0x000be2000c101910 */
[----:B------:R-:W-:Y:S01]  /*16950*/  ISETP.LT.AND P2, PT, R11, UR4, !P6 ;  /* 0x000000040b007c0c */ /* 0x000fe2000f741270 */
[----:B-1----:R-:W-:Y:S01]  /*16960*/  IMAD.WIDE R4, R13, 0x4, R8 ;  /* 0x000000040d047825 */ /* 0x002fe200078e0208 */
[----:B------:R-:W-:Y:S01]  /*16970*/  ISETP.LT.AND P6, PT, R12, UR6, !P6 ;  /* 0x000000060c007c0c */ /* 0x000fe2000f7c1270 */
[----:B------:R-:W-:Y:S01]  /*16980*/  ULDC UR4, c[0x0][0x22c] ;  /* 0x00008b0000047ab9 */ /* 0x000fe20000000800 */
[----:B------:R-:W-:Y:S01]  /*16990*/  ISETP.LT.AND P4, PT, R11, UR8, !P5 ;  /* 0x000000080b007c0c */ /* 0x000fe2000ef81270 */
[----:B------:R-:W-:-:S02]  /*169a0*/  VIADD R0, R10, 0x73 ;  /* 0x000000730a007836 */ /* 0x000fc40000000000 */
[----:B------:R-:W-:Y:S01]  /*169b0*/  VIADD R19, R13, UR26 ;  /* 0x0000001a0d137c36 */ /* 0x000fe20008000000 */
[----:B------:R1:W-:Y:S01]  /*169c0*/  @P1 STG.E desc[UR16][R4.64], R143 ;  /* 0x0000008f04001986 */ /* 0x0003e2000c101910 */
[----:B------:R-:W-:Y:S01]  /*169d0*/  ULDC UR6, c[0x0][0x228] ;  /* 0x00008a0000067ab9 */ /* 0x000fe20000000800 */
[----:B------:R-:W-:Y:S01]  /*169e0*/  ISETP.GE.AND P1, PT, R0, UR4, PT ;  /* 0x0000000400007c0c */ /* 0x000fe2000bf26270 */
[C---:B------:R-:W-:Y:S01]  /*169f0*/  VIADD R13, R19.reuse, UR26 ;  /* 0x0000001a130d7c36 */ /* 0x040fe20008000000 */
[----:B------:R-:W-:Y:S01]  /*16a00*/  ULDC UR8, c[0x0][0x228] ;  /* 0x00008a0000087ab9 */ /* 0x000fe20000000800 */
[----:B---3--:R-:W-:Y:S01]  /*16a10*/  IMAD.WIDE R6, R19, 0x4, R2 ;  /* 0x0000000413067825 */ /* 0x008fe200078e0202 */
[----:B------:R-:W-:Y:S01]  /*16a20*/  ISETP.LT.AND P5, PT, R12, UR6, !P5 ;  /* 0x000000060c007c0c */ /* 0x000fe2000efa1270 */
[----:B------:R-:W-:Y:S01]  /*16a30*/  ULDC UR4, c[0x0][0x22c] ;  /* 0x00008b0000047ab9 */ /* 0x000fe20000000800 */
[----:B------:R-:W-:Y:S01]  /*16a40*/  ULDC UR6, c[0x0][0x228] ;  /* 0x00008a0000067ab9 */ /* 0x000fe20000000800 */
[----:B------:R-:W-:-:S02]  /*16a50*/  VIADD R0, R10, 0x74 ;  /* 0x000000740a007836 */ /* 0x000fc40000000000 */
[----:B----4-:R-:W-:Y:S01]  /*16a60*/  IMAD.WIDE R14, R19, 0x4, R8 ;  /* 0x00000004130e7825 */ /* 0x010fe200078e0208 */
[----:B------:R3:W-:Y:S03]  /*16a70*/  @P2 STG.E desc[UR16][R6.64], R208 ;  /* 0x000000d006002986 */ /* 0x0007e6000c101910 */
[----:B-----5:R-:W-:Y:S01]  /*16a80*/  IMAD.WIDE R16, R13, 0x4, R2 ;  /* 0x000000040d107825 */ /* 0x020fe200078e0202 */
[----:B------:R-:W-:Y:S01]  /*16a90*/  ISETP.GE.AND P2, PT, R0, UR4, PT ;  /* 0x0000000400007c0c */ /* 0x000fe2000bf46270 */
[----:B------:R4:W-:Y:S01]  /*16aa0*/  @P6 STG.E desc[UR16][R14.64], R228 ;  /* 0x000000e40e006986 */ /* 0x0009e2000c101910 */
[----:B------:R-:W-:-:S03]  /*16ab0*/  ULDC UR4, c[0x0][0x228] ;  /* 0x00008a0000047ab9 */ /* 0x000fc60000000800 */
[----:B------:R5:W-:Y:S01]  /*16ac0*/  @P4 STG.E desc[UR16][R16.64], R144 ;  /* 0x0000009010004986 */ /* 0x000be2000c101910 */
[----:B------:R-:W-:Y:S01]  /*16ad0*/  ISETP.LT.AND P4, PT, R11, UR4, !P3 ;  /* 0x000000040b007c0c */ /* 0x000fe2000df81270 */
[C---:B-1----:R-:W-:Y:S01]  /*16ae0*/  IMAD.WIDE R4, R13.reuse, 0x4, R8 ;  /* 0x000000040d047825 */ /* 0x042fe200078e0208 */
[----:B------:R-:W-:Y:S01]  /*16af0*/  ISETP.LT.AND P3, PT, R12, UR6, !P3 ;  /* 0x000000060c007c0c */ /* 0x000fe2000df61270 */
[----:B------:R-:W-:Y:S01]  /*16b00*/  ULDC UR4, c[0x0][0x228] ;  /* 0x00008a0000047ab9 */ /* 0x000fe20000000800 */
[----:B------:R-:W-:Y:S01]  /*16b10*/  IADD3 R13, R13, UR26, RZ ;  /* 0x0000001a0d0d7c10 */ /* 0x000fe2000fffe0ff */
[----:B------:R-:W-:Y:S01]  /*16b20*/  VIADD R0, R10, 0x75 ;  /* 0x000000750a007836 */ /* 0x000fe20000000000 */
[----:B------:R1:W-:Y:S01]  /*16b30*/  @P5 STG.E desc[UR16][R4.64], R80 ;  /* 0x0000005004005986 */ /* 0x0003e2000c101910 */
[----:B------:R-:W-:Y:S01]  /*16b40*/  ISETP.LT.AND P6, PT, R11, UR8, !P1 ;  /* 0x000000080b007c0c */ /* 0x000fe2000cfc1270 */
[----:B------:R-:W-:Y:S01]  /*16b50*/  ULDC UR6, c[0x0][0x228] ;  /* 0x00008a0000067ab9 */ /* 0x000fe20000000800 */
[----:B---3--:R-:W-:Y:S01]  /*16b60*/  IMAD.WIDE R6, R13, 0x4, R2 ;  /* 0x000000040d067825 */ /* 0x008fe200078e0202 */
[----:B------:R-:W-:Y:S01]  /*16b70*/  ISETP.GE.AND P5, PT, R0, UR7, PT ;  /* 0x0000000700007c0c */ /* 0x000fe2000bfa6270 */
[----:B------:R-:W-:-:S02]  /*16b80*/  ULDC UR7, c[0x0][0x228] ;  /* 0x00008a0000077ab9 */ /* 0x000fc40000000800 */
[----:B------:R-:W-:Y:S02]  /*16b90*/  VIADD R0, R10, 0x76 ;  /* 0x000000760a007836 */ /* 0x000fe40000000000 */
[C---:B----4-:R-:W-:Y:S01]  /*16ba0*/  IMAD.WIDE R14, R13.reuse, 0x4, R8 ;  /* 0x000000040d0e7825 */ /* 0x050fe200078e0208 */
[----:B------:R-:W-:Y:S01]  /*16bb0*/  ISETP.LT.AND P1, PT, R12, UR4, !P1 ;  /* 0x000000040c007c0c */ /* 0x000fe2000cf21270 */
[----:B------:R3:W-:Y:S02]  /*16bc0*/  @P4 STG.E desc[UR16][R6.64], R209 ;  /* 0x000000d106004986 */ /* 0x0007e4000c101910 */
[----:B------:R-:W-:Y:S01]  /*16bd0*/  VIADD R19, R13, UR26 ;  /* 0x0000001a0d137c36 */ /* 0x000fe20008000000 */
[----:B------:R-:W-:Y:S01]  /*16be0*/  ISETP.GE.AND P4, PT, R0, UR5, PT ;  /* 0x0000000500007c0c */ /* 0x000fe2000bf86270 */
[----:B------:R-:W-:Y:S01]  /*16bf0*/  ULDC UR4, c[0x0][0x228] ;  /* 0x00008a0000047ab9 */ /* 0x000fe20000000800 */
[----:B------:R4:W-:Y:S01]  /*16c00*/  @P3 STG.E desc[UR16][R14.64], R229 ;  /* 0x000000e50e003986 */ /* 0x0009e2000c101910 */
[----:B------:R-:W-:Y:S01]  /*16c10*/  ULDC UR5, c[0x0][0x228] ;  /* 0x00008a0000057ab9 */ /* 0x000fe20000000800 */
[----:B-----5:R-:W-:Y:S01]  /*16c20*/  IMAD.WIDE R16, R19, 0x4, R2 ;  /* 0x0000000413107825 */ /* 0x020fe200078e0202 */
[----:B------:R-:W-:Y:S01]  /*16c30*/  ISETP.LT.AND P3, PT, R11, UR4, !P2 ;  /* 0x000000040b007c0c */ /* 0x000fe2000d761270 */
[----:B------:R-:W-:Y:S01]  /*16c40*/  ULDC UR4, c[0x0][0x228] ;  /* 0x00008a0000047ab9 */ /* 0x000fe20000000800 */
[----:B------:R-:W-:Y:S01]  /*16c50*/  ISETP.LT.AND P2, PT, R12, UR5, !P2 ;  /* 0x000000050c007c0c */ /* 0x000fe2000d741270 */
[----:B-1----:R-:W-:Y:S01]  /*16c60*/  IMAD.WIDE R4, R19, 0x4, R8 ;  /* 0x0000000413047825 */ /* 0x002fe200078e0208 */
[----:B------:R1:W-:Y:S01]  /*16c70*/  @P6 STG.E desc[UR16][R16.64], R145 ;  /* 0x0000009110006986 */ /* 0x0003e2000c101910 */
[----:B------:R-:W-:Y:S01]  /*16c80*/  ISETP.LT.AND P6, PT, R11, UR4, !P5 ;  /* 0x000000040b007c0c */ /* 0x000fe2000efc1270 */
[----:B------:R-:W-:Y:S01]  /*16c90*/  ULDC UR4, c[0x0][0x228] ;  /* 0x00008a0000047ab9 */ /* 0x000fe20000000800 */
[----:B------:R-:W-:Y:S01]  /*16ca0*/  VIADD R19, R19, UR26 ;  /* 0x0000001a13137c36 */ /* 0x000fe20008000000 */
[----:B------:R-:W-:-:S03]  /*16cb0*/  ULDC UR5, c[0x0][0x228] ;  /* 0x00008a0000057ab9 */ /* 0x000fc60000000800 */
[C---:B---3--:R-:W-:Y:S01]  /*16cc0*/  IMAD.WIDE R6, R19.reuse, 0x4, R2 ;  /* 0x0000000413067825 */ /* 0x048fe200078e0202 */
[----:B------:R3:W-:Y:S03]  /*16cd0*/  @P1 STG.E desc[UR16][R4.64], R81 ;  /* 0x0000005104001986 */ /* 0x0007e6000c101910 */
[----:B----4-:R-:W-:Y:S01]  /*16ce0*/  IMAD.WIDE R14, R19, 0x4, R8 ;  /* 0x00000004130e7825 */ /* 0x010fe200078e0208 */
[----:B------:R-:W-:-:S03]  /*16cf0*/  ISETP.LT.AND P5, PT, R12, UR4, !P5 ;  /* 0x000000040c007c0c */ /* 0x000fc6000efa1270 */
[----:B------:R-:W-:Y:S02]  /*16d00*/  VIADD R21, R19, UR26 ;  /* 0x0000001a13157c36 */ /* 0x000fe40008000000 */
[C---:B------:R-:W-:Y:S01]  /*16d10*/  VIADD R13, R10.reuse, 0x77 ;  /* 0x000000770a0d7836 */ /* 0x040fe20000000000 */
[----:B------:R-:W-:Y:S01]  /*16d20*/  @P3 STG.E desc[UR16][R6.64], R210 ;  /* 0x000000d206003986 */ /* 0x000fe2000c101910 */
[----:B------:R-:W-:Y:S01]  /*16d30*/  ULDC UR4, c[0x0][0x228] ;  /* 0x00008a0000047ab9 */ /* 0x000fe20000000800 */
[----:B-1----:R-:W-:Y:S02]  /*16d40*/  IMAD.WIDE R16, R21, 0x4, R2 ;  /* 0x0000000415107825 */ /* 0x002fe400078e0202 */
[----:B------:R1:W-:Y:S01]  /*16d50*/  @P2 STG.E desc[UR16][R14.64], R230 ;  /* 0x000000e60e002986 */ /* 0x0003e2000c101910 */
[----:B------:R-:W-:Y:S01]  /*16d60*/  ISETP.LT.AND P2, PT, R11, UR4, !P4 ;  /* 0x000000040b007c0c */ /* 0x000fe2000e741270 */
[----:B------:R-:W-:Y:S01]  /*16d70*/  VIADD R0, R10, 0x78 ;  /* 0x000000780a007836 */ /* 0x000fe20000000000 */
[----:B------:R-:W-:Y:S01]  /*16d80*/  ISETP.GE.AND P1, PT, R13, UR15, PT ;  /* 0x0000000f0d007c0c */ /* 0x000fe2000bf26270 */
[----:B------:R4:W-:Y:S01]  /*16d90*/  @P6 STG.E desc[UR16][R16.64], R146 ;  /* 0x0000009210006986 */ /* 0x0009e2000c101910 */
[----:B------:R-:W-:Y:S01]  /*16da0*/  ISETP.LT.AND P4, PT, R12, UR5, !P4 ;  /* 0x000000050c007c0c */ /* 0x000fe2000e781270 */
[----:B---3--:R-:W-:Y:S01]  /*16db0*/  IMAD.WIDE R4, R21, 0x4, R8 ;  /* 0x0000000415047825 */ /* 0x008fe200078e0208 */
[----:B------:R-:W-:Y:S01]  /*16dc0*/  ISETP.LT.AND P6, PT, R11, UR6, !P1 ;  /* 0x000000060b007c0c */ /* 0x000fe2000cfc1270 */
[----:B------:R-:W-:Y:S01]  /*16dd0*/  ULDC UR4, c[0x0][0x228] ;  /* 0x00008a0000047ab9 */ /* 0x000fe20000000800 */
[----:B-1----:R-:W-:-:S02]  /*16de0*/  IADD3 R15, R21, UR26, RZ ;  /* 0x0000001a150f7c10 */ /* 0x002fc4000fffe0ff */
[----:B------:R-:W-:Y:S01]  /*16df0*/  ISETP.GE.AND P3, PT, R0, UR13, PT ;  /* 0x0000000d00007c0c */ /* 0x000fe2000bf66270 */
[----:B------:R-:W-:Y:S01]  /*16e00*/  VIADD R0, R10, 0x79 ;  /* 0x000000790a007836 */ /* 0x000fe20000000000 */
[----:B------:R-:W-:Y:S01]  /*16e10*/  @P5 STG.E desc[UR16][R4.64], R82 ;  /* 0x0000005204005986 */ /* 0x000fe2000c101910 */
[C---:B------:R-:W-:Y:S01]  /*16e20*/  VIADD R13, R15.reuse, UR26 ;  /* 0x0000001a0f0d7c36 */ /* 0x040fe20008000000 */
[----:B------:R-:W-:Y:S01]  /*16e30*/  ULDC UR5, c[0x0][0x228] ;  /* 0x00008a0000057ab9 */ /* 0x000fe20000000800 */
[C---:B------:R-:W-:Y:S01]  /*16e40*/  IMAD.WIDE R6, R15.reuse, 0x4, R2 ;  /* 0x000000040f067825 */ /* 0x040fe200078e0202 */
[----:B------:R-:W-:Y:S01]  /*16e50*/  ISETP.LT.AND P1, PT, R12, UR7, !P1 ;  /* 0x000000070c007c0c */ /* 0x000fe2000cf21270 */
[----:B------:R-:W-:Y:S01]  /*16e60*/  ULDC UR6, c[0x0][0x228] ;  /* 0x00008a0000067ab9 */ /* 0x000fe20000000800 */
[----:B------:R-:W-:Y:S01]  /*16e70*/  ISETP.GE.AND P5, PT, R0, UR11, PT ;  /* 0x0000000b00007c0c */ /* 0x000fe2000bfa6270 */
[----:B------:R-:W-:Y:S01]  /*16e80*/  IMAD.WIDE R14, R15, 0x4, R8 ;  /* 0x000000040f0e7825 */ /* 0x000fe200078e0208 */
[----:B------:R1:W-:Y:S01]  /*16e90*/  @P2 STG.E desc[UR16][R6.64], R211 ;  /* 0x000000d306002986 */ /* 0x0003e2000c101910 */
[----:B------:R-:W-:-:S02]  /*16ea0*/  ULDC UR7, c[0x0][0x228] ;  /* 0x00008a0000077ab9 */ /* 0x000fc40000000800 */
[----:B----4-:R-:W-:Y:S01]  /*16eb0*/  IMAD.WIDE R16, R13, 0x4, R2 ;  /* 0x000000040d107825 */ /* 0x010fe200078e0202 */
[----:B------:R3:W-:Y:S01]  /*16ec0*/  @P4 STG.E desc[UR16][R14.64], R231 ;  /* 0x000000e70e004986 */ /* 0x0007e2000c101910 */
[C---:B------:R-:W-:Y:S01]  /*16ed0*/  ISETP.LT.AND P4, PT, R11.reuse, UR4, !P3 ;  /* 0x000000040b007c0c */ /* 0x040fe2000df81270 */
[----:B------:R-:W-:Y:S01]  /*16ee0*/  ULDC UR4, c[0x0][0x228] ;  /* 0x00008a0000047ab9 */ /* 0x000fe20000000800 */
[----:B------:R-:W-:Y:S01]  /*16ef0*/  VIADD R0, R10, 0x7a ;  /* 0x0000007a0a007836 */ /* 0x000fe20000000000 */
[----:B------:R-:W-:Y:S01]  /*16f00*/  ISETP.LT.AND P3, PT, R12, UR5, !P3 ;  /* 0x000000050c007c0c */ /* 0x000fe2000df61270 */
[----:B------:R4:W-:Y:S01]  /*16f10*/  @P6 STG.E desc[UR16][R16.64], R147 ;  /* 0x0000009310006986 */ /* 0x0009e2000c101910 */
[----:B------:R-:W-:Y:S01]  /*16f20*/  ISETP.LT.AND P6, PT, R11, UR6, !P5 ;  /* 0x000000060b007c0c */ /* 0x000fe2000efc1270 */
[C---:B------:R-:W-:Y:S01]  /*16f30*/  IMAD.WIDE R18, R13.reuse, 0x4, R8 ;  /* 0x000000040d127825 */ /* 0x040fe200078e0208 */
[----:B------:R-:W-:Y:S01]  /*16f40*/  ISETP.GE.AND P2, PT, R0, UR9, PT ;  /* 0x0000000900007c0c */ /* 0x000fe2000bf46270 */
[----:B------:R-:W-:Y:S01]  /*16f50*/  ULDC UR5, c[0x0][0x228] ;  /* 0x00008a0000057ab9 */ /* 0x000fe20000000800 */
[----:B------:R-:W-:Y:S01]  /*16f60*/  ISETP.LT.AND P5, PT, R12, UR4, !P5 ;  /* 0x000000040c007c0c */ /* 0x000fe2000efa1270 */
[----:B-1----:R-:W-:Y:S01]  /*16f70*/  VIADD R7, R13, UR26 ;  /* 0x0000001a0d077c36 */ /* 0x002fe20008000000 */
[----:B------:R-:W-:Y:S01]  /*16f80*/  @P1 STG.E desc[UR16][R18.64], R83 ;  /* 0x0000005312001986 */ /* 0x000fe2000c101910 */
[----:B------:R-:W-:Y:S01]  /*16f90*/  VIADD R0, R10, 0x7b ;  /* 0x0000007b0a007836 */ /* 0x000fe20000000000 */
[----:B------:R-:W-:Y:S01]  /*16fa0*/  ULDC UR4, c[0x0][0x228] ;  /* 0x00008a0000047ab9 */ /* 0x000fe20000000800 */
[C---:B------:R-:W-:Y:S01]  /*16fb0*/  VIADD R13, R7.reuse, UR26 ;  /* 0x0000001a070d7c36 */ /* 0x040fe20008000000 */
[----:B------:R-:W-:Y:S01]  /*16fc0*/  ULDC UR6, c[0x0][0x228] ;  /* 0x00008a0000067ab9 */ /* 0x000fe20000000800 */
[----:B------:R-:W-:Y:S01]  /*16fd0*/  IMAD.WIDE R4, R7, 0x4, R2 ;  /* 0x0000000407047825 */ /* 0x000fe200078e0202 */
[----:B------:R-:W-:-:S03]  /*16fe0*/  ISETP.GE.AND P1, PT, R0, UR19, PT ;  /* 0x0000001300007c0c */ /* 0x000fc6000bf26270 */
[----:B------:R-:W-:Y:S01]  /*16ff0*/  IMAD.WIDE R6, R7, 0x4, R8 ;  /* 0x0000000407067825 */ /* 0x000fe200078e0208 */
[----:B------:R1:W-:Y:S03]  /*17000*/  @P4 STG.E desc[UR16][R4.64], R236 ;  /* 0x000000ec04004986 */ /* 0x0003e6000c101910 */
[----:B------:R-:W-:Y:S02]  /*17010*/  VIADD R0, R10, 0x7c ;  /* 0x0000007c0a007836 */ /* 0x000fe40000000000 */
[----:B---3--:R-:W-:Y:S01]  /*17020*/  IMAD.WIDE R14, R13, 0x4, R2 ;  /* 0x000000040d0e7825 */ /* 0x008fe200078e0202 */
[----:B------:R-:W-:Y:S01]  /*17030*/  @P3 STG.E desc[UR16][R6.64], R212 ;  /* 0x000000d406003986 */ /* 0x000fe2000c101910 */
[----:B------:R-:W-:Y:S01]  /*17040*/  ISETP.LT.AND P3, PT, R11, UR4, !P2 ;  /* 0x000000040b007c0c */ /* 0x000fe2000d761270 */
[----:B------:R-:W-:Y:S01]  /*17050*/  ULDC UR4, c[0x0][0x228] ;  /* 0x00008a0000047ab9 */ /* 0x000fe20000000800 */
[C---:B----4-:R-:W-:Y:S01]  /*17060*/  IMAD.WIDE R16, R13.reuse, 0x4, R8 ;  /* 0x000000040d107825 */ /* 0x050fe200078e0208 */
[----:B------:R-:W-:Y:S01]  /*17070*/  IADD3 R13, R13, UR26, RZ ;  /* 0x0000001a0d0d7c10 */ /* 0x000fe2000fffe0ff */
[----:B------:R-:W-:Y:S01]  /*17080*/  @P6 STG.E desc[UR16][R14.64], R84 ;  /* 0x000000540e006986 */ /* 0x000fe2000c101910 */
[----:B------:R-:W-:-:S02]  /*17090*/  ISETP.GE.AND P4, PT, R0, UR25, PT ;  /* 0x0000001900007c0c */ /* 0x000fc4000bf86270 */
[C---:B------:R-:W-:Y:S01]  /*170a0*/  ISETP.LT.AND P2, PT, R12.reuse, UR4, !P2 ;  /* 0x000000040c007c0c */ /* 0x040fe2000d741270 */
[----:B--2---:R2:W-:Y:S01]  /*170b0*/  @P5 STG.E desc[UR16][R16.64], R24 ;  /* 0x0000001810005986 */ /* 0x0045e2000c101910 */
[----:B------:R-:W-:Y:S01]  /*170c0*/  ISETP.LT.AND P5, PT, R11, UR5, !P1 ;  /* 0x000000050b007c0c */ /* 0x000fe2000cfa1270 */
[----:B-1----:R-:W-:Y:S01]  /*170d0*/  IMAD.WIDE R4, R13, 0x4, R2 ;  /* 0x000000040d047825 */ /* 0x002fe200078e0202 */
[----:B------:R-:W-:Y:S01]  /*170e0*/  ISETP.LT.AND P1, PT, R12, UR6, !P1 ;  /* 0x000000060c007c0c */ /* 0x000fe2000cf21270 */
[----:B------:R-:W-:Y:S01]  /*170f0*/  ULDC UR4, c[0x0][0x228] ;  /* 0x00008a0000047ab9 */ /* 0x000fe20000000800 */
[----:B------:R-:W-:Y:S01]  /*17100*/  ISETP.LT.AND P6, PT, R11, UR7, !P4 ;  /* 0x000000070b007c0c */ /* 0x000fe2000e7c1270 */
[----:B------:R-:W-:Y:S02]  /*17110*/  VIADD R0, R10, 0x7d ;  /* 0x0000007d0a007836 */ /* 0x000fe40000000000 */
[C---:B--2---:R-:W-:Y:S02]  /*17120*/  VIADD R17, R13.reuse, UR26 ;  /* 0x0000001a0d117c36 */ /* 0x044fe40008000000 */
[----:B------:R-:W-:Y:S01]  /*17130*/  IMAD.WIDE R6, R13, 0x4, R8 ;  /* 0x000000040d067825 */ /* 0x000fe200078e0208 */
[----:B------:R-:W-:Y:S01]  /*17140*/  @P3 STG.E desc[UR16][R4.64], R237 ;  /* 0x000000ed04003986 */ /* 0x000fe2000c101910 */
[----:B------:R-:W-:Y:S01]  /*17150*/  ULDC UR5, c[0x0][0x228] ;  /* 0x00008a0000057ab9 */ /* 0x000fe20000000800 */
[----:B------:R-:W-:Y:S01]  /*17160*/  ULDC UR6, c[0x0][0x228] ;  /* 0x00008a0000067ab9 */ /* 0x000fe20000000800 */
[C---:B------:R-:W-:Y:S01]  /*17170*/  VIADD R21, R17.reuse, UR26 ;  /* 0x0000001a11157c36 */ /* 0x040fe20008000000 */
[----:B------:R-:W-:Y:S01]  /*17180*/  ULDC UR7, c[0x0][0x228] ;  /* 0x00008a0000077ab9 */ /* 0x000fe20000000800 */
[----:B------:R-:W-:Y:S01]  /*17190*/  IMAD.WIDE R14, R17, 0x4, R2 ;  /* 0x00000004110e7825 */ /* 0x000fe200078e0202 */
[----:B------:R-:W-:-:S03]  /*171a0*/  ISETP.GE.AND P3, PT, R0, UR23, PT ;  /* 0x0000001700007c0c */ /* 0x000fc6000bf66270 */
[----:B------:R-:W-:Y:S02]  /*171b0*/  VIADD R10, R10, 0x7e ;  /* 0x0000007e0a0a7836 */ /* 0x000fe40000000000 */
[----:B------:R-:W-:Y:S01]  /*171c0*/  IMAD.WIDE R16, R17, 0x4, R8 ;  /* 0x0000000411107825 */ /* 0x000fe200078e0208 */
[----:B------:R-:W-:Y:S03]  /*171d0*/  @P2 STG.E desc[UR16][R6.64], R213 ;  /* 0x000000d506002986 */ /* 0x000fe6000c101910 */
[----:B------:R-:W-:Y:S01]  /*171e0*/  IMAD.WIDE R18, R21, 0x4, R2 ;  /* 0x0000000415127825 */ /* 0x000fe200078e0202 */
[----:B------:R1:W-:Y:S01]  /*171f0*/  @P5 STG.E desc[UR16][R14.64], R85 ;  /* 0x000000550e005986 */ /* 0x0003e2000c101910 */
[----:B------:R-:W-:-:S03]  /*17200*/  ISETP.GE.AND P2, PT, R10, UR21, PT ;  /* 0x000000150a007c0c */ /* 0x000fc6000bf46270 */
[----:B------:R2:W-:Y:S01]  /*17210*/  @P1 STG.E desc[UR16][R16.64], R25 ;  /* 0x0000001910001986 */ /* 0x0005e2000c101910 */
[C---:B------:R-:W-:Y:S01]  /*17220*/  ISETP.LT.AND P5, PT, R11.reuse, UR5, !P2 ;  /* 0x000000050b007c0c */ /* 0x040fe2000d7a1270 */
[----:B------:R-:W-:Y:S02]  /*17230*/  ULDC UR5, c[0x0][0x228] ;  /* 0x00008a0000057ab9 */ /* 0x000fe40000000800 */
[----:B------:R3:W-:Y:S01]  /*17240*/  @P6 STG.E desc[UR16][R18.64], R238 ;  /* 0x000000ee12006986 */ /* 0x0007e2000c101910 */
[C---:B------:R-:W-:Y:S01]  /*17250*/  ISETP.LT.AND P6, PT, R11.reuse, UR4, !P3 ;  /* 0x000000040b007c0c */ /* 0x040fe2000dfc1270 */
[----:B------:R-:W-:Y:S01]  /*17260*/  ULDC UR4, c[0x0][0x228] ;  /* 0x00008a0000047ab9 */ /* 0x000fe20000000800 */
[----:B------:R-:W-:Y:S01]  /*17270*/  ISETP.LT.AND P1, PT, R11, UR6, !P0 ;  /* 0x000000060b007c0c */ /* 0x000fe2000c721270 */
[----:B------:R-:W-:Y:S01]  /*17280*/  VIADD R11, R21, UR26 ;  /* 0x0000001a150b7c36 */ /* 0x000fe20008000000 */
[C---:B------:R-:W-:Y:S01]  /*17290*/  ISETP.LT.AND P4, PT, R12.reuse, UR4, !P4 ;  /* 0x000000040c007c0c */ /* 0x040fe2000e781270 */
[----:B------:R-:W-:Y:S01]  /*172a0*/  ULDC UR6, c[0x0][0x228] ;  /* 0x00008a0000067ab9 */ /* 0x000fe20000000800 */
[C---:B------:R-:W-:Y:S01]  /*172b0*/  ISETP.LT.AND P3, PT, R12.reuse, UR5, !P3 ;  /* 0x000000050c007c0c */ /* 0x040fe2000df61270 */
[----:B-1----:R-:W-:Y:S01]  /*172c0*/  VIADD R15, R11, UR26 ;  /* 0x0000001a0b0f7c36 */ /* 0x002fe20008000000 */
[----:B------:R-:W-:-:S02]  /*172d0*/  ISETP.LT.AND P2, PT, R12, UR6, !P2 ;  /* 0x000000060c007c0c */ /* 0x000fc4000d741270 */
[----:B------:R-:W-:Y:S01]  /*172e0*/  ISETP.LT.AND P0, PT, R12, UR7, !P0 ;  /* 0x000000070c007c0c */ /* 0x000fe2000c701270 */
[----:B------:R-:W-:-:S04]  /*172f0*/  IMAD.WIDE R4, R21, 0x4, R8 ;  /* 0x0000000415047825 */ /* 0x000fc800078e0208 */
[----:B--2---:R-:W-:Y:S02]  /*17300*/  VIADD R17, R15, UR26 ;  /* 0x0000001a0f117c36 */ /* 0x004fe40008000000 */
[C---:B------:R-:W-:Y:S01]  /*17310*/  IMAD.WIDE R6, R11.reuse, 0x4, R2 ;  /* 0x000000040b067825 */ /* 0x040fe200078e0202 */
[----:B------:R3:W-:Y:S03]  /*17320*/  @P4 STG.E desc[UR16][R4.64], R214 ;  /* 0x000000d604004986 */ /* 0x0007e6000c101910 */
[----:B------:R-:W-:Y:S01]  /*17330*/  IMAD.WIDE R10, R11, 0x4, R8 ;  /* 0x000000040b0a7825 */ /* 0x000fe200078e0208 */
[----:B------:R3:W-:Y:S03]  /*17340*/  @P6 STG.E desc[UR16][R6.64], R86 ;  /* 0x0000005606006986 */ /* 0x0007e6000c101910 */
[C---:B------:R-:W-:Y:S01]  /*17350*/  IMAD.WIDE R12, R15.reuse, 0x4, R2 ;  /* 0x000000040f0c7825 */ /* 0x040fe200078e0202 */
[----:B------:R3:W-:Y:S03]  /*17360*/  @P3 STG.E desc[UR16][R10.64], R26 ;  /* 0x0000001a0a003986 */ /* 0x0007e6000c101910 */
[----:B------:R-:W-:Y:S01]  /*17370*/  IMAD.WIDE R14, R15, 0x4, R8 ;  /* 0x000000040f0e7825 */ /* 0x000fe200078e0208 */
[----:B------:R3:W-:Y:S03]  /*17380*/  @P5 STG.E desc[UR16][R12.64], R239 ;  /* 0x000000ef0c005986 */ /* 0x0007e6000c101910 */
[C---:B------:R-:W-:Y:S01]  /*17390*/  IMAD.WIDE R2, R17.reuse, 0x4, R2 ;  /* 0x0000000411027825 */ /* 0x040fe200078e0202 */
[----:B------:R3:W-:Y:S04]  /*173a0*/  @P2 STG.E desc[UR16][R14.64], R215 ;  /* 0x000000d70e002986 */ /* 0x0007e8000c101910 */
[----:B------:R3:W-:Y:S01]  /*173b0*/  @P1 STG.E desc[UR16][R2.64], R87 ;  /* 0x0000005702001986 */ /* 0x0007e2000c101910 */
[----:B------:R-:W-:Y:S01]  /*173c0*/  IMAD.WIDE R8, R17, 0x4, R8 ;  /* 0x0000000411087825 */ /* 0x000fe200078e0208 */
[----:B------:R-:W-:Y:S06]  /*173d0*/  @!P0 EXIT ;  /* 0x000000000000894d */ /* 0x000fec0003800000 */
[----:B------:R-:W-:Y:S01]  /*173e0*/  STG.E desc[UR16][R8.64], R27 ;  /* 0x0000001b08007986 */ /* 0x000fe2000c101910 */
[----:B------:R-:W-:Y:S05]  /*173f0*/  EXIT ;  /* 0x000000000000794d */ /* 0x000fea0003800000 */
.L_x_2:
[----:B------:R-:W-:-:S00]  /*17400*/  BRA `(.L_x_2) ;  /* 0xfffffffc00fc7947 */ /* 0x000fc0000383ffff */
[----:B------:R-:W-:-:S00]  /*17410*/  NOP ;  /* 0x0000000000007918 */ /* 0x000fc00000000000 */
        /* <DEDUP_REMOVED lines=14> */
.L_x_3:


//--------------------- .nv.shared.matmul_kernel  --------------------------
	.section	.nv.shared.matmul_kernel,"aw",@nobits
	.sectionflags	@""
	.align	16
	.zero		1024


//--------------------- .nv.shared.reserved.0     --------------------------
	.section	.nv.shared.reserved.0,"aw",@nobits
	.weak		__nv_reservedSMEM_offset_0_alias
	.size		__nv_reservedSMEM_offset_0_alias, 0, 0
	.other		__nv_reservedSMEM_offset_0_alias,@"STO_CUDA_RESERVED_SHARED STV_DEFAULT"
__nv_reservedSMEM_offset_0_alias:
	.zero		0


//--------------------- .nv.constant0.matmul_kernel --------------------------
	.section	.nv.constant0.matmul_kernel,"a",@progbits
	.sectionflags	@""
	.align	4
.nv.constant0.matmul_kernel:
	.zero		608


//--------------------- SYMBOLS --------------------------

	.type		.nv.reservedSmem.offset0,@object
	.size		.nv.reservedSmem.offset0,0x4
